def attn_fwd(
    Q,
    K,
    V,
    Out,
    Lse,
    sm_scale,
    stride_qz,
    stride_qh,
    stride_qm,
    stride_qk,
    stride_kz,
    stride_kh,
    stride_kn,
    stride_kk,
    stride_vz,
    stride_vh,
    stride_vn,
    stride_vk,
    stride_oz,
    stride_oh,
    stride_om,
    stride_ok,
    seqlen_q,
    seqlen_k,
    BLOCK_M: tl.constexpr,
    BLOCK_N: tl.constexpr,
    HEAD_DIM: tl.constexpr,
    CAUSAL: tl.constexpr,
):
    start_m = tl.program_id(0)
    off_hz = tl.program_id(1)
    q_off = off_hz * stride_qh
    k_off = off_hz * stride_kh
    v_off = off_hz * stride_vh
    offs_m = start_m * BLOCK_M + tl.arange(0, BLOCK_M)
    offs_d = tl.arange(0, HEAD_DIM)
    offs_n = tl.arange(0, BLOCK_N)
    q_ptrs = Q + q_off + offs_m[:, None] * stride_qm + offs_d[None, :] * stride_qk
    k_ptrs = K + k_off + offs_d[:, None] * stride_kk + offs_n[None, :] * stride_kn
    v_ptrs = V + v_off + offs_n[:, None] * stride_vn + offs_d[None, :] * stride_vk
    m_i = tl.full([BLOCK_M], float("-inf"), dtype=tl.float32)
    l_i = tl.zeros([BLOCK_M], dtype=tl.float32) + 1.0
    acc = tl.zeros([BLOCK_M, HEAD_DIM], dtype=tl.float32)
    q = tl.load(q_ptrs)
    acc, l_i, m_i = _attn_fwd_inner(
        acc,
        l_i,
        m_i,
        q,
        k_ptrs,
        v_ptrs,
        sm_scale,
        stride_kn,
        stride_vn,
        start_m,
        seqlen_k,
        BLOCK_M,
        BLOCK_N,
        HEAD_DIM,
        CAUSAL,
    )
    acc = acc / l_i[:, None]
    lse = m_i + tl.math.log2(l_i) / 1.4426950408889634
    o_ptrs = (
        Out
        + off_hz * stride_oh
        + offs_m[:, None] * stride_om
        + offs_d[None, :] * stride_ok
    )
    tl.store(o_ptrs, acc.to(Out.dtype.element_ty))
    tl.store(Lse + off_hz * seqlen_q + offs_m, lse)

# config = {"BLOCK_M": 32, "BLOCK_N": 128, "HEAD_DIM": 256, "arch": "sm_100", "causal": true, "dtype": "bf16", "num_stages": 2, "num_warps": 8}
# arch = sm_100


// ===== COMPILED SASS (sm_100a) =====

	.target	sm_100a

	.elftype	@"ET_EXEC"


//--------------------- .note.nv.tkinfo           --------------------------
	.section	.note.nv.tkinfo,"",@"SHT_NOTE"
	.sectionflags	@"SHF_NOTE_NV_TKINFO"
	.tkinfo
        /*0018*/ 	.word	0x00000081
        /*0030*/ 	.string	""
        /*0030*/ 	.string	"ptxas-blackwell"
        /*0030*/ 	.string	"Cuda compilation tools, release 12.9, V12.9.86"
        /*0030*/ 	.string	"Build cuda_12.9.r12.9/compiler.36037853_0"
        /*0030*/ 	.string	"-v  -suppress-debug-info  -lineinfo  -arch sm_100a "



//--------------------- .note.nv.cuver            --------------------------
	.section	.note.nv.cuver,"",@"SHT_NOTE"
	.sectionflags	@"SHF_NOTE_NV_CUVER"
        /*0018*/ 	.short	0x0001
        /*001a*/ 	.short	0x0064
        /*001c*/ 	.short	0x0001
        /*001e*/ 	.short	0x0000
        /*0020*/ 	.short	0x0001
        /*0022*/ 	.short	0x0000


//--------------------- .nv.info                  --------------------------
	.section	.nv.info,"",@"SHT_CUDA_INFO"
	.align	4


	//----- nvinfo : EIATTR_REGCOUNT
	.align		4
        /*0000*/ 	.byte	0x04, 0x2f
        /*0002*/ 	.short	(.L_2 - .L_1)
	.align		4
.L_1:
        /*0004*/ 	.word	index@(attn_fwd)
        /*0008*/ 	.word	0x000000ff


	//----- nvinfo : EIATTR_FRAME_SIZE
	.align		4
.L_2:
        /*000c*/ 	.byte	0x04, 0x11
        /*000e*/ 	.short	(.L_4 - .L_3)
	.align		4
.L_3:
        /*0010*/ 	.word	index@(attn_fwd)
        /*0014*/ 	.word	0x00000758


	//----- nvinfo : EIATTR_MIN_STACK_SIZE
	.align		4
.L_4:
        /*0018*/ 	.byte	0x04, 0x12
        /*001a*/ 	.short	(.L_6 - .L_5)
	.align		4
.L_5:
        /*001c*/ 	.word	index@(attn_fwd)
        /*0020*/ 	.word	0x00000758
.L_6:


//--------------------- .nv.info.attn_fwd         --------------------------
	.section	.nv.info.attn_fwd,"",@"SHT_CUDA_INFO"
	.sectionflags	@""
	.align	4


	//----- nvinfo : EIATTR_CUDA_API_VERSION
	.align		4
        /*0000*/ 	.byte	0x04, 0x37
        /*0002*/ 	.short	(.L_8 - .L_7)
.L_7:
        /*0004*/ 	.word	0x00000081


	//----- nvinfo : EIATTR_KPARAM_INFO
	.align		4
.L_8:
        /*0008*/ 	.byte	0x04, 0x17
        /*000a*/ 	.short	(.L_10 - .L_9)
.L_9:
        /*000c*/ 	.word	0x00000000
        /*0010*/ 	.short	0x0019
        /*0012*/ 	.short	0x0080
        /*0014*/ 	.byte	0x00, 0xf4, 0x21, 0x00


	//----- nvinfo : EIATTR_KPARAM_INFO
	.align		4
.L_10:
        /*0018*/ 	.byte	0x04, 0x17
        /*001a*/ 	.short	(.L_12 - .L_11)
.L_11:
        /*001c*/ 	.word	0x00000000
        /*0020*/ 	.short	0x0018
        /*0022*/ 	.short	0x0078
        /*0024*/ 	.byte	0x00, 0xf4, 0x21, 0x00


	//----- nvinfo : EIATTR_KPARAM_INFO
	.align		4
.L_12:
        /*0028*/ 	.byte	0x04, 0x17
        /*002a*/ 	.short	(.L_14 - .L_13)
.L_13:
        /*002c*/ 	.word	0x00000000
        /*0030*/ 	.short	0x0017
        /*0032*/ 	.short	0x0070
        /*0034*/ 	.byte	0x00, 0xf0, 0x11, 0x00


	//----- nvinfo : EIATTR_KPARAM_INFO
	.align		4
.L_14:
        /*0038*/ 	.byte	0x04, 0x17
        /*003a*/ 	.short	(.L_16 - .L_15)
.L_15:
        /*003c*/ 	.word	0x00000000
        /*0040*/ 	.short	0x0016
        /*0042*/ 	.short	0x006c
        /*0044*/ 	.byte	0x00, 0xf0, 0x11, 0x00


	//----- nvinfo : EIATTR_KPARAM_INFO
	.align		4
.L_16:
        /*0048*/ 	.byte	0x04, 0x17
        /*004a*/ 	.short	(.L_18 - .L_17)
.L_17:
        /*004c*/ 	.word	0x00000000
        /*0050*/ 	.short	0x0015
        /*0052*/ 	.short	0x0068
        /*0054*/ 	.byte	0x00, 0xf0, 0x11, 0x00


	//----- nvinfo : EIATTR_KPARAM_INFO
	.align		4
.L_18:
        /*0058*/ 	.byte	0x04, 0x17
        /*005a*/ 	.short	(.L_20 - .L_19)
.L_19:
        /*005c*/ 	.word	0x00000000
        /*0060*/ 	.short	0x0014
        /*0062*/ 	.short	0x0064
        /*0064*/ 	.byte	0x00, 0xf0, 0x11, 0x00


	//----- nvinfo : EIATTR_KPARAM_INFO
	.align		4
.L_20:
        /*0068*/ 	.byte	0x04, 0x17
        /*006a*/ 	.short	(.L_22 - .L_21)
.L_21:
        /*006c*/ 	.word	0x00000000
        /*0070*/ 	.short	0x0013
        /*0072*/ 	.short	0x0060
        /*0074*/ 	.byte	0x00, 0xf0, 0x11, 0x00


	//----- nvinfo : EIATTR_KPARAM_INFO
	.align		4
.L_22:
        /*0078*/ 	.byte	0x04, 0x17
        /*007a*/ 	.short	(.L_24 - .L_23)
.L_23:
        /*007c*/ 	.word	0x00000000
        /*0080*/ 	.short	0x0012
        /*0082*/ 	.short	0x005c
        /*0084*/ 	.byte	0x00, 0xf0, 0x11, 0x00


	//----- nvinfo : EIATTR_KPARAM_INFO
	.align		4
.L_24:
        /*0088*/ 	.byte	0x04, 0x17
        /*008a*/ 	.short	(.L_26 - .L_25)
.L_25:
        /*008c*/ 	.word	0x00000000
        /*0090*/ 	.short	0x0011
        /*0092*/ 	.short	0x0058
        /*0094*/ 	.byte	0x00, 0xf0, 0x11, 0x00


	//----- nvinfo : EIATTR_KPARAM_INFO
	.align		4
.L_26:
        /*0098*/ 	.byte	0x04, 0x17
        /*009a*/ 	.short	(.L_28 - .L_27)
.L_27:
        /*009c*/ 	.word	0x00000000
        /*00a0*/ 	.short	0x0010
        /*00a2*/ 	.short	0x0054
        /*00a4*/ 	.byte	0x00, 0xf0, 0x11, 0x00


	//----- nvinfo : EIATTR_KPARAM_INFO
	.align		4
.L_28:
        /*00a8*/ 	.byte	0x04, 0x17
        /*00aa*/ 	.short	(.L_30 - .L_29)
.L_29:
        /*00ac*/ 	.word	0x00000000
        /*00b0*/ 	.short	0x000f
        /*00b2*/ 	.short	0x0050
        /*00b4*/ 	.byte	0x00, 0xf0, 0x11, 0x00


	//----- nvinfo : EIATTR_KPARAM_INFO
	.align		4
.L_30:
        /*00b8*/ 	.byte	0x04, 0x17
        /*00ba*/ 	.short	(.L_32 - .L_31)
.L_31:
        /*00bc*/ 	.word	0x00000000
        /*00c0*/ 	.short	0x000e
        /*00c2*/ 	.short	0x004c
        /*00c4*/ 	.byte	0x00, 0xf0, 0x11, 0x00


	//----- nvinfo : EIATTR_KPARAM_INFO
	.align		4
.L_32:
        /*00c8*/ 	.byte	0x04, 0x17
        /*00ca*/ 	.short	(.L_34 - .L_33)
.L_33:
        /*00cc*/ 	.word	0x00000000
        /*00d0*/ 	.short	0x000d
        /*00d2*/ 	.short	0x0048
        /*00d4*/ 	.byte	0x00, 0xf0, 0x11, 0x00


	//----- nvinfo : EIATTR_KPARAM_INFO
	.align		4
.L_34:
        /*00d8*/ 	.byte	0x04, 0x17
        /*00da*/ 	.short	(.L_36 - .L_35)
.L_35:
        /*00dc*/ 	.word	0x00000000
        /*00e0*/ 	.short	0x000c
        /*00e2*/ 	.short	0x0044
        /*00e4*/ 	.byte	0x00, 0xf0, 0x11, 0x00


	//----- nvinfo : EIATTR_KPARAM_INFO
	.align		4
.L_36:
        /*00e8*/ 	.byte	0x04, 0x17
        /*00ea*/ 	.short	(.L_38 - .L_37)
.L_37:
        /*00ec*/ 	.word	0x00000000
        /*00f0*/ 	.short	0x000b
        /*00f2*/ 	.short	0x0040
        /*00f4*/ 	.byte	0x00, 0xf0, 0x11, 0x00


	//----- nvinfo : EIATTR_KPARAM_INFO
	.align		4
.L_38:
        /*00f8*/ 	.byte	0x04, 0x17
        /*00fa*/ 	.short	(.L_40 - .L_39)
.L_39:
        /*00fc*/ 	.word	0x00000000
        /*0100*/ 	.short	0x000a
        /*0102*/ 	.short	0x003c
        /*0104*/ 	.byte	0x00, 0xf0, 0x11, 0x00


	//----- nvinfo : EIATTR_KPARAM_INFO
	.align		4
.L_40:
        /*0108*/ 	.byte	0x04, 0x17
        /*010a*/ 	.short	(.L_42 - .L_41)
.L_41:
        /*010c*/ 	.word	0x00000000
        /*0110*/ 	.short	0x0009
        /*0112*/ 	.short	0x0038
        /*0114*/ 	.byte	0x00, 0xf0, 0x11, 0x00


	//----- nvinfo : EIATTR_KPARAM_INFO
	.align		4
.L_42:
        /*0118*/ 	.byte	0x04, 0x17
        /*011a*/ 	.short	(.L_44 - .L_43)
.L_43:
        /*011c*/ 	.word	0x00000000
        /*0120*/ 	.short	0x0008
        /*0122*/ 	.short	0x0034
        /*0124*/ 	.byte	0x00, 0xf0, 0x11, 0x00


	//----- nvinfo : EIATTR_KPARAM_INFO
	.align		4
.L_44:
        /*0128*/ 	.byte	0x04, 0x17
        /*012a*/ 	.short	(.L_46 - .L_45)
.L_45:
        /*012c*/ 	.word	0x00000000
        /*0130*/ 	.short	0x0007
        /*0132*/ 	.short	0x0030
        /*0134*/ 	.byte	0x00, 0xf0, 0x11, 0x00


	//----- nvinfo : EIATTR_KPARAM_INFO
	.align		4
.L_46:
        /*0138*/ 	.byte	0x04, 0x17
        /*013a*/ 	.short	(.L_48 - .L_47)
.L_47:
        /*013c*/ 	.word	0x00000000
        /*0140*/ 	.short	0x0006
        /*0142*/ 	.short	0x002c
        /*0144*/ 	.byte	0x00, 0xf0, 0x11, 0x00


	//----- nvinfo : EIATTR_KPARAM_INFO
	.align		4
.L_48:
        /*0148*/ 	.byte	0x04, 0x17
        /*014a*/ 	.short	(.L_50 - .L_49)
.L_49:
        /*014c*/ 	.word	0x00000000
        /*0150*/ 	.short	0x0005
        /*0152*/ 	.short	0x0028
        /*0154*/ 	.byte	0x00, 0xf0, 0x11, 0x00


	//----- nvinfo : EIATTR_KPARAM_INFO
	.align		4
.L_50:
        /*0158*/ 	.byte	0x04, 0x17
        /*015a*/ 	.short	(.L_52 - .L_51)
.L_51:
        /*015c*/ 	.word	0x00000000
        /*0160*/ 	.short	0x0004
        /*0162*/ 	.short	0x0020
        /*0164*/ 	.byte	0x00, 0xf4, 0x21, 0x00


	//----- nvinfo : EIATTR_KPARAM_INFO
	.align		4
.L_52:
        /*0168*/ 	.byte	0x04, 0x17
        /*016a*/ 	.short	(.L_54 - .L_53)
.L_53:
        /*016c*/ 	.word	0x00000000
        /*0170*/ 	.short	0x0003
        /*0172*/ 	.short	0x0018
        /*0174*/ 	.byte	0x00, 0xf4, 0x21, 0x00


	//----- nvinfo : EIATTR_KPARAM_INFO
	.align		4
.L_54:
        /*0178*/ 	.byte	0x04, 0x17
        /*017a*/ 	.short	(.L_56 - .L_55)
.L_55:
        /*017c*/ 	.word	0x00000000
        /*0180*/ 	.short	0x0002
        /*0182*/ 	.short	0x0010
        /*0184*/ 	.byte	0x00, 0xf4, 0x21, 0x00


	//----- nvinfo : EIATTR_KPARAM_INFO
	.align		4
.L_56:
        /*0188*/ 	.byte	0x04, 0x17
        /*018a*/ 	.short	(.L_58 - .L_57)
.L_57:
        /*018c*/ 	.word	0x00000000
        /*0190*/ 	.short	0x0001
        /*0192*/ 	.short	0x0008
        /*0194*/ 	.byte	0x00, 0xf4, 0x21, 0x00


	//----- nvinfo : EIATTR_KPARAM_INFO
	.align		4
.L_58:
        /*0198*/ 	.byte	0x04, 0x17
        /*019a*/ 	.short	(.L_60 - .L_59)
.L_59:
        /*019c*/ 	.word	0x00000000
        /*01a0*/ 	.short	0x0000
        /*01a2*/ 	.short	0x0000
        /*01a4*/ 	.byte	0x00, 0xf4, 0x21, 0x00


	//----- nvinfo : EIATTR_SPARSE_MMA_MASK
	.align		4
.L_60:
        /*01a8*/ 	.byte	0x03, 0x50
        /*01aa*/ 	.short	0x0000


	//----- nvinfo : EIATTR_MAXREG_COUNT
	.align		4
        /*01ac*/ 	.byte	0x03, 0x1b
        /*01ae*/ 	.short	0x00ff


	//----- nvinfo : EIATTR_NUM_BARRIERS
	.align		4
        /*01b0*/ 	.byte	0x02, 0x4c
        /*01b2*/ 	.byte	0x01
	.zero		1


	//----- nvinfo : EIATTR_ANNOTATIONS
	.align		4
        /*01b4*/ 	.byte	0x04, 0x55
        /*01b6*/ 	.short	(.L_62 - .L_61)


	//   ....[0]....
.L_61:
        /*01b8*/ 	.word	0x00000001
        /*01bc*/ 	.byte	0x50, 0x11, 0x00, 0x00, 0x01, 0x00, 0x00, 0x00, 0xe0, 0x13, 0x00, 0x00, 0x01, 0x00, 0x00, 0x00
        /* <DEDUP_REMOVED lines=233> */
        /*105c*/ 	.byte	0x30, 0xab, 0x00, 0x00, 0x01, 0x00, 0x00, 0x00, 0x60, 0xab, 0x00, 0x00


	//----- nvinfo : EIATTR_COOP_GROUP_MASK_REGIDS
	.align		4
.L_62:
        /*1068*/ 	.byte	0x04, 0x29
        /*106a*/ 	.short	(.L_64 - .L_63)


	//   ....[0]....
.L_63:
        /*106c*/ 	.word	0xffffffff


	//   ....[1]....
        /*1070*/ 	.word	0xffffffff


	//   ....[2]....
        /*1074*/ 	.word	0xffffffff


	//   ....[3]....
        /*1078*/ 	.word	0xffffffff


	//   ....[4]....
        /*107c*/ 	.word	0xffffffff


	//   ....[5]....
        /*1080*/ 	.word	0xffffffff


	//   ....[6]....
        /*1084*/ 	.word	0xffffffff


	//   ....[7]....
        /*1088*/ 	.word	0xffffffff


	//   ....[8]....
        /*108c*/ 	.word	0xffffffff


	//   ....[9]....
        /*1090*/ 	.word	0xffffffff


	//   ....[10]....
        /*1094*/ 	.word	0xffffffff


	//   ....[11]....
        /*1098*/ 	.word	0xffffffff


	//   ....[12]....
        /*109c*/ 	.word	0xffffffff


	//   ....[13]....
        /*10a0*/ 	.word	0xffffffff


	//   ....[14]....
        /*10a4*/ 	.word	0xffffffff


	//   ....[15]....
        /*10a8*/ 	.word	0xffffffff


	//   ....[16]....
        /*10ac*/ 	.word	0xffffffff


	//   ....[17]....
        /*10b0*/ 	.word	0xffffffff


	//   ....[18]....
        /*10b4*/ 	.word	0xffffffff


	//   ....[19]....
        /*10b8*/ 	.word	0xffffffff


	//   ....[20]....
        /*10bc*/ 	.word	0xffffffff


	//   ....[21]....
        /*10c0*/ 	.word	0xffffffff


	//----- nvinfo : EIATTR_COOP_GROUP_INSTR_OFFSETS
	.align		4
.L_64:
        /*10c4*/ 	.byte	0x04, 0x28
        /*10c6*/ 	.short	(.L_66 - .L_65)


	//   ....[0]....
.L_65:
        /*10c8*/ 	.word	0x000089d0


	//   ....[1]....
        /*10cc*/ 	.word	0x000089e0


	//   ....[2]....
        /*10d0*/ 	.word	0x000089f0


	//   ....[3]....
        /*10d4*/ 	.word	0x00008a00


	//   ....[4]....
        /*10d8*/ 	.word	0x00008a50


	//   ....[5]....
        /*10dc*/ 	.word	0x00008a60


	//   ....[6]....
        /*10e0*/ 	.word	0x00008a70


	//   ....[7]....
        /*10e4*/ 	.word	0x00008a80


	//   ....[8]....
        /*10e8*/ 	.word	0x00008c10


	//   ....[9]....
        /*10ec*/ 	.word	0x00008c30


	//   ....[10]....
        /*10f0*/ 	.word	0x00008c50


	//   ....[11]....
        /*10f4*/ 	.word	0x00008f20


	//   ....[12]....
        /*10f8*/ 	.word	0x00008ff0


	//   ....[13]....
        /*10fc*/ 	.word	0x000090d0


	//   ....[14]....
        /*1100*/ 	.word	0x00009110


	//   ....[15]....
        /*1104*/ 	.word	0x00009160


	//   ....[16]....
        /*1108*/ 	.word	0x000091f0


	//   ....[17]....
        /*110c*/ 	.word	0x00009230


	//   ....[18]....
        /*1110*/ 	.word	0x00009250


	//   ....[19]....
        /*1114*/ 	.word	0x00009430


	//   ....[20]....
        /*1118*/ 	.word	0x000094b0


	//   ....[21]....
        /*111c*/ 	.word	0x00009530


	//----- nvinfo : EIATTR_VRC_CTA_INIT_COUNT
	.align		4
.L_66:
        /*1120*/ 	.byte	0x02, 0x4a
	.zero		1
	.zero		1


	//----- nvinfo : EIATTR_EXIT_INSTR_OFFSETS
	.align		4
        /*1124*/ 	.byte	0x04, 0x1c
        /*1126*/ 	.short	(.L_68 - .L_67)


	//   ....[0]....
.L_67:
        /*1128*/ 	.word	0x0000dc40


	//   ....[1]....
        /*112c*/ 	.word	0x0000dc70


	//----- nvinfo : EIATTR_REQNTID
	.align		4
.L_68:
        /*1130*/ 	.byte	0x04, 0x10
        /*1132*/ 	.short	(.L_70 - .L_69)
.L_69:
        /*1134*/ 	.word	0x00000100
        /*1138*/ 	.word	0x00000001
        /*113c*/ 	.word	0x00000001


	//----- nvinfo : EIATTR_CRS_STACK_SIZE
	.align		4
.L_70:
        /*1140*/ 	.byte	0x04, 0x1e
        /*1142*/ 	.short	(.L_72 - .L_71)
.L_71:
        /*1144*/ 	.word	0x00000000


	//----- nvinfo : EIATTR_CBANK_PARAM_SIZE
	.align		4
.L_72:
        /*1148*/ 	.byte	0x03, 0x19
        /*114a*/ 	.short	0x0088


	//----- nvinfo : EIATTR_PARAM_CBANK
	.align		4
        /*114c*/ 	.byte	0x04, 0x0a
        /*114e*/ 	.short	(.L_74 - .L_73)
	.align		4
.L_73:
        /*1150*/ 	.word	index@(.nv.constant0.attn_fwd)
        /*1154*/ 	.short	0x0380
        /*1156*/ 	.short	0x0088


	//----- nvinfo : EIATTR_SW_WAR
	.align		4
.L_74:
        /*1158*/ 	.byte	0x04, 0x36
        /*115a*/ 	.short	(.L_76 - .L_75)
.L_75:
        /*115c*/ 	.word	0x00000008
.L_76:


//--------------------- .nv.compat                --------------------------
	.section	.nv.compat,"",@"SHT_CUDA_COMPAT_INFO"
	.align	4
        /*0000*/ 	.byte	0x02, 0x02, 0x01, 0x00, 0x02, 0x05, 0x05, 0x00, 0x02, 0x03, 0x00, 0x00, 0x02, 0x06, 0x01, 0x00


//--------------------- .nv.callgraph             --------------------------
	.section	.nv.callgraph,"",@"SHT_CUDA_CALLGRAPH"
	.align	4
	.sectionentsize	8
	.align		4
        /*0000*/ 	.word	0x00000000
	.align		4
        /*0004*/ 	.word	0xffffffff
	.align		4
        /*0008*/ 	.word	0x00000000
	.align		4
        /*000c*/ 	.word	0xfffffffe
	.align		4
        /*0010*/ 	.word	0x00000000
	.align		4
        /*0014*/ 	.word	0xfffffffd
	.align		4
        /*0018*/ 	.word	0x00000000
	.align		4
        /*001c*/ 	.word	0xfffffffc


//--------------------- .nv.constant4             --------------------------
	.section	.nv.constant4,"a",@progbits
	.align	8
	.align		8
.nv.constant4:
        /*0000*/ 	.dword	_$_str


//--------------------- .text.attn_fwd            --------------------------
	.section	.text.attn_fwd,"ax",@progbits
	.align	128
        .global         attn_fwd
        .type           attn_fwd,@function
        .size           attn_fwd,(.L_x_11 - attn_fwd)
        .other          attn_fwd,@"STO_CUDA_ENTRY STV_DEFAULT"
attn_fwd:
.text.attn_fwd:
[----:B------:R-:W0:Y:S01]  /*0000*/  LDC R1, c[0x0][0x37c] ;  /* 0x0000df00ff017b82 */ /* 0x000e220000000800 */
[----:B------:R-:W1:Y:S07]  /*0010*/  S2R R126, SR_CTAID.X ;  /* 0x00000000007e7919 */ /* 0x000e6e0000002500 */
[----:B------:R-:W2:Y:S01]  /*0020*/  S2UR UR9, SR_CTAID.Y ;  /* 0x00000000000979c3 */ /* 0x000ea20000002600 */
[----:B------:R-:W2:Y:S01]  /*0030*/  LDCU.64 UR4, c[0x0][0x3b0] ;  /* 0x00007600ff0477ac */ /* 0x000ea20008000a00 */
[----:B0-----:R-:W-:Y:S01]  /*0040*/  VIADD R1, R1, 0xfffff8a8 ;  /* 0xfffff8a801017836 */ /* 0x001fe20000000000 */
[----:B------:R-:W0:Y:S01]  /*0050*/  S2R R28, SR_TID.X ;  /* 0x00000000001c7919 */ /* 0x000e220000002100 */
[----:B------:R-:W3:Y:S04]  /*0060*/  LDCU.64 UR10, c[0x0][0x358] ;  /* 0x00006b00ff0a77ac */ /* 0x000ee80008000a00 */
[----:B------:R-:W4:Y:S08]  /*0070*/  LDC R45, c[0x0][0x3b8] ;  /* 0x0000ee00ff2d7b82 */ /* 0x000f300000000800 */
[----:B------:R-:W5:Y:S01]  /*0080*/  LDC.64 R42, c[0x0][0x380] ;  /* 0x0000e000ff2a7b82 */ /* 0x000f620000000a00 */
[----:B--2---:R-:W-:-:S04]  /*0090*/  UIMAD UR4, UR9, UR4, URZ ;  /* 0x00000004090472a4 */ /* 0x004fc8000f8e02ff */
[----:B------:R-:W-:Y:S01]  /*00a0*/  USHF.L.U32 UR6, UR4, 0x1, URZ ;  /* 0x0000000104067899 */ /* 0x000fe200080006ff */
[----:B-1----:R-:W-:Y:S01]  /*00b0*/  IMAD.SHL.U32 R126, R126, 0x20, RZ ;  /* 0x000000207e7e7824 */ /* 0x002fe200078e00ff */
[----:B0-----:R-:W-:-:S04]  /*00c0*/  SHF.R.U32.HI R2, RZ, 0x5, R28 ;  /* 0x00000005ff027819 */ /* 0x001fc8000001161c */
[----:B------:R-:W-:Y:S02]  /*00d0*/  LOP3.LUT R0, R126, 0x1f, R28, 0xf8, !PT ;  /* 0x0000001f7e007812 */ /* 0x000fe400078ef81c */
[----:B------:R-:W-:-:S03]  /*00e0*/  SGXT.U32 R2, R2, 0x3 ;  /* 0x000000030202781a */ /* 0x000fc60000000000 */
[----:B------:R-:W-:Y:S01]  /*00f0*/  IMAD R0, R0, UR5, RZ ;  /* 0x0000000500007c24 */ /* 0x000fe2000f8e02ff */
[----:B------:R-:W-:Y:S01]  /*0100*/  UIMAD.WIDE UR4, UR4, 0x2, URZ ;  /* 0x00000002040478a5 */ /* 0x000fe2000f8e02ff */
[----:B----4-:R-:W-:Y:S02]  /*0110*/  IMAD R5, R2, R45, RZ ;  /* 0x0000002d02057224 */ /* 0x010fe400078e02ff */
[C---:B------:R-:W-:Y:S02]  /*0120*/  IMAD.SHL.U32 R3, R0.reuse, 0x2, RZ ;  /* 0x0000000200037824 */ /* 0x040fe400078e00ff */
[----:B------:R-:W-:-:S03]  /*0130*/  IMAD.HI R0, R0, 0x2, RZ ;  /* 0x0000000200007827 */ /* 0x000fc600078e02ff */
[----:B-----5:R-:W-:Y:S01]  /*0140*/  IADD3 R29, P0, P1, R3, UR6, R42 ;  /* 0x00000006031d7c10 */ /* 0x020fe2000f91e02a */
[----:B------:R-:W-:-:S03]  /*0150*/  IMAD R7, R45, 0x8, R5 ;  /* 0x000000082d077824 */ /* 0x000fc600078e0205 */
[----:B------:R-:W-:Y:S02]  /*0160*/  IADD3.X R43, PT, PT, R0, UR5, R43, P0, P1 ;  /* 0x00000005002b7c10 */ /* 0x000fe400087e242b */
[----:B------:R-:W-:Y:S02]  /*0170*/  LEA R2, P0, R5, R29, 0x1 ;  /* 0x0000001d05027211 */ /* 0x000fe400078008ff */
[----:B------:R-:W-:Y:S02]  /*0180*/  LEA R0, R45, R7, 0x3 ;  /* 0x000000072d007211 */ /* 0x000fe400078e18ff */
[----:B------:R-:W-:Y:S02]  /*0190*/  LEA R4, P1, R7, R29, 0x1 ;  /* 0x0000001d07047211 */ /* 0x000fe400078208ff */
[----:B------:R-:W-:Y:S01]  /*01a0*/  LEA.HI.X.SX32 R3, R5, R43, 0x1, P0 ;  /* 0x0000002b05037211 */ /* 0x000fe200000f0eff */
[----:B------:R-:W-:Y:S01]  /*01b0*/  IMAD R9, R45, 0x8, R0 ;  /* 0x000000082d097824 */ /* 0x000fe200078e0200 */
[----:B------:R-:W-:-:S02]  /*01c0*/  LEA R6, P0, R0, R29, 0x1 ;  /* 0x0000001d00067211 */ /* 0x000fc400078008ff */
[-C--:B------:R-:W-:Y:S01]  /*01d0*/  LEA.HI.X.SX32 R5, R7, R43.reuse, 0x1, P1 ;  /* 0x0000002b07057211 */ /* 0x080fe200008f0eff */
[----:B---3--:R0:W2:Y:S01]  /*01e0*/  LDG.E.U16 R15, desc[UR10][R2.64] ;  /* 0x0000000a020f7981 */ /* 0x0080a2000c1e1500 */
[----:B------:R-:W-:Y:S01]  /*01f0*/  LEA.HI.X.SX32 R7, R0, R43, 0x1, P0 ;  /* 0x0000002b00077211 */ /* 0x000fe200000f0eff */
[----:B------:R-:W-:Y:S01]  /*0200*/  IMAD R0, R45, 0x8, R9 ;  /* 0x000000082d007824 */ /* 0x000fe200078e0209 */
[----:B------:R-:W-:Y:S01]  /*0210*/  LEA R8, P0, R9, R29, 0x1 ;  /* 0x0000001d09087211 */ /* 0x000fe200078008ff */
[----:B------:R1:W3:Y:S02]  /*0220*/  LDG.E.U16 R16, desc[UR10][R4.64] ;  /* 0x0000000a04107981 */ /* 0x0002e4000c1e1500 */
[----:B------:R-:W-:Y:S01]  /*0230*/  IMAD R13, R45, 0x8, R0 ;  /* 0x000000082d0d7824 */ /* 0x000fe200078e0200 */
[----:B------:R-:W-:Y:S01]  /*0240*/  LEA.HI.X.SX32 R9, R9, R43, 0x1, P0 ;  /* 0x0000002b09097211 */ /* 0x000fe200000f0eff */
[----:B------:R-:W4:Y:S01]  /*0250*/  LDG.E.U16 R17, desc[UR10][R6.64] ;  /* 0x0000000a06117981 */ /* 0x000f22000c1e1500 */
[----:B------:R-:W-:-:S03]  /*0260*/  LEA R10, P0, R0, R29, 0x1 ;  /* 0x0000001d000a7211 */ /* 0x000fc600078008ff */
[----:B------:R5:W4:Y:S01]  /*0270*/  LDG.E.U16 R18, desc[UR10][R8.64] ;  /* 0x0000000a08127981 */ /* 0x000b22000c1e1500 */
[----:B------:R-:W-:Y:S01]  /*0280*/  LEA.HI.X.SX32 R11, R0, R43, 0x1, P0 ;  /* 0x0000002b000b7211 */ /* 0x000fe200000f0eff */
[----:B------:R-:W-:Y:S01]  /*0290*/  IMAD R0, R45, 0x8, R13 ;  /* 0x000000082d007824 */ /* 0x000fe200078e020d */
[----:B0-----:R-:W-:-:S03]  /*02a0*/  LEA R2, P0, R13, R29, 0x1 ;  /* 0x0000001d0d027211 */ /* 0x001fc600078008ff */
[----:B------:R0:W4:Y:S01]  /*02b0*/  LDG.E.U16 R19, desc[UR10][R10.64] ;  /* 0x0000000a0a137981 */ /* 0x000122000c1e1500 */
[C---:B------:R-:W-:Y:S02]  /*02c0*/  LEA R12, P1, R0.reuse, R29, 0x1 ;  /* 0x0000001d000c7211 */ /* 0x040fe400078208ff */
[----:B------:R-:W-:Y:S02]  /*02d0*/  LEA R14, R45, R0, 0x3 ;  /* 0x000000002d0e7211 */ /* 0x000fe400078e18ff */
[-C--:B------:R-:W-:Y:S02]  /*02e0*/  LEA.HI.X.SX32 R3, R13, R43.reuse, 0x1, P0 ;  /* 0x0000002b0d037211 */ /* 0x080fe400000f0eff */
[----:B------:R-:W-:Y:S01]  /*02f0*/  LEA.HI.X.SX32 R13, R0, R43, 0x1, P1 ;  /* 0x0000002b000d7211 */ /* 0x000fe200008f0eff */
[C---:B------:R-:W-:Y:S01]  /*0300*/  IMAD R0, R45.reuse, 0x8, R14 ;  /* 0x000000082d007824 */ /* 0x040fe200078e020e */
[C---:B-1----:R-:W-:Y:S01]  /*0310*/  LEA R4, P0, R14.reuse, R29, 0x1 ;  /* 0x0000001d0e047211 */ /* 0x042fe200078008ff */
[----:B------:R1:W4:Y:S03]  /*0320*/  LDG.E.U16 R20, desc[UR10][R2.64] ;  /* 0x0000000a02147981 */ /* 0x000326000c1e1500 */
[----:B------:R-:W-:Y:S01]  /*0330*/  LEA.HI.X.SX32 R5, R14, R43, 0x1, P0 ;  /* 0x0000002b0e057211 */ /* 0x000fe200000f0eff */
[C---:B-----5:R-:W-:Y:S01]  /*0340*/  IMAD R9, R45.reuse, 0x8, R0 ;  /* 0x000000082d097824 */ /* 0x060fe200078e0200 */
[C---:B------:R-:W-:Y:S01]  /*0350*/  LEA R6, P0, R0.reuse, R29, 0x1 ;  /* 0x0000001d00067211 */ /* 0x040fe200078008ff */
[----:B------:R-:W5:Y:S03]  /*0360*/  LDG.E.U16 R21, desc[UR10][R12.64] ;  /* 0x0000000a0c157981 */ /* 0x000f66000c1e1500 */
[----:B------:R-:W-:Y:S01]  /*0370*/  LEA.HI.X.SX32 R7, R0, R43, 0x1, P0 ;  /* 0x0000002b00077211 */ /* 0x000fe200000f0eff */
[----:B------:R-:W-:Y:S01]  /*0380*/  IMAD R0, R45, 0x8, R9 ;  /* 0x000000082d007824 */ /* 0x000fe200078e0209 */
[-C--:B------:R-:W-:Y:S01]  /*0390*/  LEA R8, P0, R9, R29.reuse, 0x1 ;  /* 0x0000001d09087211 */ /* 0x080fe200078008ff */
[----:B------:R1:W5:Y:S02]  /*03a0*/  LDG.E.U16 R22, desc[UR10][R4.64] ;  /* 0x0000000a04167981 */ /* 0x000364000c1e1500 */
[----:B------:R-:W-:Y:S01]  /*03b0*/  IMAD R14, R45, 0x8, R0 ;  /* 0x000000082d0e7824 */ /* 0x000fe200078e0200 */
[----:B0-----:R-:W-:Y:S01]  /*03c0*/  LEA R10, P1, R0, R29, 0x1 ;  /* 0x0000001d000a7211 */ /* 0x001fe200078208ff */
[----:B------:R0:W5:Y:S01]  /*03d0*/  LDG.E.U16 R23, desc[UR10][R6.64] ;  /* 0x0000000a06177981 */ /* 0x000162000c1e1500 */
[----:B------:R-:W-:-:S02]  /*03e0*/  LEA.HI.X.SX32 R9, R9, R43, 0x1, P0 ;  /* 0x0000002b09097211 */ /* 0x000fc400000f0eff */
[----:B------:R-:W-:Y:S02]  /*03f0*/  LEA.HI.X.SX32 R11, R0, R43, 0x1, P1 ;  /* 0x0000002b000b7211 */ /* 0x000fe400008f0eff */
[C---:B-1----:R-:W-:Y:S01]  /*0400*/  LEA R2, P0, R14.reuse, R29, 0x1 ;  /* 0x0000001d0e027211 */ /* 0x042fe200078008ff */
[----:B------:R1:W5:Y:S01]  /*0410*/  LDG.E.U16 R24, desc[UR10][R8.64] ;  /* 0x0000000a08187981 */ /* 0x000362000c1e1500 */
[C---:B------:R-:W-:Y:S02]  /*0420*/  LEA R0, R45.reuse, R14, 0x3 ;  /* 0x0000000e2d007211 */ /* 0x040fe400078e18ff */
[----:B------:R-:W-:Y:S01]  /*0430*/  LEA.HI.X.SX32 R3, R14, R43, 0x1, P0 ;  /* 0x0000002b0e037211 */ /* 0x000fe200000f0eff */
[----:B------:R-:W5:Y:S01]  /*0440*/  LDG.E.U16 R25, desc[UR10][R10.64] ;  /* 0x0000000a0a197981 */ /* 0x000f62000c1e1500 */
[C---:B------:R-:W-:Y:S01]  /*0450*/  LEA R4, P0, R0.reuse, R29, 0x1 ;  /* 0x0000001d00047211 */ /* 0x040fe200078008ff */
[C---:B------:R-:W-:Y:S02]  /*0460*/  IMAD R13, R45.reuse, 0x8, R0 ;  /* 0x000000082d0d7824 */ /* 0x040fe400078e0200 */
[----:B------:R1:W5:Y:S01]  /*0470*/  LDG.E.U16 R26, desc[UR10][R2.64] ;  /* 0x0000000a021a7981 */ /* 0x000362000c1e1500 */
[----:B------:R-:W-:Y:S01]  /*0480*/  LEA.HI.X.SX32 R5, R0, R43, 0x1, P0 ;  /* 0x0000002b00057211 */ /* 0x000fe200000f0eff */
[----:B------:R-:W-:Y:S01]  /*0490*/  IMAD R0, R45, 0x8, R13 ;  /* 0x000000082d007824 */ /* 0x000fe200078e020d */
[----:B0-----:R-:W-:-:S03]  /*04a0*/  LEA R6, P0, R13, R29, 0x1 ;  /* 0x0000001d0d067211 */ /* 0x001fc600078008ff */
[----:B------:R-:W-:Y:S01]  /*04b0*/  IMAD R14, R45, 0x8, R0 ;  /* 0x000000082d0e7824 */ /* 0x000fe200078e0200 */
[C---:B------:R-:W-:Y:S01]  /*04c0*/  LEA R12, P1, R0.reuse, R29, 0x1 ;  /* 0x0000001d000c7211 */ /* 0x040fe200078208ff */
[----:B------:R0:W5:Y:S01]  /*04d0*/  LDG.E.U16 R27, desc[UR10][R4.64] ;  /* 0x0000000a041b7981 */ /* 0x000162000c1e1500 */
[-C--:B------:R-:W-:Y:S02]  /*04e0*/  LEA.HI.X.SX32 R7, R13, R43.reuse, 0x1, P0 ;  /* 0x0000002b0d077211 */ /* 0x080fe400000f0eff */
[----:B------:R-:W-:Y:S01]  /*04f0*/  LEA.HI.X.SX32 R13, R0, R43, 0x1, P1 ;  /* 0x0000002b000d7211 */ /* 0x000fe200008f0eff */
[----:B------:R-:W-:Y:S01]  /*0500*/  IMAD R0, R45, 0x8, R14 ;  /* 0x000000082d007824 */ /* 0x000fe200078e020e */
[C---:B-1----:R-:W-:Y:S01]  /*0510*/  LEA R8, P0, R14.reuse, R29, 0x1 ;  /* 0x0000001d0e087211 */ /* 0x042fe200078008ff */
[----:B------:R1:W5:Y:S03]  /*0520*/  LDG.E.U16 R30, desc[UR10][R6.64] ;  /* 0x0000000a061e7981 */ /* 0x000366000c1e1500 */
[----:B------:R-:W-:Y:S01]  /*0530*/  LEA.HI.X.SX32 R9, R14, R43, 0x1, P0 ;  /* 0x0000002b0e097211 */ /* 0x000fe200000f0eff */
[----:B------:R1:W5:Y:S01]  /*0540*/  LDG.E.U16 R31, desc[UR10][R12.64] ;  /* 0x0000000a0c1f7981 */ /* 0x000362000c1e1500 */
[----:B------:R-:W-:-:S02]  /*0550*/  LEA R2, P0, R0, R29, 0x1 ;  /* 0x0000001d00027211 */ /* 0x000fc400078008ff */
[----:B------:R-:W-:Y:S01]  /*0560*/  LEA R11, R45, R0, 0x3 ;  /* 0x000000002d0b7211 */ /* 0x000fe200078e18ff */
[----:B------:R1:W5:Y:S01]  /*0570*/  LDG.E.U16 R32, desc[UR10][R8.64] ;  /* 0x0000000a08207981 */ /* 0x000362000c1e1500 */
[----:B------:R-:W-:-:S03]  /*0580*/  LEA.HI.X.SX32 R3, R0, R43, 0x1, P0 ;  /* 0x0000002b00037211 */ /* 0x000fc600000f0eff */
[----:B------:R-:W-:Y:S01]  /*0590*/  IMAD R0, R45, 0x8, R11 ;  /* 0x000000082d007824 */ /* 0x000fe200078e020b */
[-C--:B0-----:R-:W-:Y:S01]  /*05a0*/  LEA R4, P0, R11, R29.reuse, 0x1 ;  /* 0x0000001d0b047211 */ /* 0x081fe200078008ff */
[----:B------:R0:W5:Y:S02]  /*05b0*/  LDG.E.U16 R33, desc[UR10][R2.64] ;  /* 0x0000000a02217981 */ /* 0x000164000c1e1500 */
[----:B------:R-:W-:Y:S01]  /*05c0*/  IMAD R14, R45, 0x8, R0 ;  /* 0x000000082d0e7824 */ /* 0x000fe200078e0200 */
[C---:B------:R-:W-:Y:S02]  /*05d0*/  LEA R10, P1, R0.reuse, R29, 0x1 ;  /* 0x0000001d000a7211 */ /* 0x040fe400078208ff */
[-C--:B------:R-:W-:Y:S02]  /*05e0*/  LEA.HI.X.SX32 R5, R11, R43.reuse, 0x1, P0 ;  /* 0x0000002b0b057211 */ /* 0x080fe400000f0eff */
[----:B------:R-:W-:Y:S01]  /*05f0*/  LEA.HI.X.SX32 R11, R0, R43, 0x1, P1 ;  /* 0x0000002b000b7211 */ /* 0x000fe200008f0eff */
[C---:B------:R-:W-:Y:S01]  /*0600*/  IMAD R0, R45.reuse, 0x8, R14 ;  /* 0x000000082d007824 */ /* 0x040fe200078e020e */
[C---:B-1----:R-:W-:Y:S01]  /*0610*/  LEA R6, P0, R14.reuse, R29, 0x1 ;  /* 0x0000001d0e067211 */ /* 0x042fe200078008ff */
[----:B------:R1:W5:Y:S02]  /*0620*/  LDG.E.U16 R34, desc[UR10][R4.64] ;  /* 0x0000000a04227981 */ /* 0x000364000c1e1500 */
[----:B------:R-:W-:Y:S01]  /*0630*/  IMAD R13, R45, 0x8, R0 ;  /* 0x000000082d0d7824 */ /* 0x000fe200078e0200 */
[----:B------:R-:W-:Y:S01]  /*0640*/  LEA.HI.X.SX32 R7, R14, R43, 0x1, P0 ;  /* 0x0000002b0e077211 */ /* 0x000fe200000f0eff */
[----:B------:R1:W5:Y:S01]  /*0650*/  LDG.E.U16 R35, desc[UR10][R10.64] ;  /* 0x0000000a0a237981 */ /* 0x000362000c1e1500 */
[----:B------:R-:W-:-:S03]  /*0660*/  LEA R8, P0, R0, R29, 0x1 ;  /* 0x0000001d00087211 */ /* 0x000fc600078008ff */
[----:B------:R1:W5:Y:S01]  /*0670*/  LDG.E.U16 R36, desc[UR10][R6.64] ;  /* 0x0000000a06247981 */ /* 0x000362000c1e1500 */
[----:B------:R-:W-:Y:S02]  /*0680*/  LEA.HI.X.SX32 R9, R0, R43, 0x1, P0 ;  /* 0x0000002b00097211 */ /* 0x000fe400000f0eff */
[----:B------:R-:W-:Y:S02]  /*0690*/  LEA R0, R45, R13, 0x3 ;  /* 0x0000000d2d007211 */ /* 0x000fe400078e18ff */
[-C--:B0-----:R-:W-:Y:S01]  /*06a0*/  LEA R2, P0, R13, R29.reuse, 0x1 ;  /* 0x0000001d0d027211 */ /* 0x081fe200078008ff */
[----:B------:R0:W5:Y:S01]  /*06b0*/  LDG.E.U16 R37, desc[UR10][R8.64] ;  /* 0x0000000a08257981 */ /* 0x000162000c1e1500 */
[C---:B------:R-:W-:Y:S01]  /*06c0*/  LEA R12, P1, R0.reuse, R29, 0x1 ;  /* 0x0000001d000c7211 */ /* 0x040fe200078208ff */
[----:B------:R-:W-:Y:S01]  /*06d0*/  IMAD R14, R45, 0x8, R0 ;  /* 0x000000082d0e7824 */ /* 0x000fe200078e0200 */
[-C--:B------:R-:W-:Y:S02]  /*06e0*/  LEA.HI.X.SX32 R3, R13, R43.reuse, 0x1, P0 ;  /* 0x0000002b0d037211 */ /* 0x080fe400000f0eff */
[----:B------:R-:W-:Y:S01]  /*06f0*/  LEA.HI.X.SX32 R13, R0, R43, 0x1, P1 ;  /* 0x0000002b000d7211 */ /* 0x000fe200008f0eff */
[C---:B------:R-:W-:Y:S01]  /*0700*/  IMAD R0, R45.reuse, 0x8, R14 ;  /* 0x000000082d007824 */ /* 0x040fe200078e020e */
[C---:B-1----:R-:W-:Y:S01]  /*0710*/  LEA R4, P0, R14.reuse, R29, 0x1 ;  /* 0x0000001d0e047211 */ /* 0x042fe200078008ff */
[----:B------:R1:W5:Y:S03]  /*0720*/  LDG.E.U16 R38, desc[UR10][R2.64] ;  /* 0x0000000a02267981 */ /* 0x000366000c1e1500 */
[----:B------:R-:W-:Y:S01]  /*0730*/  LEA.HI.X.SX32 R5, R14, R43, 0x1, P0 ;  /* 0x0000002b0e057211 */ /* 0x000fe200000f0eff */
[C---:B------:R-:W-:Y:S01]  /*0740*/  IMAD R11, R45.reuse, 0x8, R0 ;  /* 0x000000082d0b7824 */ /* 0x040fe200078e0200 */
[C---:B------:R-:W-:Y:S01]  /*0750*/  LEA R6, P0, R0.reuse, R29, 0x1 ;  /* 0x0000001d00067211 */ /* 0x040fe200078008ff */
[----:B------:R1:W5:Y:S03]  /*0760*/  LDG.E.U16 R39, desc[UR10][R12.64] ;  /* 0x0000000a0c277981 */ /* 0x000366000c1e1500 */
[----:B------:R-:W-:Y:S01]  /*0770*/  LEA.HI.X.SX32 R7, R0, R43, 0x1, P0 ;  /* 0x0000002b00077211 */ /* 0x000fe200000f0eff */
[----:B------:R-:W-:Y:S01]  /*0780*/  IMAD R0, R45, 0x8, R11 ;  /* 0x000000082d007824 */ /* 0x000fe200078e020b */
[-C--:B0-----:R-:W-:Y:S01]  /*0790*/  LEA R8, P0, R11, R29.reuse, 0x1 ;  /* 0x0000001d0b087211 */ /* 0x081fe200078008ff */
[----:B------:R0:W5:Y:S03]  /*07a0*/  LDG.E.U16 R40, desc[UR10][R4.64] ;  /* 0x0000000a04287981 */ /* 0x000166000c1e1500 */
[----:B------:R-:W-:Y:S01]  /*07b0*/  LEA R10, P1, R0, R29, 0x1 ;  /* 0x0000001d000a7211 */ /* 0x000fe200078208ff */
[----:B------:R0:W5:Y:S01]  /*07c0*/  LDG.E.U16 R41, desc[UR10][R6.64] ;  /* 0x0000000a06297981 */ /* 0x000162000c1e1500 */
[----:B------:R-:W-:-:S02]  /*07d0*/  LEA R14, R45, R0, 0x3 ;  /* 0x000000002d0e7211 */ /* 0x000fc400078e18ff */
[-C--:B------:R-:W-:Y:S02]  /*07e0*/  LEA.HI.X.SX32 R9, R11, R43.reuse, 0x1, P0 ;  /* 0x0000002b0b097211 */ /* 0x080fe400000f0eff */
[----:B------:R-:W-:Y:S01]  /*07f0*/  LEA.HI.X.SX32 R11, R0, R43, 0x1, P1 ;  /* 0x0000002b000b7211 */ /* 0x000fe200008f0eff */
[C---:B------:R-:W-:Y:S01]  /*0800*/  IMAD R0, R45.reuse, 0x8, R14 ;  /* 0x000000082d007824 */ /* 0x040fe200078e020e */
[C---:B-1----:R-:W-:Y:S01]  /*0810*/  LEA R2, P0, R14.reuse, R29, 0x1 ;  /* 0x0000001d0e027211 */ /* 0x042fe200078008ff */
[----:B------:R1:W5:Y:S02]  /*0820*/  LDG.E.U16 R42, desc[UR10][R8.64] ;  /* 0x0000000a082a7981 */ /* 0x000364000c1e1500 */
[C---:B------:R-:W-:Y:S01]  /*0830*/  IMAD R13, R45.reuse, 0x8, R0 ;  /* 0x000000082d0d7824 */ /* 0x040fe200078e0200 */
[----:B------:R-:W-:Y:S01]  /*0840*/  LEA.HI.X.SX32 R3, R14, R43, 0x1, P0 ;  /* 0x0000002b0e037211 */ /* 0x000fe200000f0eff */
[----:B------:R-:W5:Y:S01]  /*0850*/  LDG.E.U16 R10, desc[UR10][R10.64] ;  /* 0x0000000a0a0a7981 */ /* 0x000f62000c1e1500 */
[----:B0-----:R-:W-:Y:S01]  /*0860*/  LEA R4, P0, R0, R29, 0x1 ;  /* 0x0000001d00047211 */ /* 0x001fe200078008ff */
[----:B------:R-:W-:-:S02]  /*0870*/  IMAD R14, R45, 0x8, R13 ;  /* 0x000000082d0e7824 */ /* 0x000fc400078e020d */
[----:B------:R0:W5:Y:S01]  /*0880*/  LDG.E.U16 R2, desc[UR10][R2.64] ;  /* 0x0000000a02027981 */ /* 0x000162000c1e1500 */
[----:B------:R-:W-:Y:S01]  /*0890*/  LEA.HI.X.SX32 R5, R0, R43, 0x1, P0 ;  /* 0x0000002b00057211 */ /* 0x000fe200000f0eff */
[----:B------:R-:W-:Y:S01]  /*08a0*/  IMAD R0, R45, 0x8, R14 ;  /* 0x000000082d007824 */ /* 0x000fe200078e020e */
[CC--:B------:R-:W-:Y:S02]  /*08b0*/  LEA R6, P0, R13.reuse, R29.reuse, 0x1 ;  /* 0x0000001d0d067211 */ /* 0x0c0fe400078008ff */
[----:B------:R-:W-:Y:S02]  /*08c0*/  LEA R12, P1, R14, R29, 0x1 ;  /* 0x0000001d0e0c7211 */ /* 0x000fe400078208ff */
[----:B------:R-:W-:Y:S02]  /*08d0*/  LEA.HI.X.SX32 R7, R13, R43, 0x1, P0 ;  /* 0x0000002b0d077211 */ /* 0x000fe400000f0eff */
[----:B-1----:R-:W-:Y:S02]  /*08e0*/  LEA R8, P0, R0, R29, 0x1 ;  /* 0x0000001d00087211 */ /* 0x002fe400078008ff */
[----:B------:R-:W-:-:S02]  /*08f0*/  LEA.HI.X.SX32 R13, R14, R43, 0x1, P1 ;  /* 0x0000002b0e0d7211 */ /* 0x000fc400008f0eff */
[----:B------:R-:W-:Y:S01]  /*0900*/  LEA.HI.X.SX32 R9, R0, R43, 0x1, P0 ;  /* 0x0000002b00097211 */ /* 0x000fe200000f0eff */
[----:B------:R1:W5:Y:S04]  /*0910*/  LDG.E.U16 R14, desc[UR10][R4.64] ;  /* 0x0000000a040e7981 */ /* 0x000368000c1e1500 */
[----:B------:R-:W5:Y:S04]  /*0920*/  LDG.E.U16 R12, desc[UR10][R12.64] ;  /* 0x0000000a0c0c7981 */ /* 0x000f68000c1e1500 */
[----:B------:R-:W5:Y:S04]  /*0930*/  LDG.E.U16 R8, desc[UR10][R8.64] ;  /* 0x0000000a08087981 */ /* 0x000f68000c1e1500 */
[----:B------:R1:W5:Y:S01]  /*0940*/  LDG.E.U16 R7, desc[UR10][R6.64] ;  /* 0x0000000a06077981 */ /* 0x000362000c1e1500 */
[----:B------:R-:W1:Y:S01]  /*0950*/  S2UR UR8, SR_CgaCtaId ;  /* 0x00000000000879c3 */ /* 0x000e620000008800 */
[----:B------:R-:W-:-:S02]  /*0960*/  LOP3.LUT R0, R28, 0xc0, RZ, 0xc0, !PT ;  /* 0x000000c01c007812 */ /* 0x000fc400078ec0ff */
[----:B------:R-:W-:Y:S01]  /*0970*/  LOP3.LUT R29, R28, 0xff, RZ, 0xc0, !PT ;  /* 0x000000ff1c1d7812 */ /* 0x000fe200078ec0ff */
[----:B------:R-:W-:Y:S01]  /*0980*/  UMOV UR4, 0x400 ;  /* 0x0000040000047882 */ /* 0x000fe20000000000 */
[----:B0-----:R-:W-:Y:S02]  /*0990*/  SHF.R.U32.HI R3, RZ, 0x2, R0 ;  /* 0x00000002ff037819 */ /* 0x001fe40000011600 */
[----:B------:R-:W-:-:S04]  /*09a0*/  SHF.L.U32 R0, R29, 0x1, RZ ;  /* 0x000000011d007819 */ /* 0x000fc800000006ff */
[----:B------:R-:W-:Y:S01]  /*09b0*/  LOP3.LUT R11, R0, R3, RZ, 0x3c, !PT ;  /* 0x00000003000b7212 */ /* 0x000fe200078e3cff */
[----:B------:R-:W-:Y:S01]  /*09c0*/  VIADD R44, R126, 0x20 ;  /* 0x000000207e2c7836 */ /* 0x000fe20000000000 */
[----:B-1----:R-:W-:-:S04]  /*09d0*/  ULEA UR8, UR8, UR4, 0x18 ;  /* 0x0000000408087291 */ /* 0x002fc8000f8ec0ff */
[----:B------:R-:W-:Y:S01]  /*09e0*/  ISETP.GE.AND P0, PT, R44, 0x1, PT ;  /* 0x000000012c00780c */ /* 0x000fe20003f06270 */
[----:B------:R-:W-:Y:S01]  /*09f0*/  IMAD.MOV.U32 R3, RZ, RZ, -0x800000 ;  /* 0xff800000ff037424 */ /* 0x000fe200078e00ff */
[----:B------:R-:W-:Y:S01]  /*0a00*/  MOV R156, 0x3f800000 ;  /* 0x3f800000009c7802 */ /* 0x000fe20000000f00 */
[----:B------:R-:W-:Y:S01]  /*0a10*/  IMAD.MOV.U32 R4, RZ, RZ, -0x800000 ;  /* 0xff800000ff047424 */ /* 0x000fe200078e00ff */
[----:B------:R-:W-:Y:S01]  /*0a20*/  CS2R R72, SRZ ;  /* 0x0000000000487805 */ /* 0x000fe2000001ff00 */
[----:B------:R-:W-:Y:S01]  /*0a30*/  IMAD.MOV.U32 R5, RZ, RZ, -0x800000 ;  /* 0xff800000ff057424 */ /* 0x000fe200078e00ff */
[----:B------:R-:W-:Y:S01]  /*0a40*/  CS2R R74, SRZ ;  /* 0x00000000004a7805 */ /* 0x000fe2000001ff00 */
[----:B------:R-:W-:Y:S01]  /*0a50*/  IMAD.MOV.U32 R6, RZ, RZ, -0x800000 ;  /* 0xff800000ff067424 */ /* 0x000fe200078e00ff */
[----:B------:R-:W-:Y:S01]  /*0a60*/  CS2R R76, SRZ ;  /* 0x00000000004c7805 */ /* 0x000fe2000001ff00 */
[----:B------:R-:W-:Y:S01]  /*0a70*/  IMAD.MOV.U32 R157, RZ, RZ, 0x3f800000 ;  /* 0x3f800000ff9d7424 */ /* 0x000fe200078e00ff */
[----:B------:R-:W-:Y:S01]  /*0a80*/  CS2R R78, SRZ ;  /* 0x00000000004e7805 */ /* 0x000fe2000001ff00 */
[----:B------:R-:W-:Y:S01]  /*0a90*/  IMAD.MOV.U32 R154, RZ, RZ, 0x3f800000 ;  /* 0x3f800000ff9a7424 */ /* 0x000fe200078e00ff */
[----:B------:R-:W-:Y:S01]  /*0aa0*/  CS2R R64, SRZ ;  /* 0x0000000000407805 */ /* 0x000fe2000001ff00 */
[----:B------:R-:W-:Y:S01]  /*0ab0*/  IMAD.MOV.U32 R155, RZ, RZ, 0x3f800000 ;  /* 0x3f800000ff9b7424 */ /* 0x000fe200078e00ff */
[----:B------:R-:W-:-:S02]  /*0ac0*/  CS2R R66, SRZ ;  /* 0x0000000000427805 */ /* 0x000fc4000001ff00 */
[----:B------:R-:W-:Y:S02]  /*0ad0*/  CS2R R56, SRZ ;  /* 0x0000000000387805 */ /* 0x000fe4000001ff00 */
[----:B------:R-:W-:Y:S02]  /*0ae0*/  CS2R R58, SRZ ;  /* 0x00000000003a7805 */ /* 0x000fe4000001ff00 */
[----:B------:R-:W-:Y:S02]  /*0af0*/  CS2R R68, SRZ ;  /* 0x0000000000447805 */ /* 0x000fe4000001ff00 */
[----:B------:R-:W-:Y:S02]  /*0b00*/  CS2R R70, SRZ ;  /* 0x0000000000467805 */ /* 0x000fe4000001ff00 */
[----:B------:R-:W-:Y:S02]  /*0b10*/  CS2R R84, SRZ ;  /* 0x0000000000547805 */ /* 0x000fe4000001ff00 */
[----:B------:R-:W-:-:S02]  /*0b20*/  CS2R R86, SRZ ;  /* 0x0000000000567805 */ /* 0x000fc4000001ff00 */
[----:B------:R-:W-:Y:S02]  /*0b30*/  CS2R R60, SRZ ;  /* 0x00000000003c7805 */ /* 0x000fe4000001ff00 */
[----:B------:R-:W-:Y:S02]  /*0b40*/  CS2R R62, SRZ ;  /* 0x00000000003e7805 */ /* 0x000fe4000001ff00 */
[----:B------:R-:W-:Y:S02]  /*0b50*/  CS2R R80, SRZ ;  /* 0x0000000000507805 */ /* 0x000fe4000001ff00 */
[----:B------:R-:W-:Y:S02]  /*0b60*/  CS2R R82, SRZ ;  /* 0x0000000000527805 */ /* 0x000fe4000001ff00 */
[C---:B------:R-:W-:Y:S01]  /*0b70*/  LOP3.LUT R0, R28.reuse, 0xe0, RZ, 0xc0, !PT ;  /* 0x000000e01c007812 */ /* 0x040fe200078ec0ff */
[----:B--2---:R-:W-:Y:S04]  /*0b80*/  STS.U16 [R11+UR8+0x10000], R15 ;  /* 0x0100000f0b007988 */ /* 0x004fe80008000408 */
[----:B---3--:R-:W-:Y:S04]  /*0b90*/  STS.U16 [R11+UR8+0x10200], R16 ;  /* 0x010200100b007988 */ /* 0x008fe80008000408 */
[----:B----4-:R-:W-:Y:S04]  /*0ba0*/  STS.U16 [R11+UR8+0x10400], R17 ;  /* 0x010400110b007988 */ /* 0x010fe80008000408 */
[----:B------:R-:W-:Y:S04]  /*0bb0*/  STS.U16 [R11+UR8+0x10600], R18 ;  /* 0x010600120b007988 */ /* 0x000fe80008000408 */
[----:B------:R-:W-:Y:S04]  /*0bc0*/  STS.U16 [R11+UR8+0x10800], R19 ;  /* 0x010800130b007988 */ /* 0x000fe80008000408 */
[----:B------:R-:W-:Y:S04]  /*0bd0*/  STS.U16 [R11+UR8+0x10a00], R20 ;  /* 0x010a00140b007988 */ /* 0x000fe80008000408 */
[----:B-----5:R-:W-:Y:S04]  /*0be0*/  STS.U16 [R11+UR8+0x10c00], R21 ;  /* 0x010c00150b007988 */ /* 0x020fe80008000408 */
[----:B------:R-:W-:Y:S04]  /*0bf0*/  STS.U16 [R11+UR8+0x10e00], R22 ;  /* 0x010e00160b007988 */ /* 0x000fe80008000408 */
        /* <DEDUP_REMOVED lines=22> */
[----:B------:R0:W-:Y:S04]  /*0d60*/  STS.U16 [R11+UR8+0x11a00], R30 ;  /* 0x011a001e0b007988 */ /* 0x0001e80008000408 */
[----:B------:R1:W-:Y:S01]  /*0d70*/  STS.U16 [R11+UR8+0x13a00], R7 ;  /* 0x013a00070b007988 */ /* 0x0003e20008000408 */
[----:B0-----:R-:W-:-:S02]  /*0d80*/  LOP3.LUT R30, R28, 0x1c, RZ, 0xc0, !PT ;  /* 0x0000001c1c1e7812 */ /* 0x001fc400078ec0ff */
[----:B-1----:R-:W-:Y:S01]  /*0d90*/  LOP3.LUT R7, R28, 0x3, RZ, 0xc0, !PT ;  /* 0x000000031c077812 */ /* 0x002fe200078ec0ff */
[----:B------:R-:W-:Y:S06]  /*0da0*/  @!P0 BRA `(.L_x_0) ;  /* 0x000000b000588947 */ /* 0x000fec0003800000 */
[----:B------:R-:W0:Y:S01]  /*0db0*/  LDCU UR4, c[0x0][0x3c8] ;  /* 0x00007900ff0477ac */ /* 0x000e220008000800 */
[----:B------:R-:W1:Y:S01]  /*0dc0*/  LDC.64 R2, c[0x0][0x3c0] ;  /* 0x0000f000ff027b82 */ /* 0x000e620000000a00 */
[C---:B------:R-:W-:Y:S02]  /*0dd0*/  LOP3.LUT R4, R28.reuse, 0x7, RZ, 0xc0, !PT ;  /* 0x000000071c047812 */ /* 0x040fe400078ec0ff */
[----:B------:R-:W-:Y:S01]  /*0de0*/  SHF.L.U32 R5, R28, 0x8, RZ ;  /* 0x000000081c057819 */ /* 0x000fe200000006ff */
[----:B------:R-:W2:Y:S01]  /*0df0*/  LDCU.64 UR6, c[0x0][0x388] ;  /* 0x00007100ff0677ac */ /* 0x000ea20008000a00 */
[----:B------:R-:W-:Y:S01]  /*0e00*/  ISETP.NE.U32.AND P0, PT, R7, RZ, PT ;  /* 0x000000ff0700720c */ /* 0x000fe20003f05070 */
[----:B------:R-:W-:Y:S01]  /*0e10*/  IMAD.SHL.U32 R4, R4, 0x10, RZ ;  /* 0x0000001004047824 */ /* 0x000fe200078e00ff */
[----:B------:R-:W-:Y:S01]  /*0e20*/  LOP3.LUT P1, RZ, R28, 0x80, RZ, 0xc0, !PT ;  /* 0x000000801cff7812 */ /* 0x000fe2000782c0ff */
[----:B------:R-:W3:Y:S01]  /*0e30*/  LDC.64 R10, c[0x0][0x390] ;  /* 0x0000e400ff0a7b82 */ /* 0x000ee20000000a00 */
[----:B------:R-:W-:Y:S01]  /*0e40*/  SHF.R.U32.HI R227, RZ, 0x3, R29 ;  /* 0x00000003ffe37819 */ /* 0x000fe2000001161d */
[----:B------:R-:W4:Y:S01]  /*0e50*/  LDCU UR12, c[0x0][0x3a8] ;  /* 0x00007500ff0c77ac */ /* 0x000f220008000800 */
[----:B------:R-:W-:-:S02]  /*0e60*/  LOP3.LUT R5, R4, 0xf00, R5, 0xf8, !PT ;  /* 0x00000f0004057812 */ /* 0x000fc400078ef805 */
[----:B------:R-:W-:Y:S02]  /*0e70*/  SHF.R.U32.HI R4, RZ, 0x1, R0 ;  /* 0x00000001ff047819 */ /* 0x000fe40000011600 */
[----:B------:R-:W-:Y:S01]  /*0e80*/  SEL R6, RZ, 0x110, !P1 ;  /* 0x00000110ff067807 */ /* 0x000fe20004800000 */
[----:B------:R-:W5:Y:S01]  /*0e90*/  LDC R140, c[0x0][0x3d8] ;  /* 0x0000f600ff8c7b82 */ /* 0x000f620000000800 */
[----:B0-----:R-:W-:Y:S01]  /*0ea0*/  IMAD R0, R29, UR4, RZ ;  /* 0x000000041d007c24 */ /* 0x001fe2000f8e02ff */
[----:B------:R-:W0:Y:S01]  /*0eb0*/  LDCU.64 UR4, c[0x0][0x3d0] ;  /* 0x00007a00ff0477ac */ /* 0x000e220008000a00 */
[----:B------:R-:W-:Y:S02]  /*0ec0*/  LOP3.LUT R225, R5, R4, RZ, 0x3c, !PT ;  /* 0x0000000405e17212 */ /* 0x000fe400078e3cff */
[----:B------:R-:W-:Y:S01]  /*0ed0*/  LOP3.LUT R5, R28, 0x10, RZ, 0xc0, !PT ;  /* 0x000000101c057812 */ /* 0x000fe200078ec0ff */
[----:B------:R-:W-:Y:S01]  /*0ee0*/  IMAD.SHL.U32 R125, R0, 0x2, RZ ;  /* 0x00000002007d7824 */ /* 0x000fe200078e00ff */
[----:B------:R-:W-:Y:S01]  /*0ef0*/  LOP3.LUT R4, R28, 0x7f, RZ, 0xc0, !PT ;  /* 0x0000007f1c047812 */ /* 0x000fe200078ec0ff */
[----:B-1----:R-:W-:Y:S01]  /*0f00*/  IMAD R2, R2, UR9, RZ ;  /* 0x0000000902027c24 */ /* 0x002fe2000f8e02ff */
[----:B------:R-:W-:Y:S01]  /*0f10*/  LEA R8, R5, UR8, 0x3 ;  /* 0x0000000805087c11 */ /* 0x000fe2000f8e18ff */
[----:B------:R-:W-:Y:S01]  /*0f20*/  IMAD.HI R5, R0, 0x2, RZ ;  /* 0x0000000200057827 */ /* 0x000fe200078e02ff */
[----:B------:R-:W-:Y:S01]  /*0f30*/  SHF.L.U32 R129, R3, 0x4, RZ ;  /* 0x0000000403817819 */ /* 0x000fe200000006ff */
[----:B------:R-:W1:Y:S01]  /*0f40*/  LDC R145, c[0x0][0x3d8] ;  /* 0x0000f600ff917b82 */ /* 0x000e620000000800 */
[----:B------:R-:W-:Y:S01]  /*0f50*/  IADD3 R225, PT, PT, R225, R8, RZ ;  /* 0x00000008e1e17210 */ /* 0x000fe20007ffe0ff */
[C---:B------:R-:W-:Y:S01]  /*0f60*/  IMAD.SHL.U32 R124, R2.reuse, 0x2, RZ ;  /* 0x00000002027c7824 */ /* 0x040fe200078e00ff */
[----:B------:R-:W-:Y:S01]  /*0f70*/  LOP3.LUT R227, R227, 0x1c, RZ, 0xc0, !PT ;  /* 0x0000001ce3e37812 */ /* 0x000fe200078ec0ff */
[----:B------:R-:W-:Y:S01]  /*0f80*/  IMAD.HI R2, R2, 0x2, RZ ;  /* 0x0000000202027827 */ /* 0x000fe200078e02ff */
[----:B------:R-:W-:-:S02]  /*0f90*/  SHF.R.U32.HI R219, RZ, 0x2, R28 ;  /* 0x00000002ffdb7819 */ /* 0x000fc4000001161c */
[----:B--2---:R-:W-:Y:S01]  /*0fa0*/  IADD3 R124, P2, P3, R125, UR6, R124 ;  /* 0x000000067d7c7c10 */ /* 0x004fe2000fb5e07c */
[C---:B------:R-:W-:Y:S01]  /*0fb0*/  IMAD.SHL.U32 R7, R4.reuse, 0x2, RZ ;  /* 0x0000000204077824 */ /* 0x040fe200078e00ff */
[----:B0-----:R-:W-:Y:S01]  /*0fc0*/  UIMAD UR4, UR9, UR4, URZ ;  /* 0x00000004090472a4 */ /* 0x001fe2000f8e02ff */
[----:B------:R-:W-:Y:S01]  /*0fd0*/  IMAD R4, R4, UR5, RZ ;  /* 0x0000000504047c24 */ /* 0x000fe2000f8e02ff */
[----:B------:R-:W-:Y:S01]  /*0fe0*/  IADD3.X R125, PT, PT, R5, UR7, R2, P2, P3 ;  /* 0x00000007057d7c10 */ /* 0x000fe200097e6402 */
[----:B------:R-:W-:Y:S01]  /*0ff0*/  IMAD.SHL.U32 R217, R3, 0x2, RZ ;  /* 0x0000000203d97824 */ /* 0x000fe200078e00ff */
[----:B------:R-:W-:Y:S01]  /*1000*/  USHF.L.U32 UR6, UR4, 0x1, URZ ;  /* 0x0000000104067899 */ /* 0x000fe200080006ff */
[C---:B------:R-:W-:Y:S01]  /*1010*/  IMAD.SHL.U32 R5, R4.reuse, 0x2, RZ ;  /* 0x0000000204057824 */ /* 0x040fe200078e00ff */
[----:B------:R-:W-:Y:S01]  /*1020*/  UIMAD.WIDE UR4, UR4, 0x2, URZ ;  /* 0x00000002040478a5 */ /* 0x000fe2000f8e02ff */
[----:B------:R-:W-:Y:S01]  /*1030*/  IMAD.HI R0, R4, 0x2, RZ ;  /* 0x0000000204007827 */ /* 0x000fe200078e02ff */
[----:B------:R-:W-:Y:S01]  /*1040*/  SHF.R.U32.HI R2, RZ, 0x7, R28 ;  /* 0x00000007ff027819 */ /* 0x000fe2000001161c */
[----:B------:R-:W0:Y:S01]  /*1050*/  LDC R4, c[0x0][0x3d8] ;  /* 0x0000f600ff047b82 */ /* 0x000e220000000800 */
[----:B---3--:R-:W-:Y:S01]  /*1060*/  IADD3 R5, P4, P6, R5, UR6, R10 ;  /* 0x0000000605057c10 */ /* 0x008fe2000fe9e00a */
[C---:B------:R-:W-:Y:S01]  /*1070*/  IMAD.SHL.U32 R213, R3.reuse, 0x4, RZ ;  /* 0x0000000403d57824 */ /* 0x040fe200078e00ff */
[----:B------:R-:W-:Y:S01]  /*1080*/  SGXT.U32 R2, R2, 0x1 ;  /* 0x000000010202781a */ /* 0x000fe20000000000 */
[C---:B------:R-:W-:Y:S01]  /*1090*/  IMAD R9, R3.reuse, 0x82, RZ ;  /* 0x0000008203097824 */ /* 0x040fe200078e02ff */
[----:B------:R-:W-:Y:S01]  /*10a0*/  IADD3.X R0, PT, PT, R0, UR5, R11, P4, P6 ;  /* 0x0000000500007c10 */ /* 0x000fe2000a7ec40b */
[----:B------:R-:W-:Y:S01]  /*10b0*/  IMAD.SHL.U32 R131, R3, 0x20, RZ ;  /* 0x0000002003837824 */ /* 0x000fe200078e00ff */
[-C--:B------:R-:W-:Y:S01]  /*10c0*/  IADD3 R14, P4, PT, R217, R124.reuse, RZ ;  /* 0x0000007cd90e7210 */ /* 0x080fe20007f9e0ff */
[----:B------:R-:W-:Y:S01]  /*10d0*/  IMAD.SHL.U32 R127, R3, 0x8, RZ ;  /* 0x00000008037f7824 */ /* 0x000fe200078e00ff */
[-C--:B------:R-:W-:Y:S01]  /*10e0*/  IADD3 RZ, P1, PT, R9, R124.reuse, RZ ;  /* 0x0000007c09ff7210 */ /* 0x080fe20007f3e0ff */
[C---:B------:R-:W-:Y:S01]  /*10f0*/  IMAD R9, R3.reuse, 0x86, RZ ;  /* 0x0000008603097824 */ /* 0x040fe200078e02ff */
[CC--:B------:R-:W-:Y:S01]  /*1100*/  LEA.HI.X.SX32 R15, R3.reuse, R125.reuse, 0x1, P4 ;  /* 0x0000007d030f7211 */ /* 0x0c0fe200020f0eff */
[C---:B------:R-:W-:Y:S01]  /*1110*/  IMAD.SHL.U32 R133, R3.reuse, 0x40, RZ ;  /* 0x0000004003857824 */ /* 0x040fe200078e00ff */
[CC--:B------:R-:W-:Y:S01]  /*1120*/  LEA RZ, P4, R3.reuse, R124.reuse, 0x3 ;  /* 0x0000007c03ff7211 */ /* 0x0c0fe200078818ff */
[C---:B------:R-:W-:Y:S01]  /*1130*/  IMAD R137, R3.reuse, 0x42, RZ ;  /* 0x0000004203897824 */ /* 0x040fe200078e02ff */
[-C--:B------:R-:W-:Y:S01]  /*1140*/  LEA RZ, P6, R3, R124.reuse, 0x2 ;  /* 0x0000007c03ff7211 */ /* 0x080fe200078c10ff */
[----:B------:R2:W-:Y:S01]  /*1150*/  STL.64 [R1+0x350], R14 ;  /* 0x0003500e01007387 */ /* 0x0005e20000100a00 */
[-C--:B------:R-:W-:Y:S01]  /*1160*/  LEA.HI.X.SX32 R213, R213, R125.reuse, 0x1, P4 ;  /* 0x0000007dd5d57211 */ /* 0x080fe200020f0eff */
[----:B------:R-:W3:Y:S01]  /*1170*/  LDC R146, c[0x0][0x3d8] ;  /* 0x0000f600ff927b82 */ /* 0x000ee20000000800 */
[CC--:B------:R-:W-:Y:S01]  /*1180*/  LEA RZ, P4, R3.reuse, R124.reuse, 0x5 ;  /* 0x0000007c03ff7211 */ /* 0x0c0fe200078828ff */
[----:B------:R-:W-:Y:S01]  /*1190*/  IMAD R13, R3, 0x84, RZ ;  /* 0x00000084030d7824 */ /* 0x000fe200078e02ff */
[----:B------:R-:W-:Y:S01]  /*11a0*/  IADD3 RZ, P3, PT, R9, R124, RZ ;  /* 0x0000007c09ff7210 */ /* 0x000fe20007f7e0ff */
[----:B------:R-:W-:Y:S01]  /*11b0*/  IMAD R9, R3, 0x8a, RZ ;  /* 0x0000008a03097824 */ /* 0x000fe200078e02ff */
[-C--:B------:R-:W-:Y:S01]  /*11c0*/  LEA.HI.X.SX32 R129, R129, R125.reuse, 0x1, P4 ;  /* 0x0000007d81817211 */ /* 0x080fe200020f0eff */
[----:B0-----:R-:W-:Y:S01]  /*11d0*/  IMAD R81, R2, R4, RZ ;  /* 0x0000000402517224 */ /* 0x001fe200078e02ff */
[-C--:B------:R-:W-:Y:S01]  /*11e0*/  LEA RZ, P4, R3, R124.reuse, 0x6 ;  /* 0x0000007c03ff7211 */ /* 0x080fe200078830ff */
[----:B------:R-:W0:Y:S01]  /*11f0*/  LDC R147, c[0x0][0x3d8] ;  /* 0x0000f600ff937b82 */ /* 0x000e220000000800 */
[-C--:B------:R-:W-:Y:S01]  /*1200*/  LEA.HI.X.SX32 R217, R217, R125.reuse, 0x1, P6 ;  /* 0x0000007dd9d97211 */ /* 0x080fe200030f0eff */
[C---:B------:R-:W-:Y:S01]  /*1210*/  IMAD R83, R4.reuse, 0x2, R81 ;  /* 0x0000000204537824 */ /* 0x040fe200078e0251 */
[CC--:B------:R-:W-:Y:S01]  /*1220*/  LEA RZ, P6, R3.reuse, R124.reuse, 0x4 ;  /* 0x0000007c03ff7211 */ /* 0x0c0fe200078c20ff */
[----:B------:R-:W-:Y:S01]  /*1230*/  IMAD R135, R3, 0x41, RZ ;  /* 0x0000004103877824 */ /* 0x000fe200078e02ff */
[-C--:B------:R-:W-:Y:S01]  /*1240*/  LEA.HI.X.SX32 R131, R131, R125.reuse, 0x1, P4 ;  /* 0x0000007d83837211 */ /* 0x080fe200020f0eff */
[C---:B------:R-:W-:Y:S01]  /*1250*/  IMAD R84, R4.reuse, 0x2, R83 ;  /* 0x0000000204547824 */ /* 0x040fe200078e0253 */
[-C--:B------:R-:W-:Y:S01]  /*1260*/  LEA RZ, P4, R3, R124.reuse, 0x7 ;  /* 0x0000007c03ff7211 */ /* 0x080fe200078838ff */
[----:B------:R-:W0:Y:S01]  /*1270*/  LDC R148, c[0x0][0x3d8] ;  /* 0x0000f600ff947b82 */ /* 0x000e220000000800 */
[-C--:B------:R-:W-:Y:S01]  /*1280*/  LEA.HI.X.SX32 R127, R127, R125.reuse, 0x1, P6 ;  /* 0x0000007d7f7f7211 */ /* 0x080fe200030f0eff */
[----:B------:R-:W-:Y:S01]  /*1290*/  IMAD R11, R3, 0x8c, RZ ;  /* 0x0000008c030b7824 */ /* 0x000fe200078e02ff */
[-C--:B------:R-:W-:Y:S01]  /*12a0*/  IADD3 RZ, P6, PT, R9, R124.reuse, RZ ;  /* 0x0000007c09ff7210 */ /* 0x080fe20007fde0ff */
[----:B------:R-:W-:Y:S01]  /*12b0*/  IMAD R9, R3, 0x21, RZ ;  /* 0x0000002103097824 */ /* 0x000fe200078e02ff */
[-C--:B------:R-:W-:Y:S01]  /*12c0*/  LEA.HI.X.SX32 R133, R133, R125.reuse, 0x1, P4 ;  /* 0x0000007d85857211 */ /* 0x080fe200020f0eff */
[----:B------:R-:W-:Y:S01]  /*12d0*/  IMAD R139, R3, 0x43, RZ ;  /* 0x00000043038b7824 */ /* 0x000fe200078e02ff */
[----:B--2---:R-:W-:Y:S01]  /*12e0*/  IADD3 R14, P4, PT, R137, R124, RZ ;  /* 0x0000007c890e7210 */ /* 0x004fe20007f9e0ff */
[----:B------:R-:W2:Y:S01]  /*12f0*/  LDC R149, c[0x0][0x3d8] ;  /* 0x0000f600ff957b82 */ /* 0x000ea20000000800 */
[----:B------:R-:W-:Y:S01]  /*1300*/  LEA R85, R4, R84, 0x1 ;  /* 0x0000005404557211 */ /* 0x000fe200078e08ff */
[----:B------:R-:W-:Y:S01]  /*1310*/  IMAD R45, R3, 0x22, RZ ;  /* 0x00000022032d7824 */ /* 0x000fe200078e02ff */
[----:B------:R-:W-:Y:S01]  /*1320*/  LEA.HI.X.SX32 R15, R9, R125, 0x1, P4 ;  /* 0x0000007d090f7211 */ /* 0x000fe200020f0eff */
[----:B------:R-:W-:Y:S01]  /*1330*/  IMAD R141, R3, 0x44, RZ ;  /* 0x00000044038d7824 */ /* 0x000fe200078e02ff */
[----:B------:R-:W-:Y:S01]  /*1340*/  LOP3.LUT R7, R6, R7, RZ, 0x3c, !PT ;  /* 0x0000000706077212 */ /* 0x000fe200078e3cff */
[C---:B------:R-:W-:Y:S01]  /*1350*/  IMAD R87, R4.reuse, 0x2, R85 ;  /* 0x0000000204577824 */ /* 0x040fe200078e0255 */
[-C--:B------:R-:W-:Y:S01]  /*1360*/  IADD3 RZ, P2, PT, R13, R124.reuse, RZ ;  /* 0x0000007c0dff7210 */ /* 0x080fe20007f5e0ff */
[----:B------:R-:W0:Y:S01]  /*1370*/  LDC R9, c[0x0][0x3d8] ;  /* 0x0000f600ff097b82 */ /* 0x000e220000000800 */
[-C--:B------:R-:W-:Y:S01]  /*1380*/  LEA.HI.X.SX32 R135, R135, R125.reuse, 0x1, P1 ;  /* 0x0000007d87877211 */ /* 0x080fe200008f0eff */
[----:B------:R-:W-:Y:S01]  /*1390*/  IMAD R123, R4, 0x2, R87 ;  /* 0x00000002047b7824 */ /* 0x000fe200078e0257 */
[-C--:B------:R-:W-:Y:S01]  /*13a0*/  IADD3 RZ, P1, PT, R11, R124.reuse, RZ ;  /* 0x0000007c0bff7210 */ /* 0x080fe20007f3e0ff */
[----:B------:R-:W-:Y:S01]  /*13b0*/  IMAD R13, R3, 0x88, RZ ;  /* 0x00000088030d7824 */ /* 0x000fe200078e02ff */
[-C--:B------:R-:W-:Y:S01]  /*13c0*/  LEA.HI.X.SX32 R137, R137, R125.reuse, 0x1, P2 ;  /* 0x0000007d89897211 */ /* 0x080fe200010f0eff */
[----:B-----5:R-:W-:Y:S01]  /*13d0*/  IMAD R140, R140, 0x2, R123 ;  /* 0x000000028c8c7824 */ /* 0x020fe200078e027b */
[----:B------:R5:W-:Y:S01]  /*13e0*/  STL.64 [R1+0x278], R14 ;  /* 0x0002780e01007387 */ /* 0x000be20000100a00 */
[----:B------:R-:W2:Y:S01]  /*13f0*/  LDC R150, c[0x0][0x3d8] ;  /* 0x0000f600ff967b82 */ /* 0x000ea20000000800 */
[----:B------:R-:W-:Y:S01]  /*1400*/  IMAD R11, R3, 0x90, RZ ;  /* 0x00000090030b7824 */ /* 0x000fe200078e02ff */
[-C--:B------:R-:W-:Y:S01]  /*1410*/  IADD3 RZ, P5, PT, R13, R124.reuse, RZ ;  /* 0x0000007c0dff7210 */ /* 0x080fe20007fbe0ff */
[----:B------:R-:W-:Y:S01]  /*1420*/  IMAD R13, R3, 0x8e, RZ ;  /* 0x0000008e030d7824 */ /* 0x000fe200078e02ff */
[-C--:B------:R-:W-:Y:S01]  /*1430*/  LEA.HI.X.SX32 R139, R139, R125.reuse, 0x1, P3 ;  /* 0x0000007d8b8b7211 */ /* 0x080fe200018f0eff */
[----:B------:R-:W-:Y:S01]  /*1440*/  IMAD R143, R3, 0x45, RZ ;  /* 0x00000045038f7824 */ /* 0x000fe200078e02ff */
[-C--:B------:R-:W-:Y:S01]  /*1450*/  IADD3 RZ, P2, PT, R11, R124.reuse, RZ ;  /* 0x0000007c0bff7210 */ /* 0x080fe20007f5e0ff */
[----:B------:R-:W-:Y:S01]  /*1460*/  IMAD R144, R3, 0x46, RZ ;  /* 0x0000004603907824 */ /* 0x000fe200078e02ff */
[----:B------:R-:W2:Y:S01]  /*1470*/  LDC R39, c[0x0][0x3d8] ;  /* 0x0000f600ff277b82 */ /* 0x000ea20000000800 */
[-C--:B------:R-:W-:Y:S01]  /*1480*/  IADD3 RZ, P4, PT, R13, R124.reuse, RZ ;  /* 0x0000007c0dff7210 */ /* 0x080fe20007f9e0ff */
[----:B------:R-:W-:Y:S01]  /*1490*/  IMAD R161, R3, 0xd4, RZ ;  /* 0x000000d403a17824 */ /* 0x000fe200078e02ff */
[----:B------:R-:W-:Y:S01]  /*14a0*/  IADD3 R170, P3, PT, R45, R124, RZ ;  /* 0x0000007c2daa7210 */ /* 0x000fe20007f7e0ff */
[----:B------:R-:W-:Y:S01]  /*14b0*/  IMAD R165, R3, 0x35, RZ ;  /* 0x0000003503a57824 */ /* 0x000fe200078e02ff */
[----:B------:R-:W-:Y:S01]  /*14c0*/  LEA.HI.X.SX32 R143, R143, R125, 0x1, P6 ;  /* 0x0000007d8f8f7211 */ /* 0x000fe200030f0eff */
[----:B------:R-:W-:Y:S01]  /*14d0*/  IMAD R167, R3, 0x6b, RZ ;  /* 0x0000006b03a77824 */ /* 0x000fe200078e02ff */
[----:B------:R-:W-:Y:S01]  /*14e0*/  SGXT.U32 R219, R219, 0x3 ;  /* 0x00000003dbdb781a */ /* 0x000fe20000000000 */
[----:B0-----:R-:W-:Y:S01]  /*14f0*/  IMAD R142, R9, 0x2, R140 ;  /* 0x00000002098e7824 */ /* 0x001fe200078e028c */
[----:B------:R-:W0:Y:S01]  /*1500*/  LDC R2, c[0x0][0x3d8] ;  /* 0x0000f600ff027b82 */ /* 0x000e220000000800 */
[----:B------:R-:W-:Y:S01]  /*1510*/  IMAD R169, R3, 0x1b, RZ ;  /* 0x0000001b03a97824 */ /* 0x000fe200078e02ff */
[----:B------:R-:W-:Y:S01]  /*1520*/  LOP3.LUT R223, R219, 0x8, RZ, 0xfc, !PT ;  /* 0x00000008dbdf7812 */ /* 0x000fe200078efcff */
[----:B------:R-:W-:Y:S01]  /*1530*/  IMAD R163, R3, 0xd8, RZ ;  /* 0x000000d803a37824 */ /* 0x000fe200078e02ff */
[----:B-1----:R-:W-:Y:S01]  /*1540*/  LEA R145, R145, R142, 0x1 ;  /* 0x0000008e91917211 */ /* 0x002fe200078e08ff */
[----:B------:R-:W-:Y:S01]  /*1550*/  IMAD R176, R3, 0xe2, RZ ;  /* 0x000000e203b07824 */ /* 0x000fe200078e02ff */
[----:B------:R-:W-:Y:S01]  /*1560*/  LOP3.LUT R221, R219, 0x10, RZ, 0xfc, !PT ;  /* 0x00000010dbdd7812 */ /* 0x000fe200078efcff */
[----:B------:R-:W-:Y:S01]  /*1570*/  IMAD R177, R3, 0xe4, RZ ;  /* 0x000000e403b17824 */ /* 0x000fe200078e02ff */
[----:B------:R-:W1:Y:S01]  /*1580*/  LDC R6, c[0x0][0x3d8] ;  /* 0x0000f600ff067b82 */ /* 0x000e620000000800 */
[----:B---3--:R-:W-:Y:S01]  /*1590*/  IMAD R146, R146, 0x2, R145 ;  /* 0x0000000292927824 */ /* 0x008fe200078e0291 */
[----:B------:R-:W-:Y:S01]  /*15a0*/  LEA R223, R223, UR8, 0x5 ;  /* 0x00000008dfdf7c11 */ /* 0x000fe2000f8e28ff */
[----:B------:R-:W-:Y:S01]  /*15b0*/  IMAD R180, R3, 0x71, RZ ;  /* 0x0000007103b47824 */ /* 0x000fe200078e02ff */
[----:B------:R-:W-:Y:S01]  /*15c0*/  LEA R221, R221, UR8, 0x5 ;  /* 0x00000008dddd7c11 */ /* 0x000fe2000f8e28ff */
[----:B------:R-:W-:Y:S01]  /*15d0*/  IMAD R147, R147, 0x2, R146 ;  /* 0x0000000293937824 */ /* 0x000fe200078e0292 */
[----:B------:R-:W-:Y:S01]  /*15e0*/  LOP3.LUT R252, R7, 0x40, RZ, 0x3c, !PT ;  /* 0x0000004007fc7812 */ /* 0x000fe200078e3cff */
[----:B------:R-:W-:Y:S01]  /*15f0*/  IMAD R181, R3, 0x39, RZ ;  /* 0x0000003903b57824 */ /* 0x000fe200078e02ff */
[----:B------:R-:W3:Y:S01]  /*1600*/  LDC R78, c[0x0][0x3d8] ;  /* 0x0000f600ff4e7b82 */ /* 0x000ee20000000800 */
[----:B------:R-:W-:Y:S01]  /*1610*/  IMAD R148, R148, 0x2, R147 ;  /* 0x0000000294947824 */ /* 0x000fe200078e0293 */
[----:B------:R-:W-:Y:S01]  /*1620*/  LOP3.LUT R243, R7, 0x60, RZ, 0x3c, !PT ;  /* 0x0000006007f37812 */ /* 0x000fe200078e3cff */
[----:B------:R-:W-:Y:S01]  /*1630*/  IMAD R178, R3, 0xe6, RZ ;  /* 0x000000e603b27824 */ /* 0x000fe200078e02ff */
[----:B------:R-:W-:Y:S01]  /*1640*/  UMOV UR4, URZ ;  /* 0x000000ff00047c82 */ /* 0x000fe20008000000 */
[----:B--2---:R-:W-:-:S02]  /*1650*/  IMAD R149, R149, 0x2, R148 ;  /* 0x0000000295957824 */ /* 0x004fc400078e0294 */
[C---:B------:R-:W-:Y:S01]  /*1660*/  IMAD R183, R3.reuse, 0x73, RZ ;  /* 0x0000007303b77824 */ /* 0x040fe200078e02ff */
[----:B------:R-:W2:Y:S01]  /*1670*/  LDC R119, c[0x0][0x3d8] ;  /* 0x0000f600ff777b82 */ /* 0x000ea20000000800 */
[C---:B------:R-:W-:Y:S01]  /*1680*/  IMAD R179, R3.reuse, 0xe8, RZ ;  /* 0x000000e803b37824 */ /* 0x040fe200078e02ff */
[----:B------:R-:W-:Y:S01]  /*1690*/  LEA R150, R150, R149, 0x1 ;  /* 0x0000009596967211 */ /* 0x000fe200078e08ff */
[C---:B------:R-:W-:Y:S02]  /*16a0*/  IMAD R185, R3.reuse, 0x1d, RZ ;  /* 0x0000001d03b97824 */ /* 0x040fe400078e02ff */
[----:B------:R-:W-:Y:S02]  /*16b0*/  IMAD R182, R3, 0xea, RZ ;  /* 0x000000ea03b67824 */ /* 0x000fe400078e02ff */
[----:B------:R-:W-:Y:S01]  /*16c0*/  IMAD R39, R39, 0x2, R150 ;  /* 0x0000000227277824 */ /* 0x000fe200078e0296 */
[----:B------:R-:W4:Y:S01]  /*16d0*/  LDC R120, c[0x0][0x3d8] ;  /* 0x0000f600ff787b82 */ /* 0x000f220000000800 */
[----:B------:R-:W-:-:S02]  /*16e0*/  IMAD R184, R3, 0xec, RZ ;  /* 0x000000ec03b87824 */ /* 0x000fc400078e02ff */
[----:B0-----:R-:W-:Y:S02]  /*16f0*/  IMAD R79, R2, 0x2, R39 ;  /* 0x00000002024f7824 */ /* 0x001fe400078e0227 */
[C---:B------:R-:W-:Y:S02]  /*1700*/  IMAD R186, R3.reuse, 0xee, RZ ;  /* 0x000000ee03ba7824 */ /* 0x040fe400078e02ff */
[----:B-1----:R-:W-:Y:S01]  /*1710*/  IMAD R121, R6, 0x2, R79 ;  /* 0x0000000206797824 */ /* 0x002fe200078e024f */
[----:B------:R-:W0:Y:S01]  /*1720*/  LDC R77, c[0x0][0x3d8] ;  /* 0x0000f600ff4d7b82 */ /* 0x000e220000000800 */
[C---:B------:R-:W-:Y:S02]  /*1730*/  IMAD R188, R3.reuse, 0x75, RZ ;  /* 0x0000007503bc7824 */ /* 0x040fe400078e02ff */
[----:B---3--:R-:W-:Y:S02]  /*1740*/  IMAD R78, R78, 0x2, R121 ;  /* 0x000000024e4e7824 */ /* 0x008fe400078e0279 */
[----:B------:R-:W-:-:S02]  /*1750*/  IMAD R189, R3, 0x3b, RZ ;  /* 0x0000003b03bd7824 */ /* 0x000fc400078e02ff */
[----:B------:R-:W-:Y:S01]  /*1760*/  IMAD R190, R3, 0x77, RZ ;  /* 0x0000007703be7824 */ /* 0x000fe200078e02ff */
[----:B------:R-:W1:Y:S01]  /*1770*/  LDC R116, c[0x0][0x3d8] ;  /* 0x0000f600ff747b82 */ /* 0x000e620000000800 */
[----:B--2---:R-:W-:Y:S01]  /*1780*/  LEA R119, R119, R78, 0x1 ;  /* 0x0000004e77777211 */ /* 0x004fe200078e08ff */
[C---:B------:R-:W-:Y:S02]  /*1790*/  IMAD R192, R3.reuse, 0xf, RZ ;  /* 0x0000000f03c07824 */ /* 0x040fe400078e02ff */
[C---:B------:R-:W-:Y:S02]  /*17a0*/  IMAD R187, R3.reuse, 0xf0, RZ ;  /* 0x000000f003bb7824 */ /* 0x040fe400078e02ff */
[----:B------:R-:W-:Y:S02]  /*17b0*/  IMAD R191, R3, 0xf2, RZ ;  /* 0x000000f203bf7824 */ /* 0x000fe400078e02ff */
[----:B------:R-:W2:Y:S01]  /*17c0*/  LDC R11, c[0x0][0x3d8] ;  /* 0x0000f600ff0b7b82 */ /* 0x000ea20000000800 */
[----:B----4-:R-:W-:-:S02]  /*17d0*/  IMAD R120, R120, 0x2, R119 ;  /* 0x0000000278787824 */ /* 0x010fc400078e0277 */
[C---:B------:R-:W-:Y:S02]  /*17e0*/  IMAD R193, R3.reuse, 0xf4, RZ ;  /* 0x000000f403c17824 */ /* 0x040fe400078e02ff */
[C---:B------:R-:W-:Y:S02]  /*17f0*/  IMAD R196, R3.reuse, 0x3d, RZ ;  /* 0x0000003d03c47824 */ /* 0x040fe400078e02ff */
[----:B------:R-:W-:Y:S01]  /*1800*/  IMAD R195, R3, 0x79, RZ ;  /* 0x0000007903c37824 */ /* 0x000fe200078e02ff */
[----:B------:R-:W3:Y:S01]  /*1810*/  LDC R13, c[0x0][0x3d8] ;  /* 0x0000f600ff0d7b82 */ /* 0x000ee20000000800 */
[----:B0-----:R-:W-:Y:S02]  /*1820*/  IMAD R77, R77, 0x2, R120 ;  /* 0x000000024d4d7824 */ /* 0x001fe400078e0278 */
[C---:B------:R-:W-:Y:S02]  /*1830*/  IMAD R194, R3.reuse, 0xf6, RZ ;  /* 0x000000f603c27824 */ /* 0x040fe400078e02ff */
[----:B------:R-:W-:-:S02]  /*1840*/  IMAD R197, R3, 0x7b, RZ ;  /* 0x0000007b03c57824 */ /* 0x000fc400078e02ff */
[C---:B------:R-:W-:Y:S01]  /*1850*/  IMAD R198, R3.reuse, 0x1f, RZ ;  /* 0x0000001f03c67824 */ /* 0x040fe200078e02ff */
[----:B-----5:R-:W0:Y:S01]  /*1860*/  LDC R15, c[0x0][0x3d8] ;  /* 0x0000f600ff0f7b82 */ /* 0x020e220000000800 */
[----:B-1----:R-:W-:Y:S02]  /*1870*/  IMAD R116, R116, 0x2, R77 ;  /* 0x0000000274747824 */ /* 0x002fe400078e024d */
[C---:B------:R-:W-:Y:S02]  /*1880*/  IMAD R200, R3.reuse, 0x3f, RZ ;  /* 0x0000003f03c87824 */ /* 0x040fe400078e02ff */
[C---:B------:R-:W-:Y:S02]  /*1890*/  IMAD R250, R3.reuse, 0xf8, RZ ;  /* 0x000000f803fa7824 */ /* 0x040fe400078e02ff */
[----:B------:R-:W-:Y:S01]  /*18a0*/  IMAD R246, R3, 0xfc, RZ ;  /* 0x000000fc03f67824 */ /* 0x000fe200078e02ff */
[----:B------:R-:W1:Y:S01]  /*18b0*/  LDC R17, c[0x0][0x3d8] ;  /* 0x0000f600ff117b82 */ /* 0x000e620000000800 */
[----:B--2---:R-:W-:-:S02]  /*18c0*/  IMAD R118, R11, 0x2, R116 ;  /* 0x000000020b767824 */ /* 0x004fc400078e0274 */
[C---:B------:R-:W-:Y:S02]  /*18d0*/  IMAD R244, R3.reuse, 0xfe, RZ ;  /* 0x000000fe03f47824 */ /* 0x040fe400078e02ff */
[C---:B------:R-:W-:Y:S02]  /*18e0*/  IMAD R248, R3.reuse, 0xfa, RZ ;  /* 0x000000fa03f87824 */ /* 0x040fe400078e02ff */
[----:B------:R-:W-:Y:S01]  /*18f0*/  IMAD R199, R3, 0x7d, RZ ;  /* 0x0000007d03c77824 */ /* 0x000fe200078e02ff */
[----:B------:R-:W2:Y:S01]  /*1900*/  LDC R19, c[0x0][0x3d8] ;  /* 0x0000f600ff137b82 */ /* 0x000ea20000000800 */
[----:B---3--:R-:W-:Y:S01]  /*1910*/  LEA R72, R13, R118, 0x1 ;  /* 0x000000760d487211 */ /* 0x008fe200078e08ff */
[C---:B------:R-:W-:Y:S02]  /*1920*/  IMAD.IADD R231, R227.reuse, 0x1, R223 ;  /* 0x00000001e3e77824 */ /* 0x040fe400078e02df */
[----:B------:R-:W-:-:S04]  /*1930*/  IMAD.IADD R229, R227, 0x1, R221 ;  /* 0x00000001e3e57824 */ /* 0x000fc800078e02dd */
[----:B------:R-:W3:Y:S01]  /*1940*/  LDC R21, c[0x0][0x3d8] ;  /* 0x0000f600ff157b82 */ /* 0x000ee20000000800 */
[----:B0-----:R-:W-:-:S07]  /*1950*/  IMAD R112, R15, 0x2, R72 ;  /* 0x000000020f707824 */ /* 0x001fce00078e0248 */
[----:B------:R-:W0:Y:S01]  /*1960*/  LDC R23, c[0x0][0x3d8] ;  /* 0x0000f600ff177b82 */ /* 0x000e220000000800 */
[----:B-1----:R-:W-:-:S07]  /*1970*/  IMAD R114, R17, 0x2, R112 ;  /* 0x0000000211727824 */ /* 0x002fce00078e0270 */
[----:B------:R-:W1:Y:S01]  /*1980*/  LDC R27, c[0x0][0x3d8] ;  /* 0x0000f600ff1b7b82 */ /* 0x000e620000000800 */
[----:B--2---:R-:W-:Y:S02]  /*1990*/  IMAD R24, R19, 0x2, R114 ;  /* 0x0000000213187824 */ /* 0x004fe400078e0272 */
[----:B------:R-:W-:-:S05]  /*19a0*/  IMAD R19, R3, 0x11, RZ ;  /* 0x0000001103137824 */ /* 0x000fca00078e02ff */
[----:B------:R-:W2:Y:S01]  /*19b0*/  LDC R105, c[0x0][0x3d8] ;  /* 0x0000f600ff697b82 */ /* 0x000ea20000000800 */
[----:B---3--:R-:W-:Y:S01]  /*19c0*/  IMAD R108, R21, 0x2, R24 ;  /* 0x00000002156c7824 */ /* 0x008fe200078e0218 */
[----:B------:R-:W-:Y:S01]  /*19d0*/  LEA.HI.X.SX32 R171, R19, R125, 0x1, P3 ;  /* 0x0000007d13ab7211 */ /* 0x000fe200018f0eff */
[C---:B------:R-:W-:Y:S02]  /*19e0*/  IMAD R19, R3.reuse, 0x94, RZ ;  /* 0x0000009403137824 */ /* 0x040fe400078e02ff */
[----:B------:R-:W-:Y:S02]  /*19f0*/  IMAD R21, R3, 0x92, RZ ;  /* 0x0000009203157824 */ /* 0x000fe400078e02ff */
[----:B------:R3:W-:Y:S01]  /*1a00*/  STL.64 [R1+0x2f0], R170 ;  /* 0x0002f0aa01007387 */ /* 0x0007e20000100a00 */
[----:B------:R-:W4:Y:S01]  /*1a10*/  LDC R8, c[0x0][0x3d8] ;  /* 0x0000f600ff087b82 */ /* 0x000f220000000800 */
[----:B0-----:R-:W-:-:S07]  /*1a20*/  LEA R110, R23, R108, 0x1 ;  /* 0x0000006c176e7211 */ /* 0x001fce00078e08ff */
[----:B------:R-:W0:Y:S01]  /*1a30*/  LDC R12, c[0x0][0x3d8] ;  /* 0x0000f600ff0c7b82 */ /* 0x000e220000000800 */
[----:B-1----:R-:W-:Y:S01]  /*1a40*/  IMAD R70, R27, 0x2, R110 ;  /* 0x000000021b467824 */ /* 0x002fe200078e026e */
[CC--:B---3--:R-:W-:Y:S02]  /*1a50*/  IADD3 R170, P3, PT, R141.reuse, R124.reuse, RZ ;  /* 0x0000007c8daa7210 */ /* 0x0c8fe40007f7e0ff */
[-C--:B------:R-:W-:Y:S02]  /*1a60*/  LEA.HI.X.SX32 R141, R141, R125.reuse, 0x1, P5 ;  /* 0x0000007d8d8d7211 */ /* 0x080fe400028f0eff */
[----:B------:R-:W-:Y:S02]  /*1a70*/  LEA.HI.X.SX32 R171, R45, R125, 0x1, P3 ;  /* 0x0000007d2dab7211 */ /* 0x000fe400018f0eff */
[----:B------:R-:W1:Y:S01]  /*1a80*/  LDC R102, c[0x0][0x3d8] ;  /* 0x0000f600ff667b82 */ /* 0x000e620000000800 */
[----:B--2---:R-:W-:Y:S01]  /*1a90*/  IMAD R105, R105, 0x2, R70 ;  /* 0x0000000269697824 */ /* 0x004fe200078e0246 */
[----:B------:R-:W-:Y:S01]  /*1aa0*/  IADD3 R174, P3, PT, R144, R124, RZ ;  /* 0x0000007c90ae7210 */ /* 0x000fe20007f7e0ff */
[----:B------:R2:W-:Y:S01]  /*1ab0*/  STL.64 [R1+0x270], R170 ;  /* 0x000270aa01007387 */ /* 0x0005e20000100a00 */
[----:B------:R-:W-:-:S04]  /*1ac0*/  LEA R172, P5, R81, R5, 0x1 ;  /* 0x0000000551ac7211 */ /* 0x000fc800078a08ff */
[----:B------:R-:W3:Y:S01]  /*1ad0*/  LDC R37, c[0x0][0x3d8] ;  /* 0x0000f600ff257b82 */ /* 0x000ee20000000800 */
[----:B----4-:R-:W-:Y:S01]  /*1ae0*/  IMAD R107, R8, 0x2, R105 ;  /* 0x00000002086b7824 */ /* 0x010fe200078e0269 */
[----:B------:R-:W-:-:S06]  /*1af0*/  LEA.HI.X.SX32 R173, R81, R0, 0x1, P5 ;  /* 0x0000000051ad7211 */ /* 0x000fcc00028f0eff */
[----:B------:R-:W4:Y:S01]  /*1b00*/  LDC R43, c[0x0][0x3d8] ;  /* 0x0000f600ff2b7b82 */ /* 0x000f220000000800 */
[----:B0-----:R-:W-:Y:S01]  /*1b10*/  IMAD R69, R12, 0x2, R107 ;  /* 0x000000020c457824 */ /* 0x001fe200078e026b */
[----:B--2---:R-:W-:-:S04]  /*1b20*/  LEA R170, P6, R83, R5, 0x1 ;  /* 0x0000000553aa7211 */ /* 0x004fc800078c08ff */
[----:B------:R-:W-:Y:S02]  /*1b30*/  LEA.HI.X.SX32 R171, R83, R0, 0x1, P6 ;  /* 0x0000000053ab7211 */ /* 0x000fe400030f0eff */
[----:B------:R-:W0:Y:S01]  /*1b40*/  LDC R99, c[0x0][0x3d8] ;  /* 0x0000f600ff637b82 */ /* 0x000e220000000800 */
[----:B-1----:R-:W-:-:S07]  /*1b50*/  LEA R102, R102, R69, 0x1 ;  /* 0x0000004566667211 */ /* 0x002fce00078e08ff */
[----:B------:R-:W1:Y:S01]  /*1b60*/  LDC R54, c[0x0][0x3d8] ;  /* 0x0000f600ff367b82 */ /* 0x000e620000000800 */
[----:B---3--:R-:W-:-:S07]  /*1b70*/  IMAD R104, R37, 0x2, R102 ;  /* 0x0000000225687824 */ /* 0x008fce00078e0266 */
[----:B------:R-:W2:Y:S01]  /*1b80*/  LDC R60, c[0x0][0x3d8] ;  /* 0x0000f600ff3c7b82 */ /* 0x000ea20000000800 */
[----:B----4-:R-:W-:-:S07]  /*1b90*/  IMAD R68, R43, 0x2, R104 ;  /* 0x000000022b447824 */ /* 0x010fce00078e0268 */
[----:B------:R-:W3:Y:S01]  /*1ba0*/  LDC R88, c[0x0][0x3d8] ;  /* 0x0000f600ff587b82 */ /* 0x000ee20000000800 */
[----:B0-----:R-:W-:-:S07]  /*1bb0*/  IMAD R99, R99, 0x2, R68 ;  /* 0x0000000263637824 */ /* 0x001fce00078e0244 */
[----:B------:R-:W0:Y:S01]  /*1bc0*/  LDC R98, c[0x0][0x3d8] ;  /* 0x0000f600ff627b82 */ /* 0x000e220000000800 */
[----:B-1----:R-:W-:-:S07]  /*1bd0*/  IMAD R101, R54, 0x2, R99 ;  /* 0x0000000236657824 */ /* 0x002fce00078e0263 */
[----:B------:R-:W1:Y:S01]  /*1be0*/  LDC R51, c[0x0][0x3d8] ;  /* 0x0000f600ff337b82 */ /* 0x000e620000000800 */
[----:B--2---:R-:W-:-:S07]  /*1bf0*/  LEA R63, R60, R101, 0x1 ;  /* 0x000000653c3f7211 */ /* 0x004fce00078e08ff */
[----:B------:R-:W2:Y:S01]  /*1c00*/  LDC R57, c[0x0][0x3d8] ;  /* 0x0000f600ff397b82 */ /* 0x000ea20000000800 */
[----:B---3--:R-:W-:-:S07]  /*1c10*/  IMAD R97, R88, 0x2, R63 ;  /* 0x0000000258617824 */ /* 0x008fce00078e023f */
[----:B------:R-:W3:Y:S01]  /*1c20*/  LDC R92, c[0x0][0x3d8] ;  /* 0x0000f600ff5c7b82 */ /* 0x000ee20000000800 */
[----:B0-----:R-:W-:-:S07]  /*1c30*/  IMAD R98, R98, 0x2, R97 ;  /* 0x0000000262627824 */ /* 0x001fce00078e0261 */
[----:B------:R-:W0:Y:S01]  /*1c40*/  LDC R152, c[0x0][0x3d8] ;  /* 0x0000f600ff987b82 */ /* 0x000e220000000800 */
[----:B-1----:R-:W-:Y:S02]  /*1c50*/  IMAD R96, R51, 0x2, R98 ;  /* 0x0000000233607824 */ /* 0x002fe400078e0262 */
[----:B------:R-:W-:-:S05]  /*1c60*/  IMAD R51, R3, 0x23, RZ ;  /* 0x0000002303337824 */ /* 0x000fca00078e02ff */
[----:B------:R-:W1:Y:S01]  /*1c70*/  LDC R154, c[0x0][0x3d8] ;  /* 0x0000f600ff9a7b82 */ /* 0x000e620000000800 */
[----:B--2---:R-:W-:Y:S01]  /*1c80*/  IMAD R57, R57, 0x2, R96 ;  /* 0x0000000239397824 */ /* 0x004fe200078e0260 */
[----:B------:R-:W-:-:S05]  /*1c90*/  LEA.HI.X.SX32 R175, R51, R125, 0x1, P3 ;  /* 0x0000007d33af7211 */ /* 0x000fca00018f0eff */
[----:B------:R2:W-:Y:S01]  /*1ca0*/  STL.64 [R1+0x268], R174 ;  /* 0x000268ae01007387 */ /* 0x0005e20000100a00 */
[----:B------:R-:W4:Y:S01]  /*1cb0*/  LDC R156, c[0x0][0x3d8] ;  /* 0x0000f600ff9c7b82 */ /* 0x000f220000000800 */
[----:B---3--:R-:W-:Y:S02]  /*1cc0*/  LEA R95, R92, R57, 0x1 ;  /* 0x000000395c5f7211 */ /* 0x008fe400078e08ff */
[----:B------:R3:W-:Y:S04]  /*1cd0*/  STL.64 [R1+0x748], R170 ;  /* 0x000748aa01007387 */ /* 0x0007e80000100a00 */
[----:B------:R5:W-:Y:S01]  /*1ce0*/  STL.64 [R1+0x750], R172 ;  /* 0x000750ac01007387 */ /* 0x000be20000100a00 */
[----:B------:R-:W4:Y:S01]  /*1cf0*/  LDC R89, c[0x0][0x3d8] ;  /* 0x0000f600ff597b82 */ /* 0x000f220000000800 */
[----:B0-----:R-:W-:-:S02]  /*1d00*/  IMAD R93, R152, 0x2, R95 ;  /* 0x00000002985d7824 */ /* 0x001fc400078e025f */
[C---:B--2---:R-:W-:Y:S02]  /*1d10*/  IMAD R174, R3.reuse, 0x6f, RZ ;  /* 0x0000006f03ae7824 */ /* 0x044fe400078e02ff */
[----:B------:R-:W-:Y:S01]  /*1d20*/  IMAD R175, R3, 0x7, RZ ;  /* 0x0000000703af7824 */ /* 0x000fe200078e02ff */
[-C--:B---3--:R-:W-:Y:S02]  /*1d30*/  LEA R170, P3, R84, R5.reuse, 0x1 ;  /* 0x0000000554aa7211 */ /* 0x088fe400078608ff */
[----:B------:R-:W0:Y:S01]  /*1d40*/  LDC R158, c[0x0][0x3d8] ;  /* 0x0000f600ff9e7b82 */ /* 0x000e220000000800 */
[----:B-1----:R-:W-:Y:S01]  /*1d50*/  IMAD R91, R154, 0x2, R93 ;  /* 0x000000029a5b7824 */ /* 0x002fe200078e025d */
[----:B------:R-:W-:Y:S01]  /*1d60*/  LEA R154, P6, R87, R5, 0x1 ;  /* 0x00000005579a7211 */ /* 0x000fe200078c08ff */
[C---:B-----5:R-:W-:Y:S01]  /*1d70*/  IMAD R172, R3.reuse, 0x6d, RZ ;  /* 0x0000006d03ac7824 */ /* 0x060fe200078e02ff */
[-C--:B------:R-:W-:Y:S01]  /*1d80*/  LEA.HI.X.SX32 R171, R84, R0.reuse, 0x1, P3 ;  /* 0x0000000054ab7211 */ /* 0x080fe200018f0eff */
[----:B------:R-:W-:Y:S01]  /*1d90*/  IMAD R173, R3, 0x37, RZ ;  /* 0x0000003703ad7824 */ /* 0x000fe200078e02ff */
[----:B------:R-:W-:-:S02]  /*1da0*/  LEA.HI.X.SX32 R155, R87, R0, 0x1, P6 ;  /* 0x00000000579b7211 */ /* 0x000fc400030f0eff */
[----:B------:R-:W1:Y:S01]  /*1db0*/  LDC R151, c[0x0][0x3d8] ;  /* 0x0000f600ff977b82 */ /* 0x000e620000000800 */
[----:B----4-:R-:W-:Y:S01]  /*1dc0*/  IMAD R92, R156, 0x2, R91 ;  /* 0x000000029c5c7824 */ /* 0x010fe200078e025b */
[CC--:B------:R-:W-:Y:S01]  /*1dd0*/  LEA R156, P5, R85.reuse, R5.reuse, 0x1 ;  /* 0x00000005559c7211 */ /* 0x0c0fe200078a08ff */
[----:B------:R2:W-:Y:S01]  /*1de0*/  STL.64 [R1+0x740], R170 ;  /* 0x000740aa01007387 */ /* 0x0005e20000100a00 */
[C---:B------:R-:W-:Y:S02]  /*1df0*/  LEA R84, P6, R142.reuse, R5, 0x1 ;  /* 0x000000058e547211 */ /* 0x040fe400078c08ff */
[-C--:B------:R-:W-:Y:S02]  /*1e00*/  LEA.HI.X.SX32 R157, R85, R0.reuse, 0x1, P5 ;  /* 0x00000000559d7211 */ /* 0x080fe400028f0eff */
[----:B------:R-:W3:Y:S01]  /*1e10*/  LDC R160, c[0x0][0x3d8] ;  /* 0x0000f600ffa07b82 */ /* 0x000ee20000000800 */
[----:B------:R-:W-:Y:S01]  /*1e20*/  IMAD R51, R89, 0x2, R92 ;  /* 0x0000000259337824 */ /* 0x000fe200078e025c */
[----:B------:R-:W-:Y:S01]  /*1e30*/  LEA.HI.X.SX32 R85, R142, R0, 0x1, P6 ;  /* 0x000000008e557211 */ /* 0x000fe200030f0eff */
[----:B------:R4:W-:Y:S04]  /*1e40*/  STL.64 [R1+0x738], R156 ;  /* 0x0007389c01007387 */ /* 0x0009e80000100a00 */
[----:B------:R5:W-:Y:S01]  /*1e50*/  STL.64 [R1+0x730], R154 ;  /* 0x0007309a01007387 */ /* 0x000be20000100a00 */
[----:B------:R-:W3:Y:S01]  /*1e60*/  LDC R162, c[0x0][0x3d8] ;  /* 0x0000f600ffa27b82 */ /* 0x000ee20000000800 */
[----:B0-----:R-:W-:Y:S01]  /*1e70*/  LEA R88, R158, R51, 0x1 ;  /* 0x000000339e587211 */ /* 0x001fe200078e08ff */
[----:B--2---:R-:W-:-:S02]  /*1e80*/  IMAD R170, R3, 0xde, RZ ;  /* 0x000000de03aa7824 */ /* 0x004fc400078e02ff */
[----:B------:R-:W-:Y:S01]  /*1e90*/  IMAD R171, R3, 0xe0, RZ ;  /* 0x000000e003ab7824 */ /* 0x000fe200078e02ff */
[----:B----4-:R-:W-:-:S03]  /*1ea0*/  LEA R156, P3, R123, R5, 0x1 ;  /* 0x000000057b9c7211 */ /* 0x010fc600078608ff */
[----:B------:R-:W0:Y:S01]  /*1eb0*/  LDC R164, c[0x0][0x3d8] ;  /* 0x0000f600ffa47b82 */ /* 0x000e220000000800 */
[----:B-1----:R-:W-:Y:S01]  /*1ec0*/  IMAD R89, R151, 0x2, R88 ;  /* 0x0000000297597824 */ /* 0x002fe200078e0258 */
[----:B------:R-:W-:Y:S02]  /*1ed0*/  LEA.HI.X.SX32 R157, R123, R0, 0x1, P3 ;  /* 0x000000007b9d7211 */ /* 0x000fe400018f0eff */
[----:B-----5:R-:W-:-:S04]  /*1ee0*/  LEA R154, P5, R140, R5, 0x1 ;  /* 0x000000058c9a7211 */ /* 0x020fc800078a08ff */
[----:B------:R-:W1:Y:S01]  /*1ef0*/  LDC R166, c[0x0][0x3d8] ;  /* 0x0000f600ffa67b82 */ /* 0x000e620000000800 */
[----:B------:R2:W-:Y:S01]  /*1f00*/  STL.64 [R1+0x728], R156 ;  /* 0x0007289c01007387 */ /* 0x0005e20000100a00 */
[----:B------:R-:W-:Y:S01]  /*1f10*/  LEA.HI.X.SX32 R155, R140, R0, 0x1, P5 ;  /* 0x000000008c9b7211 */ /* 0x000fe200028f0eff */
[----:B---3--:R-:W-:Y:S02]  /*1f20*/  IMAD R87, R160, 0x2, R89 ;  /* 0x00000002a0577824 */ /* 0x008fe400078e0259 */
[----:B------:R3:W-:Y:S01]  /*1f30*/  STL.64 [R1+0x718], R84 ;  /* 0x0007185401007387 */ /* 0x0007e20000100a00 */
[----:B------:R-:W-:Y:S02]  /*1f40*/  IMAD R160, R3, 0xd, RZ ;  /* 0x0000000d03a07824 */ /* 0x000fe400078e02ff */
[----:B------:R-:W4:Y:S01]  /*1f50*/  LDC R153, c[0x0][0x3d8] ;  /* 0x0000f600ff997b82 */ /* 0x000f220000000800 */
[----:B------:R5:W-:Y:S01]  /*1f60*/  STL.64 [R1+0x720], R154 ;  /* 0x0007209a01007387 */ /* 0x000be20000100a00 */
[----:B------:R-:W-:-:S02]  /*1f70*/  IMAD R45, R162, 0x2, R87 ;  /* 0x00000002a22d7824 */ /* 0x000fc400078e0257 */
[----:B------:R-:W-:Y:S01]  /*1f80*/  IMAD R162, R3, 0xd6, RZ ;  /* 0x000000d603a27824 */ /* 0x000fe200078e02ff */
[----:B--2---:R-:W-:-:S03]  /*1f90*/  LEA R156, P5, R146, R5, 0x1 ;  /* 0x00000005929c7211 */ /* 0x004fc600078a08ff */
[----:B------:R-:W2:Y:S01]  /*1fa0*/  LDC R168, c[0x0][0x3d8] ;  /* 0x0000f600ffa87b82 */ /* 0x000ea20000000800 */
[CC--:B---3--:R-:W-:Y:S02]  /*1fb0*/  LEA R84, P3, R145.reuse, R5.reuse, 0x1 ;  /* 0x0000000591547211 */ /* 0x0c8fe400078608ff */
[-C--:B------:R-:W-:Y:S02]  /*1fc0*/  LEA.HI.X.SX32 R157, R146, R0.reuse, 0x1, P5 ;  /* 0x00000000929d7211 */ /* 0x080fe400028f0eff */
[-C--:B------:R-:W-:Y:S02]  /*1fd0*/  LEA.HI.X.SX32 R85, R145, R0.reuse, 0x1, P3 ;  /* 0x0000000091557211 */ /* 0x080fe400018f0eff */
[CC--:B-----5:R-:W-:Y:S01]  /*1fe0*/  LEA R154, P6, R147.reuse, R5.reuse, 0x1 ;  /* 0x00000005939a7211 */ /* 0x0e0fe200078c08ff */
[----:B------:R-:W3:Y:S01]  /*1ff0*/  LDC R138, c[0x0][0x3d8] ;  /* 0x0000f600ff8a7b82 */ /* 0x000ee20000000800 */
[----:B------:R-:W-:Y:S01]  /*2000*/  LEA R158, P3, R148, R5, 0x1 ;  /* 0x00000005949e7211 */ /* 0x000fe200078608ff */
[----:B------:R0:W-:Y:S01]  /*2010*/  STL.64 [R1+0x710], R84 ;  /* 0x0007105401007387 */ /* 0x0001e20000100a00 */
[----:B------:R-:W-:-:S02]  /*2020*/  LEA.HI.X.SX32 R155, R147, R0, 0x1, P6 ;  /* 0x00000000939b7211 */ /* 0x000fc400030f0eff */
[----:B------:R-:W-:Y:S01]  /*2030*/  LEA.HI.X.SX32 R159, R148, R0, 0x1, P3 ;  /* 0x00000000949f7211 */ /* 0x000fe200018f0eff */
[----:B------:R5:W-:Y:S01]  /*2040*/  STL.64 [R1+0x708], R156 ;  /* 0x0007089c01007387 */ /* 0x000be20000100a00 */
[----:B------:R-:W-:Y:S01]  /*2050*/  LEA R152, P3, R39, R5, 0x1 ;  /* 0x0000000527987211 */ /* 0x000fe200078608ff */
[----:B------:R-:W3:Y:S01]  /*2060*/  LDC R122, c[0x0][0x3d8] ;  /* 0x0000f600ff7a7b82 */ /* 0x000ee20000000800 */
[----:B------:R-:W-:Y:S01]  /*2070*/  LEA.HI.X.SX32 R145, R144, R125, 0x1, P1 ;  /* 0x0000007d90917211 */ /* 0x000fe200008f0eff */
[----:B------:R1:W-:Y:S01]  /*2080*/  STL.64 [R1+0x700], R154 ;  /* 0x0007009a01007387 */ /* 0x0003e20000100a00 */
[----:B------:R-:W-:Y:S02]  /*2090*/  LOP3.LUT P1, RZ, R28, 0x7, RZ, 0xc0, !PT ;  /* 0x000000071cff7812 */ /* 0x000fe4000782c0ff */
[----:B------:R-:W-:Y:S01]  /*20a0*/  MOV R28, 0xff800000 ;  /* 0xff800000001c7802 */ /* 0x000fe20000000f00 */
[----:B0-----:R-:W-:Y:S01]  /*20b0*/  IMAD R85, R164, 0x2, R45 ;  /* 0x00000002a4557824 */ /* 0x001fe200078e022d */
[----:B------:R-:W-:Y:S01]  /*20c0*/  STL.64 [R1+0x6f8], R158 ;  /* 0x0006f89e01007387 */ /* 0x000fe20000100a00 */
[----:B------:R-:W0:Y:S01]  /*20d0*/  LDC R80, c[0x0][0x3d8] ;  /* 0x0000f600ff507b82 */ /* 0x000e220000000800 */
[----:B------:R-:W-:Y:S01]  /*20e0*/  IMAD R164, R3, 0x69, RZ ;  /* 0x0000006903a47824 */ /* 0x000fe200078e02ff */
[----:B-----5:R-:W-:-:S02]  /*20f0*/  LEA R156, P5, R149, R5, 0x1 ;  /* 0x00000005959c7211 */ /* 0x020fc400078a08ff */
[----:B-1----:R-:W-:Y:S01]  /*2100*/  LEA R84, R166, R85, 0x1 ;  /* 0x00000055a6547211 */ /* 0x002fe200078e08ff */
[----:B------:R-:W-:Y:S01]  /*2110*/  IMAD R166, R3, 0xda, RZ ;  /* 0x000000da03a67824 */ /* 0x000fe200078e02ff */
[CC--:B------:R-:W-:Y:S02]  /*2120*/  LEA R154, P6, R150.reuse, R5.reuse, 0x1 ;  /* 0x00000005969a7211 */ /* 0x0c0fe400078c08ff */
[-C--:B------:R-:W-:Y:S01]  /*2130*/  LEA.HI.X.SX32 R157, R149, R0.reuse, 0x1, P5 ;  /* 0x00000000959d7211 */ /* 0x080fe200028f0eff */
[----:B----4-:R-:W-:Y:S01]  /*2140*/  IMAD R81, R153, 0x2, R84 ;  /* 0x0000000299517824 */ /* 0x010fe200078e0254 */
[-C--:B------:R-:W-:Y:S01]  /*2150*/  LEA R148, P5, R79, R5.reuse, 0x1 ;  /* 0x000000054f947211 */ /* 0x080fe200078a08ff */
[----:B------:R-:W1:Y:S01]  /*2160*/  LDC R117, c[0x0][0x3d8] ;  /* 0x0000f600ff757b82 */ /* 0x000e620000000800 */
[-C--:B------:R-:W-:Y:S01]  /*2170*/  LEA.HI.X.SX32 R155, R150, R0.reuse, 0x1, P6 ;  /* 0x00000000969b7211 */ /* 0x080fe200030f0eff */
[----:B------:R4:W-:Y:S01]  /*2180*/  STL.64 [R1+0x6f0], R156 ;  /* 0x0006f09c01007387 */ /* 0x0009e20000100a00 */
[-C--:B------:R-:W-:Y:S01]  /*2190*/  LEA.HI.X.SX32 R153, R39, R0.reuse, 0x1, P3 ;  /* 0x0000000027997211 */ /* 0x080fe200018f0eff */
[----:B--2---:R-:W-:Y:S01]  /*21a0*/  IMAD R83, R168, 0x2, R81 ;  /* 0x00000002a8537824 */ /* 0x004fe200078e0251 */
[-C--:B------:R-:W-:Y:S01]  /*21b0*/  LEA.HI.X.SX32 R149, R79, R0.reuse, 0x1, P5 ;  /* 0x000000004f957211 */ /* 0x080fe200028f0eff */
[----:B------:R2:W-:Y:S01]  /*21c0*/  STL.64 [R1+0x6e8], R154 ;  /* 0x0006e89a01007387 */ /* 0x0005e20000100a00 */
[CC--:B------:R-:W-:Y:S01]  /*21d0*/  LEA R146, P6, R121.reuse, R5.reuse, 0x1 ;  /* 0x0000000579927211 */ /* 0x0c0fe200078c08ff */
[----:B------:R-:W5:Y:S01]  /*21e0*/  LDC R33, c[0x0][0x3d8] ;  /* 0x0000f600ff217b82 */ /* 0x000f620000000800 */
[----:B------:R-:W-:Y:S01]  /*21f0*/  LEA R150, P3, R78, R5, 0x1 ;  /* 0x000000054e967211 */ /* 0x000fe200078608ff */
[----:B------:R0:W-:Y:S01]  /*2200*/  STL.64 [R1+0x6e0], R152 ;  /* 0x0006e09801007387 */ /* 0x0001e20000100a00 */
[-C--:B------:R-:W-:Y:S01]  /*2210*/  LEA.HI.X.SX32 R147, R121, R0.reuse, 0x1, P6 ;  /* 0x0000000079937211 */ /* 0x080fe200030f0eff */
[----:B---3--:R-:W-:Y:S01]  /*2220*/  IMAD R39, R138, 0x2, R83 ;  /* 0x000000028a277824 */ /* 0x008fe200078e0253 */
[----:B------:R-:W-:Y:S01]  /*2230*/  LEA.HI.X.SX32 R151, R78, R0, 0x1, P3 ;  /* 0x000000004e977211 */ /* 0x000fe200018f0eff */
[----:B------:R3:W-:Y:S01]  /*2240*/  STL.64 [R1+0x6d8], R148 ;  /* 0x0006d89401007387 */ /* 0x0007e20000100a00 */
[C---:B----4-:R-:W-:Y:S01]  /*2250*/  IMAD R156, R3.reuse, 0x65, RZ ;  /* 0x00000065039c7824 */ /* 0x050fe200078e02ff */
[----:B------:R-:W4:Y:S01]  /*2260*/  LDC R26, c[0x0][0x3d8] ;  /* 0x0000f600ff1a7b82 */ /* 0x000f220000000800 */
[----:B------:R-:W-:Y:S01]  /*2270*/  IMAD R79, R122, 0x2, R39 ;  /* 0x000000027a4f7824 */ /* 0x000fe200078e0227 */
[----:B------:R1:W-:Y:S01]  /*2280*/  STL.64 [R1+0x6d0], R146 ;  /* 0x0006d09201007387 */ /* 0x0003e20000100a00 */
[----:B--2---:R-:W-:-:S02]  /*2290*/  IMAD R154, R3, 0xce, RZ ;  /* 0x000000ce039a7824 */ /* 0x004fc400078e02ff */
[C---:B------:R-:W-:Y:S01]  /*22a0*/  IMAD R157, R3.reuse, 0x33, RZ ;  /* 0x00000033039d7824 */ /* 0x040fe200078e02ff */
[----:B------:R2:W-:Y:S01]  /*22b0*/  STL.64 [R1+0x6c8], R150 ;  /* 0x0006c89601007387 */ /* 0x0005e20000100a00 */
[----:B0-----:R-:W-:Y:S01]  /*22c0*/  LEA R80, R80, R79, 0x1 ;  /* 0x0000004f50507211 */ /* 0x001fe200078e08ff */
[----:B------:R-:W0:Y:S01]  /*22d0*/  LDC R74, c[0x0][0x3d8] ;  /* 0x0000f600ff4a7b82 */ /* 0x000e220000000800 */
[----:B------:R-:W-:Y:S01]  /*22e0*/  IMAD R152, R3, 0x4a, RZ ;  /* 0x0000004a03987824 */ /* 0x000fe200078e02ff */
[-C--:B---3--:R-:W-:Y:S01]  /*22f0*/  LEA R148, P5, R119, R5.reuse, 0x1 ;  /* 0x0000000577947211 */ /* 0x088fe200078a08ff */
[----:B------:R-:W-:Y:S02]  /*2300*/  IMAD R158, R3, 0x67, RZ ;  /* 0x00000067039e7824 */ /* 0x000fe400078e02ff */
[----:B-1----:R-:W-:Y:S01]  /*2310*/  IMAD R78, R117, 0x2, R80 ;  /* 0x00000002754e7824 */ /* 0x002fe200078e0250 */
[-C--:B------:R-:W-:Y:S01]  /*2320*/  LEA.HI.X.SX32 R149, R119, R0.reuse, 0x1, P5 ;  /* 0x0000000077957211 */ /* 0x080fe200028f0eff */
[----:B------:R-:W-:Y:S01]  /*2330*/  IMAD R155, R3, 0xd0, RZ ;  /* 0x000000d0039b7824 */ /* 0x000fe200078e02ff */
[CC--:B------:R-:W-:Y:S01]  /*2340*/  LEA R146, P6, R120.reuse, R5.reuse, 0x1 ;  /* 0x0000000578927211 */ /* 0x0c0fe200078c08ff */
[----:B------:R-:W1:Y:S01]  /*2350*/  LDC R115, c[0x0][0x3d8] ;  /* 0x0000f600ff737b82 */ /* 0x000e620000000800 */
[----:B-----5:R-:W-:Y:S01]  /*2360*/  IMAD R33, R33, 0x2, R78 ;  /* 0x0000000221217824 */ /* 0x020fe200078e024e */
[----:B------:R3:W-:Y:S01]  /*2370*/  STL.64 [R1+0x6c0], R148 ;  /* 0x0006c09401007387 */ /* 0x0007e20000100a00 */
[----:B------:R-:W-:Y:S01]  /*2380*/  LEA.HI.X.SX32 R147, R120, R0, 0x1, P6 ;  /* 0x0000000078937211 */ /* 0x000fe200030f0eff */
[C---:B--2---:R-:W-:Y:S01]  /*2390*/  IMAD R150, R3.reuse, 0x49, RZ ;  /* 0x0000004903967824 */ /* 0x044fe200078e02ff */
[----:B------:R-:W-:Y:S01]  /*23a0*/  LEA R122, P6, R118, R5, 0x1 ;  /* 0x00000005767a7211 */ /* 0x000fe200078c08ff */
[----:B------:R-:W-:-:S02]  /*23b0*/  IMAD R159, R3, 0xd2, RZ ;  /* 0x000000d2039f7824 */ /* 0x000fc400078e02ff */
[----:B------:R2:W-:Y:S01]  /*23c0*/  STL.64 [R1+0x6b8], R146 ;  /* 0x0006b89201007387 */ /* 0x0005e20000100a00 */
[----:B------:R-:W-:Y:S01]  /*23d0*/  LEA.HI.X.SX32 R123, R118, R0, 0x1, P6 ;  /* 0x00000000767b7211 */ /* 0x000fe200030f0eff */
[----:B------:R-:W5:Y:S01]  /*23e0*/  LDC R113, c[0x0][0x3d8] ;  /* 0x0000f600ff717b82 */ /* 0x000f620000000800 */
[----:B------:R-:W-:Y:S01]  /*23f0*/  IMAD R168, R3, 0xdc, RZ ;  /* 0x000000dc03a87824 */ /* 0x000fe200078e02ff */
[----:B---3--:R-:W-:-:S04]  /*2400*/  LEA R148, P3, R77, R5, 0x1 ;  /* 0x000000054d947211 */ /* 0x008fc800078608ff */
[-C--:B------:R-:W-:Y:S02]  /*2410*/  LEA.HI.X.SX32 R149, R77, R0.reuse, 0x1, P3 ;  /* 0x000000004d957211 */ /* 0x080fe400018f0eff */
[----:B------:R-:W3:Y:S01]  /*2420*/  LDC R111, c[0x0][0x3d8] ;  /* 0x0000f600ff6f7b82 */ /* 0x000ee20000000800 */
[-C--:B--2---:R-:W-:Y:S01]  /*2430*/  LEA R146, P5, R116, R5.reuse, 0x1 ;  /* 0x0000000574927211 */ /* 0x084fe200078a08ff */
[----:B----4-:R-:W-:Y:S01]  /*2440*/  IMAD R77, R26, 0x2, R33 ;  /* 0x000000021a4d7824 */ /* 0x010fe200078e0221 */
[----:B------:R2:W-:Y:S02]  /*2450*/  STL.64 [R1+0x6b0], R148 ;  /* 0x0006b09401007387 */ /* 0x0005e40000100a00 */
[-C--:B------:R-:W-:Y:S01]  /*2460*/  LEA.HI.X.SX32 R147, R116, R0.reuse, 0x1, P5 ;  /* 0x0000000074937211 */ /* 0x080fe200028f0eff */
[----:B0-----:R-:W-:Y:S01]  /*2470*/  IMAD R74, R74, 0x2, R77 ;  /* 0x000000024a4a7824 */ /* 0x001fe200078e024d */
[-C--:B------:R-:W-:Y:S01]  /*2480*/  LEA R120, P5, R112, R5.reuse, 0x1 ;  /* 0x0000000570787211 */ /* 0x080fe200078a08ff */
[----:B------:R0:W-:Y:S01]  /*2490*/  STL.64 [R1+0x6a0], R122 ;  /* 0x0006a07a01007387 */ /* 0x0001e20000100a00 */
[----:B------:R-:W-:Y:S01]  /*24a0*/  LEA R116, P6, R114, R5, 0x1 ;  /* 0x0000000572747211 */ /* 0x000fe200078c08ff */
[----:B------:R-:W4:Y:S01]  /*24b0*/  LDC R109, c[0x0][0x3d8] ;  /* 0x0000f600ff6d7b82 */ /* 0x000f220000000800 */
[-C--:B------:R-:W-:Y:S01]  /*24c0*/  LEA.HI.X.SX32 R121, R112, R0.reuse, 0x1, P5 ;  /* 0x0000000070797211 */ /* 0x080fe200028f0eff */
[----:B------:R0:W-:Y:S01]  /*24d0*/  STL.64 [R1+0x6a8], R146 ;  /* 0x0006a89201007387 */ /* 0x0001e20000100a00 */
[----:B------:R-:W-:-:S02]  /*24e0*/  LEA.HI.X.SX32 R117, R114, R0, 0x1, P6 ;  /* 0x0000000072757211 */ /* 0x000fc400030f0eff */
[----:B-1----:R-:W-:Y:S01]  /*24f0*/  LEA R26, R115, R74, 0x1 ;  /* 0x0000004a731a7211 */ /* 0x002fe200078e08ff */
[C---:B--2---:R-:W-:Y:S01]  /*2500*/  IMAD R148, R3.reuse, 0x48, RZ ;  /* 0x0000004803947824 */ /* 0x044fe200078e02ff */
[-C--:B------:R-:W-:Y:S01]  /*2510*/  LEA R118, P5, R108, R5.reuse, 0x1 ;  /* 0x000000056c767211 */ /* 0x080fe200078a08ff */
[----:B------:R-:W1:Y:S01]  /*2520*/  LDC R71, c[0x0][0x3d8] ;  /* 0x0000f600ff477b82 */ /* 0x000e620000000800 */
[----:B------:R-:W-:Y:S02]  /*2530*/  LEA R149, R30, UR8, 0x3 ;  /* 0x000000081e957c11 */ /* 0x000fe4000f8e18ff */
[-C--:B0-----:R-:W-:Y:S02]  /*2540*/  LEA R122, P3, R72, R5.reuse, 0x1 ;  /* 0x00000005487a7211 */ /* 0x081fe400078608ff */
[-C--:B------:R-:W-:Y:S01]  /*2550*/  LEA.HI.X.SX32 R119, R108, R0.reuse, 0x1, P5 ;  /* 0x000000006c777211 */ /* 0x080fe200028f0eff */
[----:B------:R-:W-:Y:S01]  /*2560*/  IMAD R146, R3, 0x47, RZ ;  /* 0x0000004703927824 */ /* 0x000fe200078e02ff */
[----:B------:R-:W-:Y:S01]  /*2570*/  LEA.HI.X.SX32 R123, R72, R0, 0x1, P3 ;  /* 0x00000000487b7211 */ /* 0x000fe200018f0eff */
[----:B------:R-:W0:Y:S01]  /*2580*/  LDC R106, c[0x0][0x3d8] ;  /* 0x0000f600ff6a7b82 */ /* 0x000e220000000800 */
[----:B-----5:R-:W-:Y:S01]  /*2590*/  IMAD R72, R113, 0x2, R26 ;  /* 0x0000000271487824 */ /* 0x020fe200078e021a */
[----:B------:R-:W-:Y:S01]  /*25a0*/  LEA R114, P5, R105, R5, 0x1 ;  /* 0x0000000569727211 */ /* 0x000fe200078a08ff */
[----:B------:R-:W-:Y:S01]  /*25b0*/  IMAD.IADD R235, R149, 0x1, R227 ;  /* 0x0000000195eb7824 */ /* 0x000fe200078e02e3 */
[----:B------:R2:W-:Y:S01]  /*25c0*/  STL.64 [R1+0x698], R122 ;  /* 0x0006987a01007387 */ /* 0x0005e20000100a00 */
[----:B------:R-:W-:-:S02]  /*25d0*/  LEA.HI.X.SX32 R147, R146, R125, 0x1, P4 ;  /* 0x0000007d92937211 */ /* 0x000fc400020f0eff */
[----:B------:R-:W-:Y:S01]  /*25e0*/  LEA.HI.X.SX32 R115, R105, R0, 0x1, P5 ;  /* 0x0000000069737211 */ /* 0x000fe200028f0eff */
[----:B------:R5:W-:Y:S01]  /*25f0*/  STL.64 [R1+0x690], R120 ;  /* 0x0006907801007387 */ /* 0x000be20000100a00 */
[----:B------:R-:W0:Y:S01]  /*2600*/  LDC R66, c[0x0][0x3d8] ;  /* 0x0000f600ff427b82 */ /* 0x000e220000000800 */
[----:B------:R-:W-:Y:S02]  /*2610*/  LEA.HI.X.SX32 R149, R148, R125, 0x1, P2 ;  /* 0x0000007d94957211 */ /* 0x000fe400010f0eff */
[----:B------:R3:W-:Y:S01]  /*2620*/  STL.64 [R1+0x688], R116 ;  /* 0x0006887401007387 */ /* 0x0007e20000100a00 */
[----:B------:R-:W-:Y:S01]  /*2630*/  MOV R30, 0xff800000 ;  /* 0xff800000001e7802 */ /* 0x000fe20000000f00 */
[----:B--2---:R-:W-:-:S03]  /*2640*/  IMAD R123, R3, 0x19, RZ ;  /* 0x00000019037b7824 */ /* 0x004fc600078e02ff */
[----:B------:R-:W2:Y:S01]  /*2650*/  LDC R103, c[0x0][0x3d8] ;  /* 0x0000f600ff677b82 */ /* 0x000ea20000000800 */
[----:B------:R-:W-:Y:S01]  /*2660*/  IMAD R122, R3, 0xcc, RZ ;  /* 0x000000cc037a7824 */ /* 0x000fe200078e02ff */
[-C--:B-----5:R-:W-:Y:S02]  /*2670*/  LEA R120, P3, R24, R5.reuse, 0x1 ;  /* 0x0000000518787211 */ /* 0x0a0fe400078608ff */
[----:B---3--:R-:W-:-:S04]  /*2680*/  LEA R116, P6, R110, R5, 0x1 ;  /* 0x000000056e747211 */ /* 0x008fc800078c08ff */
[----:B------:R-:W3:Y:S01]  /*2690*/  LDC R65, c[0x0][0x3d8] ;  /* 0x0000f600ff417b82 */ /* 0x000ee20000000800 */
[-C--:B------:R-:W-:Y:S01]  /*26a0*/  LEA.HI.X.SX32 R121, R24, R0.reuse, 0x1, P3 ;  /* 0x0000000018797211 */ /* 0x080fe200018f0eff */
[----:B------:R-:W-:Y:S01]  /*26b0*/  IMAD R24, R111, 0x2, R72 ;  /* 0x000000026f187824 */ /* 0x000fe200078e0248 */
[-C--:B------:R-:W-:Y:S02]  /*26c0*/  LEA.HI.X.SX32 R117, R110, R0.reuse, 0x1, P6 ;  /* 0x000000006e757211 */ /* 0x080fe400030f0eff */
[CC--:B------:R-:W-:Y:S01]  /*26d0*/  LEA R112, P6, R107.reuse, R5.reuse, 0x1 ;  /* 0x000000056b707211 */ /* 0x0c0fe200078c08ff */
[----:B------:R5:W-:Y:S01]  /*26e0*/  STL.64 [R1+0x680], R120 ;  /* 0x0006807801007387 */ /* 0x000be20000100a00 */
[C---:B------:R-:W-:Y:S01]  /*26f0*/  LEA R110, P5, R102.reuse, R5, 0x1 ;  /* 0x00000005666e7211 */ /* 0x040fe200078a08ff */
[----:B------:R-:W2:Y:S01]  /*2700*/  LDC R100, c[0x0][0x3d8] ;  /* 0x0000f600ff647b82 */ /* 0x000ea20000000800 */
[-C--:B------:R-:W-:Y:S01]  /*2710*/  LEA.HI.X.SX32 R113, R107, R0.reuse, 0x1, P6 ;  /* 0x000000006b717211 */ /* 0x080fe200030f0eff */
[----:B------:R1:W-:Y:S01]  /*2720*/  STL.64 [R1+0x670], R116 ;  /* 0x0006707401007387 */ /* 0x0003e20000100a00 */
[----:B------:R-:W-:-:S02]  /*2730*/  LEA.HI.X.SX32 R111, R102, R0, 0x1, P5 ;  /* 0x00000000666f7211 */ /* 0x000fc400028f0eff */
[-C--:B------:R-:W-:Y:S01]  /*2740*/  LEA R108, P6, R104, R5.reuse, 0x1 ;  /* 0x00000005686c7211 */ /* 0x080fe200078c08ff */
[----:B------:R0:W-:Y:S02]  /*2750*/  STL.64 [R1+0x678], R118 ;  /* 0x0006787601007387 */ /* 0x0001e40000100a00 */
[----:B------:R-:W2:Y:S01]  /*2760*/  LDC R64, c[0x0][0x3d8] ;  /* 0x0000f600ff407b82 */ /* 0x000ea20000000800 */
[C---:B-----5:R-:W-:Y:S02]  /*2770*/  IMAD R121, R3.reuse, 0x63, RZ ;  /* 0x0000006303797824 */ /* 0x060fe400078e02ff */
[----:B------:R-:W-:Y:S01]  /*2780*/  IMAD R120, R3, 0xca, RZ ;  /* 0x000000ca03787824 */ /* 0x000fe200078e02ff */
[----:B-1----:R-:W-:-:S04]  /*2790*/  LEA R116, P3, R70, R5, 0x1 ;  /* 0x0000000546747211 */ /* 0x002fc800078608ff */
[----:B------:R-:W1:Y:S01]  /*27a0*/  LDC R59, c[0x0][0x3d8] ;  /* 0x0000f600ff3b7b82 */ /* 0x000e620000000800 */
[-C--:B------:R-:W-:Y:S01]  /*27b0*/  LEA.HI.X.SX32 R117, R70, R0.reuse, 0x1, P3 ;  /* 0x0000000046757211 */ /* 0x080fe200018f0eff */
[----:B----4-:R-:W-:Y:S01]  /*27c0*/  IMAD R70, R109, 0x2, R24 ;  /* 0x000000026d467824 */ /* 0x010fe200078e0218 */
[----:B------:R-:W-:Y:S01]  /*27d0*/  LEA.HI.X.SX32 R109, R104, R0, 0x1, P6 ;  /* 0x00000000686d7211 */ /* 0x000fe200030f0eff */
[----:B0-----:R-:W-:Y:S02]  /*27e0*/  IMAD R118, R3, 0x61, RZ ;  /* 0x0000006103767824 */ /* 0x001fe400078e02ff */
[----:B------:R0:W-:Y:S01]  /*27f0*/  STL.64 [R1+0x668], R116 ;  /* 0x0006687401007387 */ /* 0x0001e20000100a00 */
[----:B------:R-:W-:Y:S01]  /*2800*/  IMAD R71, R71, 0x2, R70 ;  /* 0x0000000247477824 */ /* 0x000fe200078e0246 */
[----:B------:R-:W4:Y:S01]  /*2810*/  LDC R94, c[0x0][0x3d8] ;  /* 0x0000f600ff5e7b82 */ /* 0x000f220000000800 */
[C---:B------:R-:W-:Y:S01]  /*2820*/  IMAD R119, R3.reuse, 0x31, RZ ;  /* 0x0000003103777824 */ /* 0x040fe200078e02ff */
[----:B------:R5:W-:Y:S04]  /*2830*/  STL.64 [R1+0x658], R112 ;  /* 0x0006587001007387 */ /* 0x000be80000100a00 */
[----:B------:R3:W-:Y:S02]  /*2840*/  STL.64 [R1+0x660], R114 ;  /* 0x0006607201007387 */ /* 0x0007e40000100a00 */
[----:B------:R-:W1:Y:S01]  /*2850*/  LDC R58, c[0x0][0x3d8] ;  /* 0x0000f600ff3a7b82 */ /* 0x000e620000000800 */
[----:B0-----:R-:W-:-:S02]  /*2860*/  IMAD R116, R3, 0xc6, RZ ;  /* 0x000000c603747824 */ /* 0x001fc400078e02ff */
[----:B------:R-:W-:Y:S01]  /*2870*/  IMAD R117, R3, 0xc8, RZ ;  /* 0x000000c803757824 */ /* 0x000fe200078e02ff */
[----:B-----5:R-:W-:-:S04]  /*2880*/  LEA R112, P3, R69, R5, 0x1 ;  /* 0x0000000545707211 */ /* 0x020fc800078608ff */
[----:B------:R-:W0:Y:S01]  /*2890*/  LDC R53, c[0x0][0x3d8] ;  /* 0x0000f600ff357b82 */ /* 0x000e220000000800 */
[-C--:B------:R-:W-:Y:S01]  /*28a0*/  LEA.HI.X.SX32 R113, R69, R0.reuse, 0x1, P3 ;  /* 0x0000000045717211 */ /* 0x080fe200018f0eff */
[C---:B---3--:R-:W-:Y:S01]  /*28b0*/  IMAD R114, R3.reuse, 0xc2, RZ ;  /* 0x000000c203727824 */ /* 0x048fe200078e02ff */
[----:B------:R-:W-:Y:S01]  /*28c0*/  LEA R69, R106, R71, 0x1 ;  /* 0x000000476a457211 */ /* 0x000fe200078e08ff */
[----:B------:R-:W-:Y:S01]  /*28d0*/  IMAD R115, R3, 0xc4, RZ ;  /* 0x000000c403737824 */ /* 0x000fe200078e02ff */
[CC--:B------:R-:W-:Y:S01]  /*28e0*/  LEA R106, P6, R101.reuse, R5.reuse, 0x1 ;  /* 0x00000005656a7211 */ /* 0x0c0fe200078c08ff */
[----:B------:R3:W-:Y:S02]  /*28f0*/  STL.64 [R1+0x650], R112 ;  /* 0x0006507001007387 */ /* 0x0007e40000100a00 */
[----:B------:R-:W5:Y:S01]  /*2900*/  LDC R90, c[0x0][0x3d8] ;  /* 0x0000f600ff5a7b82 */ /* 0x000f620000000800 */
[----:B------:R-:W-:Y:S01]  /*2910*/  IMAD R66, R66, 0x2, R69 ;  /* 0x0000000242427824 */ /* 0x000fe200078e0245 */
[----:B------:R-:W-:Y:S01]  /*2920*/  LEA.HI.X.SX32 R107, R101, R0, 0x1, P6 ;  /* 0x00000000656b7211 */ /* 0x000fe200030f0eff */
[----:B------:R2:W-:Y:S01]  /*2930*/  STL.64 [R1+0x648], R110 ;  /* 0x0006486e01007387 */ /* 0x0005e20000100a00 */
[----:B------:R-:W-:-:S03]  /*2940*/  LEA R102, P6, R98, R5, 0x1 ;  /* 0x0000000562667211 */ /* 0x000fc600078c08ff */
[----:B------:R4:W-:Y:S01]  /*2950*/  STL.64 [R1+0x640], R108 ;  /* 0x0006406c01007387 */ /* 0x0009e20000100a00 */
[----:B------:R-:W0:Y:S01]  /*2960*/  LDC R52, c[0x0][0x3d8] ;  /* 0x0000f600ff347b82 */ /* 0x000e220000000800 */
[C---:B---3--:R-:W-:Y:S02]  /*2970*/  IMAD R112, R3.reuse, 0x5f, RZ ;  /* 0x0000005f03707824 */ /* 0x048fe400078e02ff */
[----:B------:R-:W-:Y:S01]  /*2980*/  IMAD R113, R3, 0x3, RZ ;  /* 0x0000000303717824 */ /* 0x000fe200078e02ff */
[----:B--2---:R-:W-:-:S04]  /*2990*/  LEA R110, P3, R68, R5, 0x1 ;  /* 0x00000005446e7211 */ /* 0x004fc800078608ff */
[----:B------:R-:W2:Y:S01]  /*29a0*/  LDC R47, c[0x0][0x3d8] ;  /* 0x0000f600ff2f7b82 */ /* 0x000ea20000000800 */
[-C--:B------:R-:W-:Y:S01]  /*29b0*/  LEA.HI.X.SX32 R111, R68, R0.reuse, 0x1, P3 ;  /* 0x00000000446f7211 */ /* 0x080fe200018f0eff */
[----:B------:R-:W-:Y:S01]  /*29c0*/  IMAD R68, R103, 0x2, R66 ;  /* 0x0000000267447824 */ /* 0x000fe200078e0242 */
[CC--:B----4-:R-:W-:Y:S02]  /*29d0*/  LEA R108, P5, R99.reuse, R5.reuse, 0x1 ;  /* 0x00000005636c7211 */ /* 0x0d0fe400078a08ff */
[-C--:B------:R-:W-:Y:S01]  /*29e0*/  LEA.HI.X.SX32 R103, R98, R0.reuse, 0x1, P6 ;  /* 0x0000000062677211 */ /* 0x080fe200030f0eff */
[----:B------:R3:W-:Y:S01]  /*29f0*/  STL.64 [R1+0x638], R110 ;  /* 0x0006386e01007387 */ /* 0x0007e20000100a00 */
[-C--:B------:R-:W-:Y:S01]  /*2a00*/  LEA.HI.X.SX32 R109, R99, R0.reuse, 0x1, P5 ;  /* 0x00000000636d7211 */ /* 0x080fe200028f0eff */
[----:B------:R-:W-:Y:S01]  /*2a10*/  IMAD R65, R65, 0x2, R68 ;  /* 0x0000000241417824 */ /* 0x000fe200078e0244 */
[C---:B------:R-:W-:Y:S01]  /*2a20*/  LEA R104, P5, R97.reuse, R5, 0x1 ;  /* 0x0000000561687211 */ /* 0x040fe200078a08ff */
[----:B------:R4:W-:Y:S01]  /*2a30*/  STL.64 [R1+0x628], R106 ;  /* 0x0006286a01007387 */ /* 0x0009e20000100a00 */
[----:B------:R-:W0:Y:S02]  /*2a40*/  LDC R86, c[0x0][0x3d8] ;  /* 0x0000f600ff567b82 */ /* 0x000e240000000800 */
[----:B------:R-:W-:Y:S01]  /*2a50*/  LEA.HI.X.SX32 R105, R97, R0, 0x1, P5 ;  /* 0x0000000061697211 */ /* 0x000fe200028f0eff */
[----:B------:R1:W-:Y:S01]  /*2a60*/  STL.64 [R1+0x630], R108 ;  /* 0x0006306c01007387 */ /* 0x0003e20000100a00 */
[----:B---3--:R-:W-:-:S04]  /*2a70*/  IMAD R110, R3, 0x5d, RZ ;  /* 0x0000005d036e7824 */ /* 0x008fc800078e02ff */
[----:B------:R-:W3:Y:S01]  /*2a80*/  LDC R46, c[0x0][0x3d8] ;  /* 0x0000f600ff2e7b82 */ /* 0x000ee20000000800 */
[----:B------:R-:W-:Y:S01]  /*2a90*/  IMAD R111, R3, 0x2f, RZ ;  /* 0x0000002f036f7824 */ /* 0x000fe200078e02ff */
[----:B----4-:R-:W-:-:S04]  /*2aa0*/  LEA R106, P3, R63, R5, 0x1 ;  /* 0x000000053f6a7211 */ /* 0x010fc800078608ff */
[-C--:B------:R-:W-:Y:S01]  /*2ab0*/  LEA.HI.X.SX32 R107, R63, R0.reuse, 0x1, P3 ;  /* 0x000000003f6b7211 */ /* 0x080fe200018f0eff */
[----:B------:R-:W-:Y:S01]  /*2ac0*/  IMAD R63, R100, 0x2, R65 ;  /* 0x00000002643f7824 */ /* 0x000fe200078e0241 */
[----:B------:R-:W-:Y:S01]  /*2ad0*/  LEA R100, P6, R95, R5, 0x1 ;  /* 0x000000055f647211 */ /* 0x000fe200078c08ff */
[----:B------:R-:W4:Y:S01]  /*2ae0*/  LDC R41, c[0x0][0x3d8] ;  /* 0x0000f600ff297b82 */ /* 0x000f220000000800 */
[----:B-1----:R-:W-:Y:S01]  /*2af0*/  IMAD R108, R3, 0xbe, RZ ;  /* 0x000000be036c7824 */ /* 0x002fe200078e02ff */
[----:B------:R1:W-:Y:S01]  /*2b00*/  STL.64 [R1+0x620], R106 ;  /* 0x0006206a01007387 */ /* 0x0003e20000100a00 */
[----:B------:R-:W-:Y:S01]  /*2b10*/  LEA.HI.X.SX32 R101, R95, R0, 0x1, P6 ;  /* 0x000000005f657211 */ /* 0x000fe200030f0eff */
[----:B------:R-:W-:Y:S01]  /*2b20*/  IMAD R109, R3, 0xc0, RZ ;  /* 0x000000c0036d7824 */ /* 0x000fe200078e02ff */
[----:B------:R-:W-:Y:S01]  /*2b30*/  LEA R64, R64, R63, 0x1 ;  /* 0x0000003f40407211 */ /* 0x000fe200078e08ff */
[----:B------:R2:W-:Y:S02]  /*2b40*/  STL.64 [R1+0x618], R104 ;  /* 0x0006186801007387 */ /* 0x0005e40000100a00 */
[----:B------:R-:W3:Y:S02]  /*2b50*/  LDC R82, c[0x0][0x3d8] ;  /* 0x0000f600ff527b82 */ /* 0x000ee40000000800 */
[----:B------:R5:W-:Y:S01]  /*2b60*/  STL.64 [R1+0x610], R102 ;  /* 0x0006106601007387 */ /* 0x000be20000100a00 */
[----:B------:R-:W-:-:S02]  /*2b70*/  IMAD R59, R59, 0x2, R64 ;  /* 0x000000023b3b7824 */ /* 0x000fc400078e0240 */
[----:B-1----:R-:W-:-:S03]  /*2b80*/  IMAD R107, R3, 0x17, RZ ;  /* 0x00000017036b7824 */ /* 0x002fc600078e02ff */
[----:B------:R-:W1:Y:S01]  /*2b90*/  LDC R40, c[0x0][0x3d8] ;  /* 0x0000f600ff287b82 */ /* 0x000e620000000800 */
[----:B------:R-:W-:Y:S01]  /*2ba0*/  IMAD R106, R3, 0xbc, RZ ;  /* 0x000000bc036a7824 */ /* 0x000fe200078e02ff */
[----:B--2---:R-:W-:-:S04]  /*2bb0*/  LEA R104, P3, R96, R5, 0x1 ;  /* 0x0000000560687211 */ /* 0x004fc800078608ff */
[-C--:B------:R-:W-:Y:S02]  /*2bc0*/  LEA.HI.X.SX32 R105, R96, R0.reuse, 0x1, P3 ;  /* 0x0000000060697211 */ /* 0x080fe400018f0eff */
[CC--:B-----5:R-:W-:Y:S01]  /*2bd0*/  LEA R102, P5, R57.reuse, R5.reuse, 0x1 ;  /* 0x0000000539667211 */ /* 0x0e0fe200078a08ff */
[----:B------:R-:W2:Y:S01]  /*2be0*/  LDC R35, c[0x0][0x3d8] ;  /* 0x0000f600ff237b82 */ /* 0x000ea20000000800 */
[-C--:B------:R-:W-:Y:S01]  /*2bf0*/  LEA R96, P6, R92, R5.reuse, 0x1 ;  /* 0x000000055c607211 */ /* 0x080fe200078c08ff */
[----:B------:R5:W-:Y:S01]  /*2c00*/  STL.64 [R1+0x608], R104 ;  /* 0x0006086801007387 */ /* 0x000be20000100a00 */
[-C--:B------:R-:W-:Y:S01]  /*2c10*/  LEA.HI.X.SX32 R103, R57, R0.reuse, 0x1, P5 ;  /* 0x0000000039677211 */ /* 0x080fe200028f0eff */
[----:B------:R-:W-:Y:S01]  /*2c20*/  IMAD R57, R94, 0x2, R59 ;  /* 0x000000025e397824 */ /* 0x000fe200078e023b */
[CC--:B------:R-:W-:Y:S01]  /*2c30*/  LEA R98, P5, R91.reuse, R5.reuse, 0x1 ;  /* 0x000000055b627211 */ /* 0x0c0fe200078a08ff */
[----:B------:R4:W-:Y:S01]  /*2c40*/  STL.64 [R1+0x5f8], R100 ;  /* 0x0005f86401007387 */ /* 0x0009e20000100a00 */
[-C--:B------:R-:W-:Y:S01]  /*2c50*/  LEA.HI.X.SX32 R97, R92, R0.reuse, 0x1, P6 ;  /* 0x000000005c617211 */ /* 0x080fe200030f0eff */
[----:B------:R-:W-:Y:S01]  /*2c60*/  IMAD R58, R58, 0x2, R57 ;  /* 0x000000023a3a7824 */ /* 0x000fe200078e0239 */
[-C--:B------:R-:W-:Y:S01]  /*2c70*/  LEA.HI.X.SX32 R99, R91, R0.reuse, 0x1, P5 ;  /* 0x000000005b637211 */ /* 0x080fe200028f0eff */
[----:B------:R4:W-:Y:S01]  /*2c80*/  STL.64 [R1+0x600], R102 ;  /* 0x0006006601007387 */ /* 0x0009e20000100a00 */
[-C--:B------:R-:W-:Y:S01]  /*2c90*/  LEA R94, P6, R89, R5.reuse, 0x1 ;  /* 0x00000005595e7211 */ /* 0x080fe200078c08ff */
[----:B0-----:R-:W-:Y:S01]  /*2ca0*/  IMAD R53, R53, 0x2, R58 ;  /* 0x0000000235357824 */ /* 0x001fe200078e023a */
[----:B------:R-:W0:Y:S01]  /*2cb0*/  LDC R76, c[0x0][0x3d8] ;  /* 0x0000f600ff4c7b82 */ /* 0x000e220000000800 */
[----:B-----5:R-:W-:Y:S01]  /*2cc0*/  IMAD R105, R3, 0x5b, RZ ;  /* 0x0000005b03697824 */ /* 0x020fe200078e02ff */
[----:B------:R-:W-:Y:S01]  /*2cd0*/  LEA.HI.X.SX32 R95, R89, R0, 0x1, P6 ;  /* 0x00000000595f7211 */ /* 0x000fe200030f0eff */
[----:B------:R-:W-:Y:S01]  /*2ce0*/  IMAD R104, R3, 0xba, RZ ;  /* 0x000000ba03687824 */ /* 0x000fe200078e02ff */
[----:B----4-:R-:W-:-:S04]  /*2cf0*/  LEA R100, P3, R93, R5, 0x1 ;  /* 0x000000055d647211 */ /* 0x010fc800078608ff */
[----:B------:R-:W4:Y:S01]  /*2d00*/  LDC R34, c[0x0][0x3d8] ;  /* 0x0000f600ff227b82 */ /* 0x000f220000000800 */
[----:B------:R-:W-:Y:S01]  /*2d10*/  LEA.HI.X.SX32 R101, R93, R0, 0x1, P3 ;  /* 0x000000005d657211 */ /* 0x000fe200018f0eff */
[C---:B------:R-:W-:Y:S02]  /*2d20*/  IMAD R102, R3.reuse, 0x59, RZ ;  /* 0x0000005903667824 */ /* 0x040fe400078e02ff */
[C---:B------:R-:W-:Y:S02]  /*2d30*/  IMAD R103, R3.reuse, 0x2d, RZ ;  /* 0x0000002d03677824 */ /* 0x040fe400078e02ff */
[----:B------:R5:W-:Y:S02]  /*2d40*/  STL.64 [R1+0x5f0], R100 ;  /* 0x0005f06401007387 */ /* 0x000be40000100a00 */
[----:B------:R-:W0:Y:S02]  /*2d50*/  LDC R75, c[0x0][0x3d8] ;  /* 0x0000f600ff4b7b82 */ /* 0x000e240000000800 */
[----:B------:R1:W-:Y:S04]  /*2d60*/  STL.64 [R1+0x5e8], R98 ;  /* 0x0005e86201007387 */ /* 0x0003e80000100a00 */
[----:B------:R2:W-:Y:S02]  /*2d70*/  STL.64 [R1+0x5e0], R96 ;  /* 0x0005e06001007387 */ /* 0x0005e40000100a00 */
[----:B------:R-:W0:Y:S01]  /*2d80*/  LDC R73, c[0x0][0x3d8] ;  /* 0x0000f600ff497b82 */ /* 0x000e220000000800 */
[----:B-----5:R-:W-:-:S02]  /*2d90*/  IMAD R100, R3, 0xb6, RZ ;  /* 0x000000b603647824 */ /* 0x020fc400078e02ff */
[----:B------:R-:W-:Y:S01]  /*2da0*/  IMAD R101, R3, 0xb8, RZ ;  /* 0x000000b803657824 */ /* 0x000fe200078e02ff */
[----:B-1----:R-:W-:-:S04]  /*2db0*/  LEA R98, P3, R51, R5, 0x1 ;  /* 0x0000000533627211 */ /* 0x002fc800078608ff */
[----:B------:R-:W1:Y:S01]  /*2dc0*/  LDC R25, c[0x0][0x3d8] ;  /* 0x0000f600ff197b82 */ /* 0x000e620000000800 */
[-C--:B------:R-:W-:Y:S02]  /*2dd0*/  LEA.HI.X.SX32 R99, R51, R0.reuse, 0x1, P3 ;  /* 0x0000000033637211 */ /* 0x080fe400018f0eff */
[----:B--2---:R-:W-:Y:S02]  /*2de0*/  LEA R96, P5, R88, R5, 0x1 ;  /* 0x0000000558607211 */ /* 0x004fe400078a08ff */
[----:B------:R-:W-:Y:S01]  /*2df0*/  LEA R51, R90, R53, 0x1 ;  /* 0x000000355a337211 */ /* 0x000fe200078e08ff */
[----:B------:R2:W-:Y:S01]  /*2e00*/  STL.64 [R1+0x5d8], R98 ;  /* 0x0005d86201007387 */ /* 0x0005e20000100a00 */
[-C--:B------:R-:W-:Y:S01]  /*2e10*/  LEA.HI.X.SX32 R97, R88, R0.reuse, 0x1, P5 ;  /* 0x0000000058617211 */ /* 0x080fe200028f0eff */
[----:B------:R-:W5:Y:S01]  /*2e20*/  LDC R4, c[0x0][0x3d8] ;  /* 0x0000f600ff047b82 */ /* 0x000f620000000800 */
[-C--:B------:R-:W-:Y:S01]  /*2e30*/  LEA R92, P5, R45, R5.reuse, 0x1 ;  /* 0x000000052d5c7211 */ /* 0x080fe200078a08ff */
[----:B------:R3:W-:Y:S01]  /*2e40*/  STL.64 [R1+0x5c8], R94 ;  /* 0x0005c85e01007387 */ /* 0x0007e20000100a00 */
[-C--:B------:R-:W-:Y:S01]  /*2e50*/  LEA R90, P6, R85, R5.reuse, 0x1 ;  /* 0x00000005555a7211 */ /* 0x080fe200078c08ff */
[----:B------:R-:W-:Y:S01]  /*2e60*/  IMAD R52, R52, 0x2, R51 ;  /* 0x0000000234347824 */ /* 0x000fe200078e0233 */
[-C--:B------:R-:W-:Y:S01]  /*2e70*/  LEA.HI.X.SX32 R93, R45, R0.reuse, 0x1, P5 ;  /* 0x000000002d5d7211 */ /* 0x080fe200028f0eff */
[----:B------:R4:W-:Y:S01]  /*2e80*/  STL.64 [R1+0x5d0], R96 ;  /* 0x0005d06001007387 */ /* 0x0009e20000100a00 */
[----:B------:R-:W-:Y:S01]  /*2e90*/  LEA.HI.X.SX32 R91, R85, R0, 0x1, P6 ;  /* 0x00000000555b7211 */ /* 0x000fe200030f0eff */
[----:B------:R-:W-:Y:S01]  /*2ea0*/  IMAD R47, R47, 0x2, R52 ;  /* 0x000000022f2f7824 */ /* 0x000fe200078e0234 */
[----:B------:R-:W-:Y:S01]  /*2eb0*/  LEA R88, P6, R83, R5, 0x1 ;  /* 0x0000000553587211 */ /* 0x000fe200078c08ff */
[----:B------:R-:W0:Y:S01]  /*2ec0*/  LDC R15, c[0x0][0x3d8] ;  /* 0x0000f600ff0f7b82 */ /* 0x000e220000000800 */
[----:B--2---:R-:W-:-:S02]  /*2ed0*/  IMAD R98, R3, 0xb, RZ ;  /* 0x0000000b03627824 */ /* 0x004fc400078e02ff */
[-C--:B------:R-:W-:Y:S01]  /*2ee0*/  LEA.HI.X.SX32 R89, R83, R0.reuse, 0x1, P6 ;  /* 0x0000000053597211 */ /* 0x080fe200030f0eff */
[----:B------:R-:W-:Y:S01]  /*2ef0*/  IMAD R45, R86, 0x2, R47 ;  /* 0x00000002562d7824 */ /* 0x000fe200078e022f */
[----:B---3--:R-:W-:Y:S01]  /*2f00*/  LEA R94, P3, R87, R5, 0x1 ;  /* 0x00000005575e7211 */ /* 0x008fe200078608ff */
[----:B------:R-:W-:Y:S02]  /*2f10*/  IMAD R99, R3, 0xb4, RZ ;  /* 0x000000b403637824 */ /* 0x000fe400078e02ff */
[----:B------:R-:W-:Y:S01]  /*2f20*/  IMAD R46, R46, 0x2, R45 ;  /* 0x000000022e2e7824 */ /* 0x000fe200078e022d */
[----:B------:R-:W-:Y:S01]  /*2f30*/  LEA.HI.X.SX32 R95, R87, R0, 0x1, P3 ;  /* 0x00000000575f7211 */ /* 0x000fe200018f0eff */
[----:B------:R-:W2:Y:S01]  /*2f40*/  LDC R22, c[0x0][0x3d8] ;  /* 0x0000f600ff167b82 */ /* 0x000ea20000000800 */
[----:B----4-:R-:W-:Y:S02]  /*2f50*/  IMAD R96, R3, 0x57, RZ ;  /* 0x0000005703607824 */ /* 0x010fe400078e02ff */
[----:B------:R-:W-:Y:S01]  /*2f60*/  LEA R41, R41, R46, 0x1 ;  /* 0x0000002e29297211 */ /* 0x000fe200078e08ff */
[----:B------:R3:W-:Y:S01]  /*2f70*/  STL.64 [R1+0x5c0], R94 ;  /* 0x0005c05e01007387 */ /* 0x0007e20000100a00 */
[----:B------:R-:W-:-:S03]  /*2f80*/  IMAD R97, R3, 0xb2, RZ ;  /* 0x000000b203617824 */ /* 0x000fc600078e02ff */
[----:B------:R4:W-:Y:S01]  /*2f90*/  STL.64 [R1+0x5b8], R92 ;  /* 0x0005b85c01007387 */ /* 0x0009e20000100a00 */
[----:B------:R-:W0:Y:S03]  /*2fa0*/  LDC R10, c[0x0][0x3d8] ;  /* 0x0000f600ff0a7b82 */ /* 0x000e260000000800 */
[----:B------:R1:W-:Y:S01]  /*2fb0*/  STL.64 [R1+0x5b0], R90 ;  /* 0x0005b05a01007387 */ /* 0x0003e20000100a00 */
[----:B---3--:R-:W-:-:S04]  /*2fc0*/  IMAD R94, R3, 0x55, RZ ;  /* 0x00000055035e7824 */ /* 0x008fc800078e02ff */
[----:B------:R-:W3:Y:S01]  /*2fd0*/  LDC R11, c[0x0][0x3d8] ;  /* 0x0000f600ff0b7b82 */ /* 0x000ee20000000800 */
[----:B------:R-:W-:Y:S01]  /*2fe0*/  IMAD R95, R3, 0x2b, RZ ;  /* 0x0000002b035f7824 */ /* 0x000fe200078e02ff */
[----:B----4-:R-:W-:-:S04]  /*2ff0*/  LEA R92, P3, R84, R5, 0x1 ;  /* 0x00000005545c7211 */ /* 0x010fc800078608ff */
[-C--:B------:R-:W-:Y:S02]  /*3000*/  LEA.HI.X.SX32 R93, R84, R0.reuse, 0x1, P3 ;  /* 0x00000000545d7211 */ /* 0x080fe400018f0eff */
[----:B------:R-:W4:Y:S01]  /*3010*/  LDC R20, c[0x0][0x3d8] ;  /* 0x0000f600ff147b82 */ /* 0x000f220000000800 */
[CC--:B-1----:R-:W-:Y:S02]  /*3020*/  LEA R90, P5, R81.reuse, R5.reuse, 0x1 ;  /* 0x00000005515a7211 */ /* 0x0c2fe400078a08ff */
[CC--:B------:R-:W-:Y:S01]  /*3030*/  LEA R84, P6, R80.reuse, R5.reuse, 0x1 ;  /* 0x0000000550547211 */ /* 0x0c0fe200078c08ff */
[----:B------:R1:W-:Y:S01]  /*3040*/  STL.64 [R1+0x5a8], R92 ;  /* 0x0005a85c01007387 */ /* 0x0003e20000100a00 */
[-C--:B------:R-:W-:Y:S02]  /*3050*/  LEA.HI.X.SX32 R91, R81, R0.reuse, 0x1, P5 ;  /* 0x00000000515b7211 */ /* 0x080fe400028f0eff */
[C---:B------:R-:W-:Y:S01]  /*3060*/  LEA R86, P5, R79.reuse, R5, 0x1 ;  /* 0x000000054f567211 */ /* 0x040fe200078a08ff */
[----:B------:R2:W-:Y:S01]  /*3070*/  STL.64 [R1+0x598], R88 ;  /* 0x0005985801007387 */ /* 0x0005e20000100a00 */
[-C--:B------:R-:W-:Y:S01]  /*3080*/  LEA.HI.X.SX32 R85, R80, R0.reuse, 0x1, P6 ;  /* 0x0000000050557211 */ /* 0x080fe200030f0eff */
[----:B------:R-:W0:Y:S01]  /*3090*/  LDC R14, c[0x0][0x3d8] ;  /* 0x0000f600ff0e7b82 */ /* 0x000e220000000800 */
[----:B------:R-:W-:Y:S01]  /*30a0*/  LEA.HI.X.SX32 R87, R79, R0, 0x1, P5 ;  /* 0x000000004f577211 */ /* 0x000fe200028f0eff */
[----:B------:R5:W-:Y:S01]  /*30b0*/  STL.64 [R1+0x5a0], R90 ;  /* 0x0005a05a01007387 */ /* 0x000be20000100a00 */
[----:B-1----:R-:W-:-:S05]  /*30c0*/  IMAD R92, R3, 0xae, RZ ;  /* 0x000000ae035c7824 */ /* 0x002fca00078e02ff */
[----:B------:R-:W1:Y:S01]  /*30d0*/  LDC R9, c[0x0][0x3d8] ;  /* 0x0000f600ff097b82 */ /* 0x000e620000000800 */
[----:B------:R-:W-:Y:S01]  /*30e0*/  IMAD R93, R3, 0xb0, RZ ;  /* 0x000000b0035d7824 */ /* 0x000fe200078e02ff */
[----:B--2---:R-:W-:-:S04]  /*30f0*/  LEA R88, P3, R39, R5, 0x1 ;  /* 0x0000000527587211 */ /* 0x004fc800078608ff */
[-C--:B------:R-:W-:Y:S01]  /*3100*/  LEA.HI.X.SX32 R89, R39, R0.reuse, 0x1, P3 ;  /* 0x0000000027597211 */ /* 0x080fe200018f0eff */
[----:B------:R-:W-:Y:S01]  /*3110*/  IMAD R39, R82, 0x2, R41 ;  /* 0x0000000252277824 */ /* 0x000fe200078e0229 */
[----:B------:R-:W-:Y:S01]  /*3120*/  LEA R82, P6, R77, R5, 0x1 ;  /* 0x000000054d527211 */ /* 0x000fe200078c08ff */
[----:B------:R-:W2:Y:S01]  /*3130*/  LDC R18, c[0x0][0x3d8] ;  /* 0x0000f600ff127b82 */ /* 0x000ea20000000800 */
[----:B-----5:R-:W-:Y:S01]  /*3140*/  IMAD R91, R3, 0x15, RZ ;  /* 0x00000015035b7824 */ /* 0x020fe200078e02ff */
[----:B------:R5:W-:Y:S01]  /*3150*/  STL.64 [R1+0x590], R88 ;  /* 0x0005905801007387 */ /* 0x000be20000100a00 */
[----:B------:R-:W-:Y:S01]  /*3160*/  LEA.HI.X.SX32 R83, R77, R0, 0x1, P6 ;  /* 0x000000004d537211 */ /* 0x000fe200030f0eff */
[----:B------:R-:W-:Y:S02]  /*3170*/  IMAD R40, R40, 0x2, R39 ;  /* 0x0000000228287824 */ /* 0x000fe400078e0227 */
[----:B------:R3:W-:Y:S01]  /*3180*/  STL.64 [R1+0x588], R86 ;  /* 0x0005885601007387 */ /* 0x0007e20000100a00 */
[----:B------:R-:W-:Y:S01]  /*3190*/  IMAD R90, R3, 0xac, RZ ;  /* 0x000000ac035a7824 */ /* 0x000fe200078e02ff */
[----:B------:R-:W1:Y:S01]  /*31a0*/  LDC R6, c[0x0][0x3d8] ;  /* 0x0000f600ff067b82 */ /* 0x000e620000000800 */
[----:B------:R-:W-:Y:S01]  /*31b0*/  IMAD R35, R35, 0x2, R40 ;  /* 0x0000000223237824 */ /* 0x000fe200078e0228 */
[----:B------:R4:W-:Y:S01]  /*31c0*/  STL.64 [R1+0x580], R84 ;  /* 0x0005805401007387 */ /* 0x0009e20000100a00 */
[----:B-----5:R-:W-:-:S05]  /*31d0*/  IMAD R89, R3, 0x53, RZ ;  /* 0x0000005303597824 */ /* 0x020fca00078e02ff */
[----:B------:R-:W5:Y:S01]  /*31e0*/  LDC R13, c[0x0][0x3d8] ;  /* 0x0000f600ff0d7b82 */ /* 0x000f620000000800 */
[----:B------:R-:W-:Y:S01]  /*31f0*/  IMAD R88, R3, 0xaa, RZ ;  /* 0x000000aa03587824 */ /* 0x000fe200078e02ff */
[----:B---3--:R-:W-:-:S04]  /*3200*/  LEA R86, P3, R78, R5, 0x1 ;  /* 0x000000054e567211 */ /* 0x008fc800078608ff */
[-C--:B------:R-:W-:Y:S02]  /*3210*/  LEA.HI.X.SX32 R87, R78, R0.reuse, 0x1, P3 ;  /* 0x000000004e577211 */ /* 0x080fe400018f0eff */
[CC--:B----4-:R-:W-:Y:S01]  /*3220*/  LEA R84, P5, R33.reuse, R5.reuse, 0x1 ;  /* 0x0000000521547211 */ /* 0x0d0fe200078a08ff */
[----:B------:R-:W3:Y:S01]  /*3230*/  LDC R17, c[0x0][0x3d8] ;  /* 0x0000f600ff117b82 */ /* 0x000ee20000000800 */
[-C--:B------:R-:W-:Y:S01]  /*3240*/  LEA R78, P6, R72, R5.reuse, 0x1 ;  /* 0x00000005484e7211 */ /* 0x080fe200078c08ff */
[----:B------:R4:W-:Y:S01]  /*3250*/  STL.64 [R1+0x578], R86 ;  /* 0x0005785601007387 */ /* 0x0009e20000100a00 */
[-C--:B------:R-:W-:Y:S01]  /*3260*/  LEA.HI.X.SX32 R85, R33, R0.reuse, 0x1, P5 ;  /* 0x0000000021557211 */ /* 0x080fe200028f0eff */
[----:B0-----:R-:W-:Y:S01]  /*3270*/  IMAD R33, R76, 0x2, R35 ;  /* 0x000000024c217824 */ /* 0x001fe200078e0223 */
[-C--:B------:R-:W-:Y:S01]  /*3280*/  LEA R80, P5, R26, R5.reuse, 0x1 ;  /* 0x000000051a507211 */ /* 0x080fe200078a08ff */
[----:B------:R0:W-:Y:S01]  /*3290*/  STL.64 [R1+0x568], R82 ;  /* 0x0005685201007387 */ /* 0x0001e20000100a00 */
[-C--:B------:R-:W-:Y:S01]  /*32a0*/  LEA.HI.X.SX32 R79, R72, R0.reuse, 0x1, P6 ;  /* 0x00000000484f7211 */ /* 0x080fe200030f0eff */
[----:B------:R-:W1:Y:S01]  /*32b0*/  LDC R8, c[0x0][0x3d8] ;  /* 0x0000f600ff087b82 */ /* 0x000e620000000800 */
[----:B------:R-:W-:Y:S01]  /*32c0*/  LEA.HI.X.SX32 R81, R26, R0, 0x1, P5 ;  /* 0x000000001a517211 */ /* 0x000fe200028f0eff */
[----:B------:R2:W-:Y:S01]  /*32d0*/  STL.64 [R1+0x570], R84 ;  /* 0x0005705401007387 */ /* 0x0005e20000100a00 */
[----:B------:R-:W-:-:S02]  /*32e0*/  LEA R76, P6, R71, R5, 0x1 ;  /* 0x00000005474c7211 */ /* 0x000fc400078c08ff */
[----:B------:R-:W-:Y:S01]  /*32f0*/  LEA R34, R34, R33, 0x1 ;  /* 0x0000002122227211 */ /* 0x000fe200078e08ff */
[----:B----4-:R-:W-:Y:S01]  /*3300*/  IMAD R86, R3, 0x51, RZ ;  /* 0x0000005103567824 */ /* 0x010fe200078e02ff */
[-C--:B------:R-:W-:Y:S01]  /*3310*/  LEA.HI.X.SX32 R77, R71, R0.reuse, 0x1, P6 ;  /* 0x00000000474d7211 */ /* 0x080fe200030f0eff */
[----:B------:R-:W4:Y:S01]  /*3320*/  LDC R2, c[0x0][0x3d8] ;  /* 0x0000f600ff027b82 */ /* 0x000f220000000800 */
[-C--:B------:R-:W-:Y:S01]  /*3330*/  LEA R72, P6, R68, R5.reuse, 0x1 ;  /* 0x0000000544487211 */ /* 0x080fe200078c08ff */
[----:B------:R-:W-:Y:S01]  /*3340*/  IMAD R26, R75, 0x2, R34 ;  /* 0x000000024b1a7824 */ /* 0x000fe200078e0222 */
[C---:B0-----:R-:W-:Y:S01]  /*3350*/  LEA R82, P3, R74.reuse, R5, 0x1 ;  /* 0x000000054a527211 */ /* 0x041fe200078608ff */
[C---:B------:R-:W-:Y:S02]  /*3360*/  IMAD R87, R3.reuse, 0x29, RZ ;  /* 0x0000002903577824 */ /* 0x040fe400078e02ff */
[C---:B--2---:R-:W-:Y:S01]  /*3370*/  IMAD R84, R3.reuse, 0xa6, RZ ;  /* 0x000000a603547824 */ /* 0x044fe200078e02ff */
[----:B------:R-:W-:Y:S01]  /*3380*/  LEA.HI.X.SX32 R83, R74, R0, 0x1, P3 ;  /* 0x000000004a537211 */ /* 0x000fe200018f0eff */
[----:B------:R-:W0:Y:S01]  /*3390*/  LDC R16, c[0x0][0x3d8] ;  /* 0x0000f600ff107b82 */ /* 0x000e220000000800 */
[----:B------:R-:W-:-:S03]  /*33a0*/  IMAD R85, R3, 0xa8, RZ ;  /* 0x000000a803557824 */ /* 0x000fc600078e02ff */
[----:B------:R2:W-:Y:S04]  /*33b0*/  STL.64 [R1+0x560], R82 ;  /* 0x0005605201007387 */ /* 0x0005e80000100a00 */
[----:B------:R5:W-:Y:S01]  /*33c0*/  STL.64 [R1+0x558], R80 ;  /* 0x0005585001007387 */ /* 0x000be20000100a00 */
[----:B------:R-:W0:Y:S03]  /*33d0*/  LDC R12, c[0x0][0x3d8] ;  /* 0x0000f600ff0c7b82 */ /* 0x000e260000000800 */
[----:B------:R3:W-:Y:S01]  /*33e0*/  STL.64 [R1+0x550], R78 ;  /* 0x0005504e01007387 */ /* 0x0007e20000100a00 */
[----:B--2---:R-:W-:-:S04]  /*33f0*/  IMAD R82, R3, 0xa2, RZ ;  /* 0x000000a203527824 */ /* 0x004fc800078e02ff */
[----:B------:R-:W2:Y:S01]  /*3400*/  LDC R23, c[0x0][0x3d8] ;  /* 0x0000f600ff177b82 */ /* 0x000ea20000000800 */
[----:B------:R-:W-:Y:S01]  /*3410*/  IMAD R83, R3, 0xa4, RZ ;  /* 0x000000a403537824 */ /* 0x000fe200078e02ff */
[----:B-----5:R-:W-:-:S04]  /*3420*/  LEA R80, P3, R24, R5, 0x1 ;  /* 0x0000000518507211 */ /* 0x020fc800078608ff */
[-C--:B------:R-:W-:Y:S01]  /*3430*/  LEA.HI.X.SX32 R81, R24, R0.reuse, 0x1, P3 ;  /* 0x0000000018517211 */ /* 0x080fe200018f0eff */
[----:B------:R-:W-:Y:S01]  /*3440*/  IMAD R24, R73, 0x2, R26 ;  /* 0x0000000249187824 */ /* 0x000fe200078e021a */
[-C--:B---3--:R-:W-:Y:S01]  /*3450*/  LEA R78, P5, R70, R5.reuse, 0x1 ;  /* 0x00000005464e7211 */ /* 0x088fe200078a08ff */
[----:B------:R-:W3:Y:S01]  /*3460*/  LDC R27, c[0x0][0x3d8] ;  /* 0x0000f600ff1b7b82 */ /* 0x000ee20000000800 */
[-C--:B------:R-:W-:Y:S01]  /*3470*/  LEA.HI.X.SX32 R73, R68, R0.reuse, 0x1, P6 ;  /* 0x0000000044497211 */ /* 0x080fe200030f0eff */
[----:B------:R5:W-:Y:S01]  /*3480*/  STL.64 [R1+0x548], R80 ;  /* 0x0005485001007387 */ /* 0x000be20000100a00 */
[-C--:B------:R-:W-:Y:S01]  /*3490*/  LEA.HI.X.SX32 R79, R70, R0.reuse, 0x1, P5 ;  /* 0x00000000464f7211 */ /* 0x080fe200028f0eff */
[----:B------:R-:W-:Y:S01]  /*34a0*/  IMAD R25, R25, 0x2, R24 ;  /* 0x0000000219197824 */ /* 0x000fe200078e0218 */
[-C--:B------:R-:W-:Y:S01]  /*34b0*/  LEA R74, P5, R66, R5.reuse, 0x1 ;  /* 0x00000005424a7211 */ /* 0x080fe200078a08ff */
[----:B------:R1:W-:Y:S01]  /*34c0*/  STL.64 [R1+0x538], R76 ;  /* 0x0005384c01007387 */ /* 0x0003e20000100a00 */
[-C--:B------:R-:W-:Y:S01]  /*34d0*/  LEA R70, P6, R64, R5.reuse, 0x1 ;  /* 0x0000000540467211 */ /* 0x080fe200078c08ff */
[----:B------:R-:W-:Y:S01]  /*34e0*/  IMAD R4, R4, 0x2, R25 ;  /* 0x0000000204047824 */ /* 0x000fe200078e0219 */
[-C--:B------:R-:W-:Y:S01]  /*34f0*/  LEA.HI.X.SX32 R75, R66, R0.reuse, 0x1, P5 ;  /* 0x00000000424b7211 */ /* 0x080fe200028f0eff */
[----:B------:R4:W-:Y:S01]  /*3500*/  STL.64 [R1+0x540], R78 ;  /* 0x0005404e01007387 */ /* 0x0009e20000100a00 */
[----:B------:R-:W-:Y:S01]  /*3510*/  LEA.HI.X.SX32 R71, R64, R0, 0x1, P6 ;  /* 0x0000000040477211 */ /* 0x000fe200030f0eff */
[----:B------:R-:W0:Y:S01]  /*3520*/  LDC R31, c[0x0][0x3d8] ;  /* 0x0000f600ff1f7b82 */ /* 0x000e220000000800 */
[-C--:B------:R-:W-:Y:S01]  /*3530*/  LEA R68, P6, R58, R5.reuse, 0x1 ;  /* 0x000000053a447211 */ /* 0x080fe200078c08ff */
[----:B-----5:R-:W-:Y:S01]  /*3540*/  IMAD R81, R3, 0x5, RZ ;  /* 0x0000000503517824 */ /* 0x020fe200078e02ff */
[----:B------:R-:W-:Y:S01]  /*3550*/  LEA R15, R15, R4, 0x1 ;  /* 0x000000040f0f7211 */ /* 0x000fe200078e08ff */
[----:B------:R-:W-:Y:S01]  /*3560*/  IMAD R80, R3, 0x4f, RZ ;  /* 0x0000004f03507824 */ /* 0x000fe200078e02ff */
[----:B-1----:R-:W-:Y:S01]  /*3570*/  LEA R76, P3, R69, R5, 0x1 ;  /* 0x00000005454c7211 */ /* 0x002fe200078608ff */
[----:B------:R-:W-:-:S02]  /*3580*/  IMAD R66, R3, 0x7c, RZ ;  /* 0x0000007c03427824 */ /* 0x000fc400078e02ff */
[----:B------:R-:W1:Y:S01]  /*3590*/  LDC R32, c[0x0][0x3d8] ;  /* 0x0000f600ff207b82 */ /* 0x000e620000000800 */
[----:B------:R-:W-:Y:S01]  /*35a0*/  IMAD R22, R22, 0x2, R15 ;  /* 0x0000000216167824 */ /* 0x000fe200078e020f */
[-C--:B------:R-:W-:Y:S01]  /*35b0*/  LEA.HI.X.SX32 R77, R69, R0.reuse, 0x1, P3 ;  /* 0x00000000454d7211 */ /* 0x080fe200018f0eff */
[----:B----4-:R-:W-:Y:S01]  /*35c0*/  IMAD R79, R3, 0x27, RZ ;  /* 0x00000027034f7824 */ /* 0x010fe200078e02ff */
[----:B------:R-:W-:Y:S01]  /*35d0*/  LEA.HI.X.SX32 R69, R58, R0, 0x1, P6 ;  /* 0x000000003a457211 */ /* 0x000fe200030f0eff */
[----:B------:R-:W-:Y:S01]  /*35e0*/  IMAD R10, R10, 0x2, R22 ;  /* 0x000000020a0a7824 */ /* 0x000fe200078e0216 */
[----:B------:R-:W-:Y:S01]  /*35f0*/  LEA R64, P6, R52, R5, 0x1 ;  /* 0x0000000534407211 */ /* 0x000fe200078c08ff */
[----:B------:R4:W-:Y:S01]  /*3600*/  STL.64 [R1+0x530], R76 ;  /* 0x0005304c01007387 */ /* 0x0009e20000100a00 */
[----:B------:R-:W5:Y:S01]  /*3610*/  LDC R36, c[0x0][0x3d8] ;  /* 0x0000f600ff247b82 */ /* 0x000f620000000800 */
[----:B------:R-:W-:Y:S02]  /*3620*/  IMAD R11, R11, 0x2, R10 ;  /* 0x000000020b0b7824 */ /* 0x000fe400078e020a */
[----:B------:R2:W-:Y:S01]  /*3630*/  STL.64 [R1+0x528], R74 ;  /* 0x0005284a01007387 */ /* 0x0005e20000100a00 */
[----:B------:R-:W-:-:S02]  /*3640*/  IMAD R78, R3, 0x4d, RZ ;  /* 0x0000004d034e7824 */ /* 0x000fc400078e02ff */
[----:B------:R-:W-:Y:S01]  /*3650*/  IMAD R20, R20, 0x2, R11 ;  /* 0x0000000214147824 */ /* 0x000fe200078e020b */
[----:B------:R3:W-:Y:S01]  /*3660*/  STL.64 [R1+0x520], R72 ;  /* 0x0005204801007387 */ /* 0x0007e20000100a00 */
[----:B------:R-:W1:Y:S03]  /*3670*/  LDC R37, c[0x0][0x3d8] ;  /* 0x0000f600ff257b82 */ /* 0x000e660000000800 */
[----:B------:R-:W-:Y:S01]  /*3680*/  LEA R14, R14, R20, 0x1 ;  /* 0x000000140e0e7211 */ /* 0x000fe200078e08ff */
[C---:B----4-:R-:W-:Y:S02]  /*3690*/  IMAD R76, R3.reuse, 0x9e, RZ ;  /* 0x0000009e034c7824 */ /* 0x050fe400078e02ff */
[----:B------:R-:W-:Y:S01]  /*36a0*/  IMAD R77, R3, 0xa0, RZ ;  /* 0x000000a0034d7824 */ /* 0x000fe200078e02ff */
[-C--:B--2---:R-:W-:Y:S01]  /*36b0*/  LEA R74, P3, R65, R5.reuse, 0x1 ;  /* 0x00000005414a7211 */ /* 0x084fe200078608ff */
[----:B------:R-:W-:Y:S01]  /*36c0*/  IMAD R9, R9, 0x2, R14 ;  /* 0x0000000209097824 */ /* 0x000fe200078e020e */
[----:B------:R-:W2:Y:S01]  /*36d0*/  LDC R38, c[0x0][0x3d8] ;  /* 0x0000f600ff267b82 */ /* 0x000ea20000000800 */
[----:B---3--:R-:W-:-:S02]  /*36e0*/  LEA R72, P5, R63, R5, 0x1 ;  /* 0x000000053f487211 */ /* 0x008fc400078a08ff */
[----:B------:R-:W-:Y:S01]  /*36f0*/  IMAD R18, R18, 0x2, R9 ;  /* 0x0000000212127824 */ /* 0x000fe200078e0209 */
[-C--:B------:R-:W-:Y:S02]  /*3700*/  LEA.HI.X.SX32 R75, R65, R0.reuse, 0x1, P3 ;  /* 0x00000000414b7211 */ /* 0x080fe400018f0eff */
[-C--:B------:R-:W-:Y:S01]  /*3710*/  LEA.HI.X.SX32 R73, R63, R0.reuse, 0x1, P5 ;  /* 0x000000003f497211 */ /* 0x080fe200028f0eff */
[----:B------:R-:W-:Y:S01]  /*3720*/  IMAD R6, R6, 0x2, R18 ;  /* 0x0000000206067824 */ /* 0x000fe200078e0212 */
[----:B------:R-:W-:Y:S01]  /*3730*/  LEA.HI.X.SX32 R65, R52, R0, 0x1, P6 ;  /* 0x0000000034417211 */ /* 0x000fe200030f0eff */
[----:B------:R3:W-:Y:S01]  /*3740*/  STL.64 [R1+0x518], R74 ;  /* 0x0005184a01007387 */ /* 0x0007e20000100a00 */
[----:B------:R-:W-:Y:S01]  /*3750*/  LEA R58, P6, R46, R5, 0x1 ;  /* 0x000000052e3a7211 */ /* 0x000fe200078c08ff */
[----:B------:R-:W-:Y:S01]  /*3760*/  IMAD R13, R13, 0x2, R6 ;  /* 0x000000020d0d7824 */ /* 0x000fe200078e0206 */
[----:B------:R-:W4:Y:S01]  /*3770*/  LDC R42, c[0x0][0x3d8] ;  /* 0x0000f600ff2a7b82 */ /* 0x000f220000000800 */
[----:B------:R0:W-:Y:S01]  /*3780*/  STL.64 [R1+0x510], R72 ;  /* 0x0005104801007387 */ /* 0x0001e20000100a00 */
[----:B------:R-:W-:-:S02]  /*3790*/  IMAD R63, R3, 0x98, RZ ;  /* 0x00000098033f7824 */ /* 0x000fc400078e02ff */
[----:B------:R-:W-:Y:S01]  /*37a0*/  LEA R17, R17, R13, 0x1 ;  /* 0x0000000d11117211 */ /* 0x000fe200078e08ff */
[----:B------:R5:W-:Y:S03]  /*37b0*/  STL.64 [R1+0x508], R70 ;  /* 0x0005084601007387 */ /* 0x000be60000100a00 */
[----:B------:R-:W1:Y:S01]  /*37c0*/  LDC R43, c[0x0][0x3d8] ;  /* 0x0000f600ff2b7b82 */ /* 0x000e620000000800 */
[----:B------:R-:W-:Y:S01]  /*37d0*/  IMAD R8, R8, 0x2, R17 ;  /* 0x0000000208087824 */ /* 0x000fe200078e0211 */
[----:B---3--:R-:W-:Y:S02]  /*37e0*/  CS2R R74, SRZ ;  /* 0x00000000004a7805 */ /* 0x008fe4000001ff00 */
[----:B0-----:R-:W-:Y:S01]  /*37f0*/  LEA R72, P3, R59, R5, 0x1 ;  /* 0x000000053b487211 */ /* 0x001fe200078608ff */
[----:B------:R-:W-:-:S03]  /*3800*/  IMAD R2, R2, 0x2, R8 ;  /* 0x0000000202027824 */ /* 0x000fc600078e0208 */
[----:B------:R-:W0:Y:S01]  /*3810*/  LDC R44, c[0x0][0x3d8] ;  /* 0x0000f600ff2c7b82 */ /* 0x000e220000000800 */
[-C--:B-----5:R-:W-:Y:S01]  /*3820*/  LEA R70, P5, R57, R5.reuse, 0x1 ;  /* 0x0000000539467211 */ /* 0x0a0fe200078a08ff */
[----:B------:R-:W-:Y:S01]  /*3830*/  IMAD R16, R16, 0x2, R2 ;  /* 0x0000000210107824 */ /* 0x000fe200078e0202 */
[-C--:B------:R-:W-:Y:S02]  /*3840*/  LEA.HI.X.SX32 R73, R59, R0.reuse, 0x1, P3 ;  /* 0x000000003b497211 */ /* 0x080fe400018f0eff */
[-C--:B------:R-:W-:Y:S01]  /*3850*/  LEA.HI.X.SX32 R71, R57, R0.reuse, 0x1, P5 ;  /* 0x0000000039477211 */ /* 0x080fe200028f0eff */
[----:B------:R-:W-:Y:S01]  /*3860*/  IMAD R12, R12, 0x2, R16 ;  /* 0x000000020c0c7824 */ /* 0x000fe200078e0210 */
[----:B------:R-:W-:Y:S01]  /*3870*/  LEA.HI.X.SX32 R59, R46, R0, 0x1, P6 ;  /* 0x000000002e3b7211 */ /* 0x000fe200030f0eff */
[----:B------:R3:W-:Y:S01]  /*3880*/  STL.64 [R1+0x500], R72 ;  /* 0x0005004801007387 */ /* 0x0007e20000100a00 */
[----:B------:R-:W-:Y:S01]  /*3890*/  LEA R52, P6, R40, R5, 0x1 ;  /* 0x0000000528347211 */ /* 0x000fe200078c08ff */
[----:B------:R-:W5:Y:S01]  /*38a0*/  LDC R48, c[0x0][0x3d8] ;  /* 0x0000f600ff307b82 */ /* 0x000f620000000800 */
[----:B------:R-:W-:Y:S01]  /*38b0*/  IMAD R57, R3, 0x76, RZ ;  /* 0x0000007603397824 */ /* 0x000fe200078e02ff */
[----:B------:R2:W-:Y:S04]  /*38c0*/  STL.64 [R1+0x4f8], R70 ;  /* 0x0004f84601007387 */ /* 0x0005e80000100a00 */
[----:B------:R4:W-:Y:S02]  /*38d0*/  STL.64 [R1+0x4f0], R68 ;  /* 0x0004f04401007387 */ /* 0x0009e40000100a00 */
[----:B------:R-:W0:Y:S01]  /*38e0*/  LDC R49, c[0x0][0x3d8] ;  /* 0x0000f600ff317b82 */ /* 0x000e220000000800 */
[----:B---3--:R-:W-:-:S02]  /*38f0*/  CS2R R72, SRZ ;  /* 0x0000000000487805 */ /* 0x008fc4000001ff00 */
[----:B--2---:R-:W-:-:S05]  /*3900*/  LEA R70, P3, R53, R5, 0x1 ;  /* 0x0000000535467211 */ /* 0x004fca00078608ff */
[----:B------:R-:W2:Y:S01]  /*3910*/  LDC R50, c[0x0][0x3d8] ;  /* 0x0000f600ff327b82 */ /* 0x000ea20000000800 */
[-C--:B----4-:R-:W-:Y:S02]  /*3920*/  LEA R68, P5, R51, R5.reuse, 0x1 ;  /* 0x0000000533447211 */ /* 0x090fe400078a08ff */
[-C--:B------:R-:W-:Y:S02]  /*3930*/  LEA.HI.X.SX32 R71, R53, R0.reuse, 0x1, P3 ;  /* 0x0000000035477211 */ /* 0x080fe400018f0eff */
[-C--:B------:R-:W-:Y:S01]  /*3940*/  LEA.HI.X.SX32 R69, R51, R0.reuse, 0x1, P5 ;  /* 0x0000000033457211 */ /* 0x080fe200028f0eff */
[C---:B------:R-:W-:Y:S01]  /*3950*/  IMAD R51, R3.reuse, 0x38, RZ ;  /* 0x0000003803337824 */ /* 0x040fe200078e02ff */
[----:B------:R-:W-:Y:S01]  /*3960*/  LEA.HI.X.SX32 R53, R40, R0, 0x1, P6 ;  /* 0x0000000028357211 */ /* 0x000fe200030f0eff */
[----:B------:R3:W-:Y:S01]  /*3970*/  STL.64 [R1+0x4e8], R70 ;  /* 0x0004e84601007387 */ /* 0x0007e20000100a00 */
[----:B------:R-:W-:Y:S01]  /*3980*/  LEA R46, P6, R34, R5, 0x1 ;  /* 0x00000005222e7211 */ /* 0x000fe200078c08ff */
[----:B------:R-:W4:Y:S02]  /*3990*/  LDC R54, c[0x0][0x3d8] ;  /* 0x0000f600ff367b82 */ /* 0x000f240000000800 */
[----:B------:R1:W-:Y:S04]  /*39a0*/  STL.64 [R1+0x4e0], R68 ;  /* 0x0004e04401007387 */ /* 0x0003e80000100a00 */
[----:B------:R5:W-:Y:S02]  /*39b0*/  STL.64 [R1+0x4d8], R64 ;  /* 0x0004d84001007387 */ /* 0x000be40000100a00 */
[----:B------:R-:W0:Y:S01]  /*39c0*/  LDC R55, c[0x0][0x3d8] ;  /* 0x0000f600ff377b82 */ /* 0x000e220000000800 */
[----:B---3--:R-:W-:-:S02]  /*39d0*/  IMAD R71, R3, 0x13, RZ ;  /* 0x0000001303477824 */ /* 0x008fc400078e02ff */
[----:B------:R-:W-:Y:S01]  /*39e0*/  IMAD R70, R3, 0x9c, RZ ;  /* 0x0000009c03467824 */ /* 0x000fe200078e02ff */
[----:B-1----:R-:W-:-:S04]  /*39f0*/  LEA R68, P3, R47, R5, 0x1 ;  /* 0x000000052f447211 */ /* 0x002fc800078608ff */
[----:B------:R-:W1:Y:S01]  /*3a00*/  LDC R56, c[0x0][0x3d8] ;  /* 0x0000f600ff387b82 */ /* 0x000e620000000800 */
[-C--:B-----5:R-:W-:Y:S02]  /*3a10*/  LEA R64, P5, R45, R5.reuse, 0x1 ;  /* 0x000000052d407211 */ /* 0x0a0fe400078a08ff */
[-C--:B------:R-:W-:Y:S02]  /*3a20*/  LEA.HI.X.SX32 R69, R47, R0.reuse, 0x1, P3 ;  /* 0x000000002f457211 */ /* 0x080fe400018f0eff */
[-C--:B------:R-:W-:Y:S01]  /*3a30*/  LEA.HI.X.SX32 R65, R45, R0.reuse, 0x1, P5 ;  /* 0x000000002d417211 */ /* 0x080fe200028f0eff */
[----:B------:R-:W-:Y:S01]  /*3a40*/  IMAD R45, R3, 0x6a, RZ ;  /* 0x0000006a032d7824 */ /* 0x000fe200078e02ff */
[----:B------:R-:W-:Y:S01]  /*3a50*/  LEA.HI.X.SX32 R47, R34, R0, 0x1, P6 ;  /* 0x00000000222f7211 */ /* 0x000fe200030f0eff */
[----:B------:R3:W-:Y:S01]  /*3a60*/  STL.64 [R1+0x4d0], R68 ;  /* 0x0004d04401007387 */ /* 0x0007e20000100a00 */
[----:B------:R-:W-:Y:S01]  /*3a70*/  LEA R40, P6, R25, R5, 0x1 ;  /* 0x0000000519287211 */ /* 0x000fe200078c08ff */
[----:B------:R-:W5:Y:S02]  /*3a80*/  LDC R60, c[0x0][0x3d8] ;  /* 0x0000f600ff3c7b82 */ /* 0x000f640000000800 */
[----:B------:R2:W-:Y:S04]  /*3a90*/  STL.64 [R1+0x4c8], R64 ;  /* 0x0004c84001007387 */ /* 0x0005e80000100a00 */
[----:B------:R4:W-:Y:S02]  /*3aa0*/  STL.64 [R1+0x4c0], R58 ;  /* 0x0004c03a01007387 */ /* 0x0009e40000100a00 */
[----:B------:R-:W0:Y:S01]  /*3ab0*/  LDC R61, c[0x0][0x3d8] ;  /* 0x0000f600ff3d7b82 */ /* 0x000e220000000800 */
[----:B---3--:R-:W-:-:S02]  /*3ac0*/  IMAD R69, R3, 0x4b, RZ ;  /* 0x0000004b03457824 */ /* 0x008fc400078e02ff */
[----:B------:R-:W-:Y:S01]  /*3ad0*/  IMAD R68, R3, 0x9a, RZ ;  /* 0x0000009a03447824 */ /* 0x000fe200078e02ff */
[----:B--2---:R-:W-:-:S04]  /*3ae0*/  LEA R64, P3, R41, R5, 0x1 ;  /* 0x0000000529407211 */ /* 0x004fc800078608ff */
[----:B------:R-:W2:Y:S01]  /*3af0*/  LDC R62, c[0x0][0x3d8] ;  /* 0x0000f600ff3e7b82 */ /* 0x000ea20000000800 */
[-C--:B----4-:R-:W-:Y:S02]  /*3b00*/  LEA R58, P5, R39, R5.reuse, 0x1 ;  /* 0x00000005273a7211 */ /* 0x090fe400078a08ff */
[-C--:B------:R-:W-:Y:S02]  /*3b10*/  LEA.HI.X.SX32 R65, R41, R0.reuse, 0x1, P3 ;  /* 0x0000000029417211 */ /* 0x080fe400018f0eff */
[-C--:B------:R-:W-:Y:S01]  /*3b20*/  LEA.HI.X.SX32 R59, R39, R0.reuse, 0x1, P5 ;  /* 0x00000000273b7211 */ /* 0x080fe200028f0eff */
[----:B------:R-:W-:Y:S01]  /*3b30*/  IMAD R39, R3, 0x32, RZ ;  /* 0x0000003203277824 */ /* 0x000fe200078e02ff */
[----:B------:R-:W-:Y:S01]  /*3b40*/  LEA.HI.X.SX32 R41, R25, R0, 0x1, P6 ;  /* 0x0000000019297211 */ /* 0x000fe200030f0eff */
[----:B------:R3:W-:Y:S01]  /*3b50*/  STL.64 [R1+0x4b8], R64 ;  /* 0x0004b84001007387 */ /* 0x0007e20000100a00 */
[----:B------:R-:W-:Y:S01]  /*3b60*/  LEA R34, P6, R22, R5, 0x1 ;  /* 0x0000000516227211 */ /* 0x000fe200078c08ff */
[----:B------:R-:W4:Y:S02]  /*3b70*/  LDC R67, c[0x0][0x3d8] ;  /* 0x0000f600ff437b82 */ /* 0x000f240000000800 */
[----:B------:R1:W-:Y:S04]  /*3b80*/  STL.64 [R1+0x4b0], R58 ;  /* 0x0004b03a01007387 */ /* 0x0003e80000100a00 */
[----:B------:R5:W-:Y:S01]  /*3b90*/  STL.64 [R1+0x4a8], R52 ;  /* 0x0004a83401007387 */ /* 0x000be20000100a00 */
[----:B---3--:R-:W-:-:S02]  /*3ba0*/  IMAD R65, R3, 0x25, RZ ;  /* 0x0000002503417824 */ /* 0x008fc400078e02ff */
[----:B------:R-:W-:Y:S01]  /*3bb0*/  IMAD R64, R3, 0x3e, RZ ;  /* 0x0000003e03407824 */ /* 0x000fe200078e02ff */
[-C--:B-1----:R-:W-:Y:S02]  /*3bc0*/  LEA R58, P3, R35, R5.reuse, 0x1 ;  /* 0x00000005233a7211 */ /* 0x082fe400078608ff */
[----:B-----5:R-:W-:Y:S02]  /*3bd0*/  LEA R52, P5, R33, R5, 0x1 ;  /* 0x0000000521347211 */ /* 0x020fe400078a08ff */
[-C--:B------:R-:W-:Y:S02]  /*3be0*/  LEA.HI.X.SX32 R59, R35, R0.reuse, 0x1, P3 ;  /* 0x00000000233b7211 */ /* 0x080fe400018f0eff */
[-C--:B------:R-:W-:Y:S01]  /*3bf0*/  LEA.HI.X.SX32 R53, R33, R0.reuse, 0x1, P5 ;  /* 0x0000000021357211 */ /* 0x080fe200028f0eff */
[C---:B------:R-:W-:Y:S01]  /*3c00*/  IMAD R33, R3.reuse, 0x6, RZ ;  /* 0x0000000603217824 */ /* 0x040fe200078e02ff */
[----:B------:R-:W-:Y:S01]  /*3c10*/  LEA.HI.X.SX32 R35, R22, R0, 0x1, P6 ;  /* 0x0000000016237211 */ /* 0x000fe200030f0eff */
[----:B------:R1:W-:Y:S04]  /*3c20*/  STL.64 [R1+0x4a0], R58 ;  /* 0x0004a03a01007387 */ /* 0x0003e80000100a00 */
[----:B------:R3:W-:Y:S04]  /*3c30*/  STL.64 [R1+0x498], R52 ;  /* 0x0004983401007387 */ /* 0x0007e80000100a00 */
[----:B------:R5:W-:Y:S01]  /*3c40*/  STL.64 [R1+0x490], R46 ;  /* 0x0004902e01007387 */ /* 0x000be20000100a00 */
[----:B-1----:R-:W-:-:S02]  /*3c50*/  IMAD R58, R3, 0x1e, RZ ;  /* 0x0000001e033a7824 */ /* 0x002fc400078e02ff */
[C---:B------:R-:W-:Y:S01]  /*3c60*/  IMAD R59, R3.reuse, 0x3c, RZ ;  /* 0x0000003c033b7824 */ /* 0x040fe200078e02ff */
[-C--:B---3--:R-:W-:Y:S02]  /*3c70*/  LEA R52, P3, R26, R5.reuse, 0x1 ;  /* 0x000000051a347211 */ /* 0x088fe400078608ff */
[-C--:B-----5:R-:W-:Y:S02]  /*3c80*/  LEA R46, P5, R24, R5.reuse, 0x1 ;  /* 0x00000005182e7211 */ /* 0x0a0fe400078a08ff */
[-C--:B------:R-:W-:Y:S02]  /*3c90*/  LEA.HI.X.SX32 R53, R26, R0.reuse, 0x1, P3 ;  /* 0x000000001a357211 */ /* 0x080fe400018f0eff */
[-C--:B------:R-:W-:Y:S02]  /*3ca0*/  LEA.HI.X.SX32 R47, R24, R0.reuse, 0x1, P5 ;  /* 0x00000000182f7211 */ /* 0x080fe400028f0eff */
[CC--:B------:R-:W-:Y:S01]  /*3cb0*/  LEA R24, P6, R20.reuse, R5.reuse, 0x1 ;  /* 0x0000000514187211 */ /* 0x0c0fe200078c08ff */
[----:B------:R1:W-:Y:S03]  /*3cc0*/  STL.64 [R1+0x488], R52 ;  /* 0x0004883401007387 */ /* 0x0003e60000100a00 */
[----:B------:R-:W-:Y:S01]  /*3cd0*/  LEA.HI.X.SX32 R25, R20, R0, 0x1, P6 ;  /* 0x0000000014197211 */ /* 0x000fe200030f0eff */
[----:B------:R3:W-:Y:S01]  /*3ce0*/  STL.64 [R1+0x480], R46 ;  /* 0x0004802e01007387 */ /* 0x0007e20000100a00 */
[----:B------:R-:W-:Y:S01]  /*3cf0*/  LEA R22, P6, R18, R5, 0x1 ;  /* 0x0000000512167211 */ /* 0x000fe200078c08ff */
[----:B------:R-:W-:-:S02]  /*3d00*/  IMAD R20, R3, 0x54, RZ ;  /* 0x0000005403147824 */ /* 0x000fc400078e02ff */
[----:B------:R5:W-:Y:S01]  /*3d10*/  STL.64 [R1+0x478], R40 ;  /* 0x0004782801007387 */ /* 0x000be20000100a00 */
[C---:B-1----:R-:W-:Y:S02]  /*3d20*/  IMAD R53, R3.reuse, 0x9, RZ ;  /* 0x0000000903357824 */ /* 0x042fe400078e02ff */
[----:B------:R-:W-:Y:S01]  /*3d30*/  IMAD R52, R3, 0x70, RZ ;  /* 0x0000007003347824 */ /* 0x000fe200078e02ff */
[CC--:B---3--:R-:W-:Y:S02]  /*3d40*/  LEA R46, P3, R4.reuse, R5.reuse, 0x1 ;  /* 0x00000005042e7211 */ /* 0x0c8fe400078608ff */
[C---:B-----5:R-:W-:Y:S02]  /*3d50*/  LEA R40, P5, R15.reuse, R5, 0x1 ;  /* 0x000000050f287211 */ /* 0x060fe400078a08ff */
[-C--:B------:R-:W-:Y:S02]  /*3d60*/  LEA.HI.X.SX32 R47, R4, R0.reuse, 0x1, P3 ;  /* 0x00000000042f7211 */ /* 0x080fe400018f0eff */
[----:B------:R-:W-:-:S02]  /*3d70*/  LEA.HI.X.SX32 R41, R15, R0, 0x1, P5 ;  /* 0x000000000f297211 */ /* 0x000fc400028f0eff */
[----:B------:R-:W-:Y:S01]  /*3d80*/  LEA R4, R23, R12, 0x1 ;  /* 0x0000000c17047211 */ /* 0x000fe200078e08ff */
[----:B------:R1:W-:Y:S01]  /*3d90*/  STL.64 [R1+0x470], R46 ;  /* 0x0004702e01007387 */ /* 0x0003e20000100a00 */
[----:B------:R-:W-:Y:S01]  /*3da0*/  LEA.HI.X.SX32 R23, R18, R0, 0x1, P6 ;  /* 0x0000000012177211 */ /* 0x000fe200030f0eff */
[----:B------:R-:W-:Y:S02]  /*3db0*/  IMAD R18, R3, 0x52, RZ ;  /* 0x0000005203127824 */ /* 0x000fe400078e02ff */
[----:B------:R3:W-:Y:S01]  /*3dc0*/  STL.64 [R1+0x468], R40 ;  /* 0x0004682801007387 */ /* 0x0007e20000100a00 */
[----:B------:R-:W-:-:S03]  /*3dd0*/  IMAD R15, R27, 0x2, R4 ;  /* 0x000000021b0f7824 */ /* 0x000fc600078e0204 */
[----:B------:R5:W-:Y:S01]  /*3de0*/  STL.64 [R1+0x460], R34 ;  /* 0x0004602201007387 */ /* 0x000be20000100a00 */
[C---:B-1----:R-:W-:Y:S02]  /*3df0*/  IMAD R46, R3.reuse, 0x36, RZ ;  /* 0x00000036032e7824 */ /* 0x042fe400078e02ff */
[----:B------:R-:W-:Y:S01]  /*3e00*/  IMAD R47, R3, 0x6c, RZ ;  /* 0x0000006c032f7824 */ /* 0x000fe200078e02ff */
[CC--:B---3--:R-:W-:Y:S02]  /*3e10*/  LEA R40, P3, R10.reuse, R5.reuse, 0x1 ;  /* 0x000000050a287211 */ /* 0x0c8fe400078608ff */
[-C--:B-----5:R-:W-:Y:S02]  /*3e20*/  LEA R34, P5, R11, R5.reuse, 0x1 ;  /* 0x000000050b227211 */ /* 0x0a0fe400078a08ff */
[-C--:B------:R-:W-:Y:S01]  /*3e30*/  LEA.HI.X.SX32 R41, R10, R0.reuse, 0x1, P3 ;  /* 0x000000000a297211 */ /* 0x080fe200018f0eff */
[----:B------:R-:W-:Y:S01]  /*3e40*/  IMAD R10, R31, 0x2, R15 ;  /* 0x000000021f0a7824 */ /* 0x000fe200078e020f */
[----:B------:R-:W-:Y:S01]  /*3e50*/  LEA.HI.X.SX32 R35, R11, R0, 0x1, P5 ;  /* 0x000000000b237211 */ /* 0x000fe200028f0eff */
[----:B------:R-:W-:Y:S01]  /*3e60*/  IMAD.MOV.U32 R31, RZ, RZ, -0x800000 ;  /* 0xff800000ff1f7424 */ /* 0x000fe200078e00ff */
[----:B------:R-:W-:Y:S01]  /*3e70*/  LEA R26, P3, R14, R5, 0x1 ;  /* 0x000000050e1a7211 */ /* 0x000fe200078608ff */
[----:B------:R1:W-:Y:S01]  /*3e80*/  STL.64 [R1+0x458], R40 ;  /* 0x0004582801007387 */ /* 0x0003e20000100a00 */
[----:B------:R-:W-:-:S02]  /*3e90*/  IMAD R11, R32, 0x2, R10 ;  /* 0x00000002200b7824 */ /* 0x000fc400078e020a */
[----:B------:R-:W-:Y:S01]  /*3ea0*/  LEA.HI.X.SX32 R27, R14, R0, 0x1, P3 ;  /* 0x000000000e1b7211 */ /* 0x000fe200018f0eff */
[----:B------:R3:W-:Y:S01]  /*3eb0*/  STL.64 [R1+0x450], R34 ;  /* 0x0004502201007387 */ /* 0x0007e20000100a00 */
[----:B------:R-:W-:Y:S02]  /*3ec0*/  IMAD R14, R36, 0x2, R11 ;  /* 0x00000002240e7824 */ /* 0x000fe400078e020b */
[C---:B------:R-:W-:Y:S01]  /*3ed0*/  IMAD R32, R3.reuse, 0x5e, RZ ;  /* 0x0000005e03207824 */ /* 0x040fe200078e02ff */
[----:B------:R5:W-:Y:S01]  /*3ee0*/  STL.64 [R1+0x448], R24 ;  /* 0x0004481801007387 */ /* 0x000be20000100a00 */
[----:B------:R-:W-:-:S03]  /*3ef0*/  IMAD R36, R3, 0x30, RZ ;  /* 0x0000003003247824 */ /* 0x000fc600078e02ff */
[----:B------:R0:W-:Y:S01]  /*3f00*/  STL.64 [R1+0x440], R26 ;  /* 0x0004401a01007387 */ /* 0x0001e20000100a00 */
[C---:B-1----:R-:W-:Y:S02]  /*3f10*/  IMAD R40, R3.reuse, 0x64, RZ ;  /* 0x0000006403287824 */ /* 0x042fe400078e02ff */
[C---:B------:R-:W-:Y:S02]  /*3f20*/  IMAD R41, R3.reuse, 0x66, RZ ;  /* 0x0000006603297824 */ /* 0x040fe400078e02ff */
[C---:B---3--:R-:W-:Y:S02]  /*3f30*/  IMAD R34, R3.reuse, 0xc, RZ ;  /* 0x0000000c03227824 */ /* 0x048fe400078e02ff */
[----:B------:R-:W-:Y:S01]  /*3f40*/  IMAD R35, R3, 0x18, RZ ;  /* 0x0000001803237824 */ /* 0x000fe200078e02ff */
[----:B-----5:R-:W-:-:S04]  /*3f50*/  LEA R24, P5, R9, R5, 0x1 ;  /* 0x0000000509187211 */ /* 0x020fc800078a08ff */
[----:B------:R-:W-:Y:S02]  /*3f60*/  LEA.HI.X.SX32 R25, R9, R0, 0x1, P5 ;  /* 0x0000000009197211 */ /* 0x000fe400028f0eff */
[C---:B0-----:R-:W-:Y:S02]  /*3f70*/  LEA R26, P3, R6.reuse, R5, 0x1 ;  /* 0x00000005061a7211 */ /* 0x041fe400078608ff */
[----:B------:R-:W-:Y:S01]  /*3f80*/  LEA R9, R37, R14, 0x1 ;  /* 0x0000000e25097211 */ /* 0x000fe200078e08ff */
[----:B------:R0:W-:Y:S01]  /*3f90*/  STL.64 [R1+0x438], R24 ;  /* 0x0004381801007387 */ /* 0x0001e20000100a00 */
[----:B------:R-:W-:Y:S01]  /*3fa0*/  LEA.HI.X.SX32 R27, R6, R0, 0x1, P3 ;  /* 0x00000000061b7211 */ /* 0x000fe200018f0eff */
[----:B------:R-:W-:Y:S02]  /*3fb0*/  IMAD R37, R3, 0x60, RZ ;  /* 0x0000006003257824 */ /* 0x000fe400078e02ff */
[----:B------:R1:W-:Y:S01]  /*3fc0*/  STL.64 [R1+0x430], R22 ;  /* 0x0004301601007387 */ /* 0x0003e20000100a00 */
[----:B------:R-:W-:-:S02]  /*3fd0*/  IMAD R6, R38, 0x2, R9 ;  /* 0x0000000226067824 */ /* 0x000fc400078e0209 */
[----:B------:R-:W-:Y:S01]  /*3fe0*/  IMAD R38, R3, 0x62, RZ ;  /* 0x0000006203267824 */ /* 0x000fe200078e02ff */
[----:B------:R3:W-:Y:S01]  /*3ff0*/  STL.64 [R1+0x428], R26 ;  /* 0x0004281a01007387 */ /* 0x0007e20000100a00 */
[-C--:B0-----:R-:W-:Y:S02]  /*4000*/  LEA R24, P5, R13, R5.reuse, 0x1 ;  /* 0x000000050d187211 */ /* 0x081fe400078a08ff */
[-C--:B-1----:R-:W-:Y:S02]  /*4010*/  LEA R22, P6, R17, R5.reuse, 0x1 ;  /* 0x0000000511167211 */ /* 0x082fe400078c08ff */
[-C--:B------:R-:W-:Y:S01]  /*4020*/  LEA.HI.X.SX32 R25, R13, R0.reuse, 0x1, P5 ;  /* 0x000000000d197211 */ /* 0x080fe200028f0eff */
[----:B------:R-:W-:Y:S01]  /*4030*/  IMAD R13, R42, 0x2, R6 ;  /* 0x000000022a0d7824 */ /* 0x000fe200078e0206 */
[-C--:B------:R-:W-:Y:S01]  /*4040*/  LEA.HI.X.SX32 R23, R17, R0.reuse, 0x1, P6 ;  /* 0x0000000011177211 */ /* 0x080fe200030f0eff */
[----:B------:R-:W-:Y:S01]  /*4050*/  IMAD R42, R3, 0x1a, RZ ;  /* 0x0000001a032a7824 */ /* 0x000fe200078e02ff */
[C---:B---3--:R-:W-:Y:S01]  /*4060*/  LEA R26, P3, R8.reuse, R5, 0x1 ;  /* 0x00000005081a7211 */ /* 0x048fe200078608ff */
[----:B------:R0:W-:Y:S03]  /*4070*/  STL.64 [R1+0x420], R24 ;  /* 0x0004201801007387 */ /* 0x0001e60000100a00 */
[----:B------:R-:W-:Y:S01]  /*4080*/  LEA.HI.X.SX32 R27, R8, R0, 0x1, P3 ;  /* 0x00000000081b7211 */ /* 0x000fe200018f0eff */
[----:B------:R1:W-:Y:S01]  /*4090*/  STL.64 [R1+0x418], R22 ;  /* 0x0004181601007387 */ /* 0x0003e20000100a00 */
[----:B------:R-:W-:-:S02]  /*40a0*/  IMAD R8, R43, 0x2, R13 ;  /* 0x000000022b087824 */ /* 0x000fc400078e020d */
[C---:B------:R-:W-:Y:S01]  /*40b0*/  IMAD R43, R3.reuse, 0x34, RZ ;  /* 0x00000034032b7824 */ /* 0x040fe200078e02ff */
[----:B------:R3:W-:Y:S01]  /*40c0*/  STL.64 [R1+0x410], R26 ;  /* 0x0004101a01007387 */ /* 0x0007e20000100a00 */
[-C--:B0-----:R-:W-:Y:S02]  /*40d0*/  LEA R24, P5, R2, R5.reuse, 0x1 ;  /* 0x0000000502187211 */ /* 0x081fe400078a08ff */
[-C--:B-1----:R-:W-:Y:S02]  /*40e0*/  LEA R22, P6, R16, R5.reuse, 0x1 ;  /* 0x0000000510167211 */ /* 0x082fe400078c08ff */
[-C--:B------:R-:W-:Y:S01]  /*40f0*/  LEA.HI.X.SX32 R25, R2, R0.reuse, 0x1, P5 ;  /* 0x0000000002197211 */ /* 0x080fe200028f0eff */
[----:B------:R-:W-:Y:S01]  /*4100*/  IMAD R2, R44, 0x2, R8 ;  /* 0x000000022c027824 */ /* 0x000fe200078e0208 */
[-C--:B------:R-:W-:Y:S01]  /*4110*/  LEA.HI.X.SX32 R23, R16, R0.reuse, 0x1, P6 ;  /* 0x0000000010177211 */ /* 0x080fe200030f0eff */
[C---:B------:R-:W-:Y:S01]  /*4120*/  IMAD R44, R3.reuse, 0x68, RZ ;  /* 0x00000068032c7824 */ /* 0x040fe200078e02ff */
[C---:B---3--:R-:W-:Y:S01]  /*4130*/  LEA R26, P3, R12.reuse, R5, 0x1 ;  /* 0x000000050c1a7211 */ /* 0x048fe200078608ff */
[----:B------:R0:W-:Y:S03]  /*4140*/  STL.64 [R1+0x408], R24 ;  /* 0x0004081801007387 */ /* 0x0001e60000100a00 */
[----:B------:R-:W-:Y:S01]  /*4150*/  LEA.HI.X.SX32 R27, R12, R0, 0x1, P3 ;  /* 0x000000000c1b7211 */ /* 0x000fe200018f0eff */
[----:B------:R1:W-:Y:S01]  /*4160*/  STL.64 [R1+0x400], R22 ;  /* 0x0004001601007387 */ /* 0x0003e20000100a00 */
[----:B------:R-:W-:Y:S01]  /*4170*/  LEA R12, R48, R2, 0x1 ;  /* 0x00000002300c7211 */ /* 0x000fe200078e08ff */
[----:B------:R-:W-:-:S02]  /*4180*/  IMAD R48, R3, 0x6e, RZ ;  /* 0x0000006e03307824 */ /* 0x000fc400078e02ff */
[----:B------:R3:W-:Y:S01]  /*4190*/  STL.64 [R1+0x3f8], R26 ;  /* 0x0003f81a01007387 */ /* 0x0007e20000100a00 */
[CC--:B0-----:R-:W-:Y:S02]  /*41a0*/  LEA R24, P5, R4.reuse, R5.reuse, 0x1 ;  /* 0x0000000504187211 */ /* 0x0c1fe400078a08ff */
[-C--:B-1----:R-:W-:Y:S02]  /*41b0*/  LEA R22, P6, R15, R5.reuse, 0x1 ;  /* 0x000000050f167211 */ /* 0x082fe400078c08ff */
[-C--:B------:R-:W-:Y:S01]  /*41c0*/  LEA.HI.X.SX32 R25, R4, R0.reuse, 0x1, P5 ;  /* 0x0000000004197211 */ /* 0x080fe200028f0eff */
[----:B------:R-:W-:Y:S01]  /*41d0*/  IMAD R4, R49, 0x2, R12 ;  /* 0x0000000231047824 */ /* 0x000fe200078e020c */
[----:B------:R-:W-:Y:S01]  /*41e0*/  LEA.HI.X.SX32 R23, R15, R0, 0x1, P6 ;  /* 0x000000000f177211 */ /* 0x000fe200030f0eff */
[C---:B---3--:R-:W-:Y:S01]  /*41f0*/  IMAD R26, R3.reuse, 0x2e, RZ ;  /* 0x0000002e031a7824 */ /* 0x048fe200078e02ff */
[----:B------:R-:W-:Y:S01]  /*4200*/  LEA R16, P6, R14, R5, 0x1 ;  /* 0x000000050e107211 */ /* 0x000fe200078c08ff */
[----:B------:R0:W-:Y:S01]  /*4210*/  STL.64 [R1+0x3f0], R24 ;  /* 0x0003f01801007387 */ /* 0x0001e20000100a00 */
[----:B------:R-:W-:-:S02]  /*4220*/  IMAD R27, R3, 0x5c, RZ ;  /* 0x0000005c031b7824 */ /* 0x000fc400078e02ff */
[-C--:B------:R-:W-:Y:S01]  /*4230*/  LEA.HI.X.SX32 R17, R14, R0.reuse, 0x1, P6 ;  /* 0x000000000e117211 */ /* 0x080fe200030f0eff */
[----:B------:R1:W-:Y:S01]  /*4240*/  STL.64 [R1+0x3e8], R22 ;  /* 0x0003e81601007387 */ /* 0x0003e20000100a00 */
[----:B------:R-:W-:Y:S01]  /*4250*/  IMAD R49, R3, 0xe, RZ ;  /* 0x0000000e03317824 */ /* 0x000fe200078e02ff */
[CC--:B0-----:R-:W-:Y:S02]  /*4260*/  LEA R24, P3, R10.reuse, R5.reuse, 0x1 ;  /* 0x000000050a187211 */ /* 0x0c1fe400078608ff */
[C---:B-1----:R-:W-:Y:S02]  /*4270*/  LEA R22, P5, R11.reuse, R5, 0x1 ;  /* 0x000000050b167211 */ /* 0x042fe400078a08ff */
[-C--:B------:R-:W-:Y:S01]  /*4280*/  LEA.HI.X.SX32 R25, R10, R0.reuse, 0x1, P3 ;  /* 0x000000000a197211 */ /* 0x080fe200018f0eff */
[----:B------:R-:W-:Y:S01]  /*4290*/  IMAD R10, R50, 0x2, R4 ;  /* 0x00000002320a7824 */ /* 0x000fe200078e0204 */
[----:B------:R-:W-:Y:S01]  /*42a0*/  LEA.HI.X.SX32 R23, R11, R0, 0x1, P5 ;  /* 0x000000000b177211 */ /* 0x000fe200028f0eff */
[----:B------:R-:W-:-:S02]  /*42b0*/  IMAD R50, R3, 0x1c, RZ ;  /* 0x0000001c03327824 */ /* 0x000fc400078e02ff */
[----:B------:R0:W-:Y:S01]  /*42c0*/  STL.64 [R1+0x3e0], R24 ;  /* 0x0003e01801007387 */ /* 0x0001e20000100a00 */
[----:B------:R-:W-:Y:S02]  /*42d0*/  IMAD R11, R54, 0x2, R10 ;  /* 0x00000002360b7824 */ /* 0x000fe400078e020a */
[----:B------:R-:W-:Y:S01]  /*42e0*/  IMAD R54, R3, 0x72, RZ ;  /* 0x0000007203367824 */ /* 0x000fe200078e02ff */
[----:B------:R1:W-:Y:S04]  /*42f0*/  STL.64 [R1+0x3d8], R22 ;  /* 0x0003d81601007387 */ /* 0x0003e80000100a00 */
[----:B------:R3:W-:Y:S01]  /*4300*/  STL.64 [R1+0x3d0], R16 ;  /* 0x0003d01001007387 */ /* 0x0007e20000100a00 */
[-C--:B0-----:R-:W-:Y:S02]  /*4310*/  LEA R24, P3, R9, R5.reuse, 0x1 ;  /* 0x0000000509187211 */ /* 0x081fe400078608ff */
[----:B-1----:R-:W-:-:S02]  /*4320*/  LEA R22, P5, R6, R5, 0x1 ;  /* 0x0000000506167211 */ /* 0x002fc400078a08ff */
[-C--:B------:R-:W-:Y:S01]  /*4330*/  LEA.HI.X.SX32 R25, R9, R0.reuse, 0x1, P3 ;  /* 0x0000000009197211 */ /* 0x080fe200018f0eff */
[----:B------:R-:W-:Y:S01]  /*4340*/  IMAD R9, R55, 0x2, R11 ;  /* 0x0000000237097824 */ /* 0x000fe200078e020b */
[-C--:B---3--:R-:W-:Y:S01]  /*4350*/  LEA R16, P6, R13, R5.reuse, 0x1 ;  /* 0x000000050d107211 */ /* 0x088fe200078c08ff */
[----:B------:R-:W-:Y:S01]  /*4360*/  IMAD R55, R3, 0x3a, RZ ;  /* 0x0000003a03377824 */ /* 0x000fe200078e02ff */
[-C--:B------:R-:W-:Y:S01]  /*4370*/  LEA.HI.X.SX32 R23, R6, R0.reuse, 0x1, P5 ;  /* 0x0000000006177211 */ /* 0x080fe200028f0eff */
[----:B------:R0:W-:Y:S01]  /*4380*/  STL.64 [R1+0x3c8], R24 ;  /* 0x0003c81801007387 */ /* 0x0001e20000100a00 */
[-C--:B------:R-:W-:Y:S02]  /*4390*/  LEA.HI.X.SX32 R17, R13, R0.reuse, 0x1, P6 ;  /* 0x000000000d117211 */ /* 0x080fe400030f0eff */
[----:B------:R-:W-:Y:S01]  /*43a0*/  LEA R14, P6, R12, R5, 0x1 ;  /* 0x000000050c0e7211 */ /* 0x000fe200078c08ff */
[----:B------:R1:W-:Y:S01]  /*43b0*/  STL.64 [R1+0x3c0], R22 ;  /* 0x0003c01601007387 */ /* 0x0003e20000100a00 */
[----:B------:R-:W-:Y:S01]  /*43c0*/  LEA R6, R56, R9, 0x1 ;  /* 0x0000000938067211 */ /* 0x000fe200078e08ff */
[C---:B------:R-:W-:Y:S01]  /*43d0*/  IMAD R56, R3.reuse, 0x74, RZ ;  /* 0x0000007403387824 */ /* 0x040fe200078e02ff */
[----:B------:R-:W-:Y:S01]  /*43e0*/  LEA.HI.X.SX32 R15, R12, R0, 0x1, P6 ;  /* 0x000000000c0f7211 */ /* 0x000fe200030f0eff */
[----:B------:R3:W-:Y:S01]  /*43f0*/  STL.64 [R1+0x3b8], R16 ;  /* 0x0003b81001007387 */ /* 0x0007e20000100a00 */
[----:B0-----:R-:W-:-:S02]  /*4400*/  IMAD R24, R3, 0x58, RZ ;  /* 0x0000005803187824 */ /* 0x001fc400078e02ff */
[C---:B------:R-:W-:Y:S01]  /*4410*/  IMAD R25, R3.reuse, 0x5a, RZ ;  /* 0x0000005a03197824 */ /* 0x040fe200078e02ff */
[-C--:B-1----:R-:W-:Y:S02]  /*4420*/  LEA R22, P3, R8, R5.reuse, 0x1 ;  /* 0x0000000508167211 */ /* 0x082fe400078608ff */
[----:B---3--:R-:W-:Y:S02]  /*4430*/  LEA R16, P5, R2, R5, 0x1 ;  /* 0x0000000502107211 */ /* 0x008fe400078a08ff */
[-C--:B------:R-:W-:Y:S01]  /*4440*/  LEA.HI.X.SX32 R23, R8, R0.reuse, 0x1, P3 ;  /* 0x0000000008177211 */ /* 0x080fe200018f0eff */
[----:B------:R-:W-:Y:S01]  /*4450*/  IMAD R8, R60, 0x2, R6 ;  /* 0x000000023c087824 */ /* 0x000fe200078e0206 */
[----:B------:R-:W-:Y:S01]  /*4460*/  LEA.HI.X.SX32 R17, R2, R0, 0x1, P5 ;  /* 0x0000000002117211 */ /* 0x000fe200028f0eff */
[----:B------:R-:W-:Y:S02]  /*4470*/  IMAD R60, R3, 0x78, RZ ;  /* 0x00000078033c7824 */ /* 0x000fe400078e02ff */
[----:B------:R0:W-:Y:S01]  /*4480*/  STL.64 [R1+0x3b0], R22 ;  /* 0x0003b01601007387 */ /* 0x0001e20000100a00 */
[----:B------:R-:W-:-:S02]  /*4490*/  IMAD R2, R61, 0x2, R8 ;  /* 0x000000023d027824 */ /* 0x000fc400078e0208 */
[----:B------:R-:W-:Y:S01]  /*44a0*/  IMAD R61, R3, 0x96, RZ ;  /* 0x00000096033d7824 */ /* 0x000fe200078e02ff */
[----:B------:R1:W-:Y:S04]  /*44b0*/  STL.64 [R1+0x3a8], R16 ;  /* 0x0003a81001007387 */ /* 0x0003e80000100a00 */
[----:B------:R3:W-:Y:S01]  /*44c0*/  STL.64 [R1+0x3a0], R14 ;  /* 0x0003a00e01007387 */ /* 0x0007e20000100a00 */
[----:B------:R-:W-:Y:S02]  /*44d0*/  IADD3 R204, P2, PT, R61, R124, RZ ;  /* 0x0000007c3dcc7210 */ /* 0x000fe40007f5e0ff */
[----:B0-----:R-:W-:Y:S02]  /*44e0*/  LEA R22, P3, R4, R5, 0x1 ;  /* 0x0000000504167211 */ /* 0x001fe400078608ff */
[----:B------:R-:W-:-:S02]  /*44f0*/  LEA.HI.X.SX32 R205, R69, R125, 0x1, P2 ;  /* 0x0000007d45cd7211 */ /* 0x000fc400010f0eff */
[-C--:B------:R-:W-:Y:S01]  /*4500*/  LEA.HI.X.SX32 R23, R4, R0.reuse, 0x1, P3 ;  /* 0x0000000004177211 */ /* 0x080fe200018f0eff */
[----:B--2---:R-:W-:Y:S01]  /*4510*/  IMAD R4, R62, 0x2, R2 ;  /* 0x000000023e047824 */ /* 0x004fe200078e0202 */
[CC--:B-1----:R-:W-:Y:S01]  /*4520*/  LEA R16, P5, R10.reuse, R5.reuse, 0x1 ;  /* 0x000000050a107211 */ /* 0x0c2fe200078a08ff */
[----:B------:R-:W-:Y:S01]  /*4530*/  IMAD R62, R3, 0x7a, RZ ;  /* 0x0000007a033e7824 */ /* 0x000fe200078e02ff */
[-C--:B---3--:R-:W-:Y:S01]  /*4540*/  LEA R14, P6, R11, R5.reuse, 0x1 ;  /* 0x000000050b0e7211 */ /* 0x088fe200078c08ff */
[----:B------:R0:W-:Y:S01]  /*4550*/  STL.64 [R1+0x398], R22 ;  /* 0x0003981601007387 */ /* 0x0001e20000100a00 */
[-C--:B------:R-:W-:Y:S01]  /*4560*/  LEA.HI.X.SX32 R17, R10, R0.reuse, 0x1, P5 ;  /* 0x000000000a117211 */ /* 0x080fe200028f0eff */
[----:B----4-:R-:W-:Y:S01]  /*4570*/  IMAD R10, R67, 0x2, R4 ;  /* 0x00000002430a7824 */ /* 0x010fe200078e0204 */
[----:B------:R-:W-:Y:S01]  /*4580*/  LEA.HI.X.SX32 R15, R11, R0, 0x1, P6 ;  /* 0x000000000b0f7211 */ /* 0x000fe200030f0eff */
[----:B------:R-:W-:Y:S01]  /*4590*/  IMAD R67, R3, 0x7e, RZ ;  /* 0x0000007e03437824 */ /* 0x000fe200078e02ff */
[----:B------:R-:W-:-:S02]  /*45a0*/  LEA R12, P6, R8, R5, 0x1 ;  /* 0x00000005080c7211 */ /* 0x000fc400078c08ff */
[----:B------:R-:W-:Y:S01]  /*45b0*/  LOP3.LUT R11, R126, 0x18, R219, 0xfe, !PT ;  /* 0x000000187e0b7812 */ /* 0x000fe200078efedb */
[----:B------:R1:W-:Y:S01]  /*45c0*/  STL.64 [R1+0x388], R14 ;  /* 0x0003880e01007387 */ /* 0x0003e20000100a00 */
[----:B------:R-:W-:Y:S02]  /*45d0*/  LEA.HI.X.SX32 R13, R8, R0, 0x1, P6 ;  /* 0x00000000080d7211 */ /* 0x000fe400030f0eff */
[-C--:B------:R-:W-:Y:S01]  /*45e0*/  LEA R8, P6, R4, R5.reuse, 0x1 ;  /* 0x0000000504087211 */ /* 0x080fe200078c08ff */
[----:B------:R2:W-:Y:S01]  /*45f0*/  STL.64 [R1+0x390], R16 ;  /* 0x0003901001007387 */ /* 0x0005e20000100a00 */
[C---:B0-----:R-:W-:Y:S02]  /*4600*/  IMAD R22, R3.reuse, 0x16, RZ ;  /* 0x0000001603167824 */ /* 0x041fe400078e02ff */
[----:B------:R-:W-:Y:S01]  /*4610*/  IMAD R23, R3, 0x2c, RZ ;  /* 0x0000002c03177824 */ /* 0x000fe200078e02ff */
[----:B-1----:R-:W-:-:S04]  /*4620*/  LEA R14, P3, R9, R5, 0x1 ;  /* 0x00000005090e7211 */ /* 0x002fc800078608ff */
[-C--:B------:R-:W-:Y:S02]  /*4630*/  LEA.HI.X.SX32 R15, R9, R0.reuse, 0x1, P3 ;  /* 0x00000000090f7211 */ /* 0x080fe400018f0eff */
[----:B--2---:R-:W-:Y:S02]  /*4640*/  LEA R16, P5, R6, R5, 0x1 ;  /* 0x0000000506107211 */ /* 0x004fe400078a08ff */
[-C--:B------:R-:W-:Y:S01]  /*4650*/  LEA.HI.X.SX32 R9, R4, R0.reuse, 0x1, P6 ;  /* 0x0000000004097211 */ /* 0x080fe200030f0eff */
[C---:B------:R-:W-:Y:S01]  /*4660*/  IMAD R4, R3.reuse, 0x12, RZ ;  /* 0x0000001203047824 */ /* 0x040fe200078e02ff */
[----:B------:R0:W-:Y:S01]  /*4670*/  STL.64 [R1+0x380], R14 ;  /* 0x0003800e01007387 */ /* 0x0001e20000100a00 */
[----:B------:R-:W-:Y:S01]  /*4680*/  LEA.HI.X.SX32 R17, R6, R0, 0x1, P5 ;  /* 0x0000000006117211 */ /* 0x000fe200028f0eff */
[----:B------:R-:W-:Y:S02]  /*4690*/  IMAD R6, R3, 0x26, RZ ;  /* 0x0000002603067824 */ /* 0x000fe400078e02ff */
[----:B------:R1:W-:Y:S01]  /*46a0*/  STL.64 [R1+0x370], R12 ;  /* 0x0003700c01007387 */ /* 0x0003e20000100a00 */
[----:B------:R-:W-:-:S03]  /*46b0*/  IADD3 R202, P4, PT, R4, R124, RZ ;  /* 0x0000007c04ca7210 */ /* 0x000fc60007f9e0ff */
[----:B------:R2:W-:Y:S01]  /*46c0*/  STL.64 [R1+0x378], R16 ;  /* 0x0003781001007387 */ /* 0x0005e20000100a00 */
[----:B------:R-:W-:Y:S02]  /*46d0*/  LEA.HI.X.SX32 R203, R53, R125, 0x1, P4 ;  /* 0x0000007d35cb7211 */ /* 0x000fe400020f0eff */
[-C--:B0-----:R-:W-:Y:S02]  /*46e0*/  LEA R14, P3, R10, R5.reuse, 0x1 ;  /* 0x000000050a0e7211 */ /* 0x081fe400078608ff */
[----:B-1----:R-:W-:Y:S01]  /*46f0*/  LEA R12, P5, R2, R5, 0x1 ;  /* 0x00000005020c7211 */ /* 0x002fe200078a08ff */
[C---:B------:R-:W-:Y:S01]  /*4700*/  IMAD R5, R3.reuse, 0x24, RZ ;  /* 0x0000002403057824 */ /* 0x040fe200078e02ff */
[-C--:B------:R-:W-:Y:S02]  /*4710*/  LEA.HI.X.SX32 R15, R10, R0.reuse, 0x1, P3 ;  /* 0x000000000a0f7211 */ /* 0x080fe400018f0eff */
[----:B------:R-:W-:Y:S01]  /*4720*/  LEA.HI.X.SX32 R13, R2, R0, 0x1, P5 ;  /* 0x00000000020d7211 */ /* 0x000fe200028f0eff */
[----:B--2---:R-:W-:Y:S01]  /*4730*/  IMAD R16, R3, 0x28, RZ ;  /* 0x0000002803107824 */ /* 0x004fe200078e02ff */
[-C--:B------:R-:W-:Y:S01]  /*4740*/  IADD3 RZ, P5, PT, R19, R124.reuse, RZ ;  /* 0x0000007c13ff7210 */ /* 0x080fe20007fbe0ff */
[----:B------:R0:W-:Y:S01]  /*4750*/  STL.64 [R1+0x358], R14 ;  /* 0x0003580e01007387 */ /* 0x0001e20000100a00 */
[----:B------:R-:W-:Y:S01]  /*4760*/  IADD3 RZ, P3, PT, R21, R124, RZ ;  /* 0x0000007c15ff7210 */ /* 0x000fe20007f7e0ff */
[C---:B------:R-:W-:Y:S01]  /*4770*/  IMAD R17, R3.reuse, 0x50, RZ ;  /* 0x0000005003117824 */ /* 0x040fe200078e02ff */
[-C--:B------:R-:W-:Y:S01]  /*4780*/  LEA.HI.X.SX32 R153, R152, R125.reuse, 0x1, P5 ;  /* 0x0000007d98997211 */ /* 0x080fe200028f0eff */
[----:B------:R1:W-:Y:S01]  /*4790*/  STL.64 [R1+0x368], R12 ;  /* 0x0003680c01007387 */ /* 0x0003e20000100a00 */
[----:B------:R-:W-:Y:S01]  /*47a0*/  LEA.HI.X.SX32 R151, R150, R125, 0x1, P3 ;  /* 0x0000007d96977211 */ /* 0x000fe200018f0eff */
[C---:B------:R-:W-:Y:S01]  /*47b0*/  IMAD R19, R3.reuse, 0x2a, RZ ;  /* 0x0000002a03137824 */ /* 0x040fe200078e02ff */
[----:B------:R-:W-:Y:S01]  /*47c0*/  LOP3.LUT R10, R126, 0x10, R219, 0xfe, !PT ;  /* 0x000000107e0a7812 */ /* 0x000fe200078efedb */
[----:B------:R2:W-:Y:S01]  /*47d0*/  STL.64 [R1+0x360], R8 ;  /* 0x0003600801007387 */ /* 0x0005e20000100a00 */
[----:B------:R-:W-:Y:S01]  /*47e0*/  IMAD R21, R3, 0x56, RZ ;  /* 0x0000005603157824 */ /* 0x000fe200078e02ff */
[----:B------:R-:W-:Y:S01]  /*47f0*/  LEA R2, R29, UR8, 0x2 ;  /* 0x000000081d027c11 */ /* 0x000fe2000f8e10ff */
[----:B------:R-:W-:Y:S01]  /*4800*/  IMAD.MOV.U32 R0, RZ, RZ, RZ ;  /* 0x000000ffff007224 */ /* 0x000fe200078e00ff */
[----:B------:R3:W-:Y:S01]  /*4810*/  STL.64 [R1+0x328], R202 ;  /* 0x000328ca01007387 */ /* 0x0007e20000100a00 */
[----:B0-----:R-:W-:-:S02]  /*4820*/  IMAD R14, R3, 0xa, RZ ;  /* 0x0000000a030e7824 */ /* 0x001fc400078e02ff */
[C---:B------:R-:W-:Y:S02]  /*4830*/  IMAD R15, R3.reuse, 0x14, RZ ;  /* 0x00000014030f7824 */ /* 0x040fe400078e02ff */
[C---:B-1----:R-:W-:Y:S02]  /*4840*/  IMAD R12, R3.reuse, 0x4c, RZ ;  /* 0x0000004c030c7824 */ /* 0x042fe400078e02ff */
[----:B------:R-:W-:Y:S01]  /*4850*/  IMAD R13, R3, 0x4e, RZ ;  /* 0x0000004e030d7824 */ /* 0x000fe200078e02ff */
[----:B--2---:R-:W-:Y:S01]  /*4860*/  LOP3.LUT R8, R219, R126, RZ, 0xfc, !PT ;  /* 0x0000007edb087212 */ /* 0x004fe200078efcff */
[----:B------:R-:W-:Y:S01]  /*4870*/  IMAD R3, R3, 0x7f, RZ ;  /* 0x0000007f03037824 */ /* 0x000fe200078e02ff */
[----:B------:R-:W-:Y:S01]  /*4880*/  LOP3.LUT R9, R126, 0x8, R219, 0xfe, !PT ;  /* 0x000000087e097812 */ /* 0x000fe200078efedb */
[----:B------:R-:W-:Y:S01]  /*4890*/  IMAD.MOV.U32 R2, RZ, RZ, RZ ;  /* 0x000000ffff027224 */ /* 0x000fe200078e00ff */
[----:B---3--:R-:W-:Y:S01]  /*48a0*/  IADD3 R202, P4, PT, R5, R124, RZ ;  /* 0x0000007c05ca7210 */ /* 0x008fe20007f9e0ff */
[----:B------:R-:W-:Y:S01]  /*48b0*/  IMAD.MOV.U32 R29, RZ, RZ, -0x800000 ;  /* 0xff800000ff1d7424 */ /* 0x000fe200078e00ff */
[----:B------:R-:W-:-:S02]  /*48c0*/  LOP3.LUT R219, R219, 0x18, RZ, 0xfc, !PT ;  /* 0x00000018dbdb7812 */ /* 0x000fc400078efcff */
[----:B------:R-:W-:Y:S02]  /*48d0*/  LEA.HI.X.SX32 R203, R4, R125, 0x1, P4 ;  /* 0x0000007d04cb7211 */ /* 0x000fe400020f0eff */
[----:B------:R-:W-:-:S03]  /*48e0*/  LEA R219, R219, UR8, 0x5 ;  /* 0x00000008dbdb7c11 */ /* 0x000fc6000f8e28ff */
[----:B------:R0:W-:Y:S02]  /*48f0*/  STL.64 [R1+0x2e8], R202 ;  /* 0x0002e8ca01007387 */ /* 0x0001e40000100a00 */
[----:B------:R-:W-:Y:S01]  /*4900*/  IMAD.IADD R227, R227, 0x1, R219 ;  /* 0x00000001e3e37824 */ /* 0x000fe200078e02db */
[----:B0-----:R-:W-:-:S04]  /*4910*/  IADD3 R202, P4, PT, R148, R124, RZ ;  /* 0x0000007c94ca7210 */ /* 0x001fc80007f9e0ff */
[----:B------:R-:W-:Y:S02]  /*4920*/  LEA.HI.X.SX32 R203, R5, R125, 0x1, P4 ;  /* 0x0000007d05cb7211 */ /* 0x000fe400020f0eff */
[----:B------:R-:W-:-:S03]  /*4930*/  IADD3 R206, P4, PT, R152, R124, RZ ;  /* 0x0000007c98ce7210 */ /* 0x000fc60007f9e0ff */
[----:B------:R0:W-:Y:S01]  /*4940*/  STL.64 [R1+0x260], R202 ;  /* 0x000260ca01007387 */ /* 0x0001e20000100a00 */
[----:B------:R-:W-:Y:S02]  /*4950*/  LEA.HI.X.SX32 R207, R65, R125, 0x1, P4 ;  /* 0x0000007d41cf7211 */ /* 0x000fe400020f0eff */
[----:B------:R-:W-:-:S03]  /*4960*/  IADD3 R4, P4, PT, R6, R124, RZ ;  /* 0x0000007c06047210 */ /* 0x000fc60007f9e0ff */
[----:B------:R1:W-:Y:S01]  /*4970*/  STL.64 [R1+0x258], R206 ;  /* 0x000258ce01007387 */ /* 0x0003e20000100a00 */
[----:B------:R-:W-:-:S03]  /*4980*/  LEA.HI.X.SX32 R5, R71, R125, 0x1, P4 ;  /* 0x0000007d47057211 */ /* 0x000fc600020f0eff */
[----:B------:R2:W-:Y:S01]  /*4990*/  STL.64 [R1+0x180], R204 ;  /* 0x000180cc01007387 */ /* 0x0005e20000100a00 */
[----:B0-----:R-:W-:-:S03]  /*49a0*/  IADD3 R202, P3, PT, R63, R124, RZ ;  /* 0x0000007c3fca7210 */ /* 0x001fc60007f7e0ff */
[----:B------:R0:W-:Y:S01]  /*49b0*/  STL.64 [R1+0x2e0], R4 ;  /* 0x0002e00401007387 */ /* 0x0001e20000100a00 */
[C---:B------:R-:W-:Y:S02]  /*49c0*/  LEA.HI.X.SX32 R203, R12.reuse, R125, 0x1, P3 ;  /* 0x0000007d0ccb7211 */ /* 0x040fe400018f0eff */
[----:B-1----:R-:W-:-:S03]  /*49d0*/  IADD3 R206, P5, PT, R12, R124, RZ ;  /* 0x0000007c0cce7210 */ /* 0x002fc60007fbe0ff */
[----:B------:R1:W-:Y:S01]  /*49e0*/  STL.64 [R1+0x178], R202 ;  /* 0x000178ca01007387 */ /* 0x0003e20000100a00 */
[-C--:B--2---:R-:W-:Y:S02]  /*49f0*/  IADD3 R204, P2, PT, R68, R124.reuse, RZ ;  /* 0x0000007c44cc7210 */ /* 0x084fe40007f5e0ff */
[-C--:B------:R-:W-:Y:S02]  /*4a00*/  LEA.HI.X.SX32 R207, R6, R125.reuse, 0x1, P5 ;  /* 0x0000007d06cf7211 */ /* 0x080fe400028f0eff */
[-C--:B------:R-:W-:Y:S02]  /*4a10*/  IADD3 R68, P5, PT, R13, R124.reuse, RZ ;  /* 0x0000007c0d447210 */ /* 0x080fe40007fbe0ff */
[----:B0-----:R-:W-:Y:S01]  /*4a20*/  IADD3 R4, P4, PT, R70, R124, RZ ;  /* 0x0000007c46047210 */ /* 0x001fe20007f9e0ff */
[----:B------:R-:W-:Y:S01]  /*4a30*/  STL.64 [R1+0x250], R206 ;  /* 0x000250ce01007387 */ /* 0x000fe20000100a00 */
[-C--:B------:R-:W-:Y:S02]  /*4a40*/  LEA.HI.X.SX32 R69, R79, R125.reuse, 0x1, P5 ;  /* 0x0000007d4f457211 */ /* 0x080fe400028f0eff */
[----:B------:R-:W-:-:S02]  /*4a50*/  LEA.HI.X.SX32 R205, R78, R125, 0x1, P2 ;  /* 0x0000007d4ecd7211 */ /* 0x000fc400010f0eff */
[----:B------:R-:W-:Y:S02]  /*4a60*/  CS2R R78, SRZ ;  /* 0x00000000004e7805 */ /* 0x000fe4000001ff00 */
[-C--:B------:R-:W-:Y:S01]  /*4a70*/  LEA.HI.X.SX32 R5, R13, R125.reuse, 0x1, P4 ;  /* 0x0000007d0d057211 */ /* 0x080fe200020f0eff */
[----:B------:R0:W-:Y:S01]  /*4a80*/  STL.64 [R1+0x248], R68 ;  /* 0x0002484401007387 */ /* 0x0001e20000100a00 */
[-C--:B-1----:R-:W-:Y:S02]  /*4a90*/  IADD3 R202, P3, PT, R76, R124.reuse, RZ ;  /* 0x0000007c4cca7210 */ /* 0x082fe40007f7e0ff */
[----:B------:R-:W-:Y:S01]  /*4aa0*/  IADD3 R70, P2, PT, R77, R124, RZ ;  /* 0x0000007c4d467210 */ /* 0x000fe20007f5e0ff */
[----:B------:R-:W-:Y:S01]  /*4ab0*/  STL.64 [R1+0x170], R204 ;  /* 0x000170cc01007387 */ /* 0x000fe20000100a00 */
[----:B------:R-:W-:Y:S02]  /*4ac0*/  LEA.HI.X.SX32 R203, R80, R125, 0x1, P3 ;  /* 0x0000007d50cb7211 */ /* 0x000fe400018f0eff */
[----:B------:R-:W-:-:S02]  /*4ad0*/  CS2R R76, SRZ ;  /* 0x00000000004c7805 */ /* 0x000fc4000001ff00 */
[-C--:B------:R-:W-:Y:S01]  /*4ae0*/  IADD3 R12, P3, PT, R16, R124.reuse, RZ ;  /* 0x0000007c100c7210 */ /* 0x080fe20007f7e0ff */
[----:B------:R1:W-:Y:S01]  /*4af0*/  STL.64 [R1+0x168], R4 ;  /* 0x0001680401007387 */ /* 0x0003e20000100a00 */
[-C--:B------:R-:W-:Y:S02]  /*4b00*/  LEA.HI.X.SX32 R71, R17, R125.reuse, 0x1, P2 ;  /* 0x0000007d11477211 */ /* 0x080fe400010f0eff */
[----:B------:R-:W-:Y:S02]  /*4b10*/  LEA.HI.X.SX32 R13, R15, R125, 0x1, P3 ;  /* 0x0000007d0f0d7211 */ /* 0x000fe400018f0eff */
[----:B0-----:R-:W-:-:S04]  /*4b20*/  IADD3 R68, P5, PT, R14, R124, RZ ;  /* 0x0000007c0e447210 */ /* 0x001fc80007fbe0ff */
[-C--:B------:R-:W-:Y:S02]  /*4b30*/  LEA.HI.X.SX32 R69, R81, R125.reuse, 0x1, P5 ;  /* 0x0000007d51457211 */ /* 0x080fe400028f0eff */
[----:B------:R-:W-:Y:S02]  /*4b40*/  CS2R R80, SRZ ;  /* 0x0000000000507805 */ /* 0x000fe4000001ff00 */
[-C--:B-1----:R-:W-:Y:S01]  /*4b50*/  IADD3 R4, P4, PT, R15, R124.reuse, RZ ;  /* 0x0000007c0f047210 */ /* 0x082fe20007f9e0ff */
[----:B------:R0:W-:Y:S03]  /*4b60*/  STL.64 [R1+0x340], R68 ;  /* 0x0003404401007387 */ /* 0x0001e60000100a00 */
[----:B------:R-:W-:Y:S01]  /*4b70*/  LEA.HI.X.SX32 R5, R14, R125, 0x1, P4 ;  /* 0x0000007d0e057211 */ /* 0x000fe200020f0eff */
[----:B------:R-:W-:Y:S01]  /*4b80*/  STL.64 [R1+0x160], R202 ;  /* 0x000160ca01007387 */ /* 0x000fe20000100a00 */
[----:B------:R-:W-:-:S03]  /*4b90*/  IADD3 R14, P2, PT, R84, R124, RZ ;  /* 0x0000007c540e7210 */ /* 0x000fc60007f5e0ff */
[----:B------:R1:W-:Y:S01]  /*4ba0*/  STL.64 [R1+0x320], R4 ;  /* 0x0003200401007387 */ /* 0x0003e20000100a00 */
[-C--:B------:R-:W-:Y:S02]  /*4bb0*/  LEA.HI.X.SX32 R15, R89, R125.reuse, 0x1, P2 ;  /* 0x0000007d590f7211 */ /* 0x080fe400010f0eff */
[-C--:B0-----:R-:W-:Y:S01]  /*4bc0*/  IADD3 R68, P5, PT, R17, R124.reuse, RZ ;  /* 0x0000007c11447210 */ /* 0x081fe20007fbe0ff */
[----:B------:R0:W-:Y:S03]  /*4bd0*/  STL.64 [R1+0x2d8], R12 ;  /* 0x0002d80c01007387 */ /* 0x0001e60000100a00 */
[----:B------:R-:W-:Y:S02]  /*4be0*/  LEA.HI.X.SX32 R69, R16, R125, 0x1, P5 ;  /* 0x0000007d10457211 */ /* 0x000fe400028f0eff */
[----:B-1----:R-:W-:-:S03]  /*4bf0*/  IADD3 R4, P4, PT, R82, R124, RZ ;  /* 0x0000007c52047210 */ /* 0x002fc60007f9e0ff */
[----:B------:R1:W-:Y:S01]  /*4c00*/  STL.64 [R1+0x240], R68 ;  /* 0x0002404401007387 */ /* 0x0003e20000100a00 */
[-C--:B------:R-:W-:Y:S02]  /*4c10*/  LEA.HI.X.SX32 R5, R86, R125.reuse, 0x1, P4 ;  /* 0x0000007d56057211 */ /* 0x080fe400020f0eff */
[-C--:B0-----:R-:W-:Y:S02]  /*4c20*/  IADD3 R12, P3, PT, R83, R124.reuse, RZ ;  /* 0x0000007c530c7210 */ /* 0x081fe40007f7e0ff */
[----:B------:R-:W-:Y:S01]  /*4c30*/  CS2R R82, SRZ ;  /* 0x0000000000527805 */ /* 0x000fe2000001ff00 */
[----:B------:R0:W-:Y:S01]  /*4c40*/  STL.64 [R1+0x150], R4 ;  /* 0x0001500401007387 */ /* 0x0001e20000100a00 */
[CC--:B------:R-:W-:Y:S02]  /*4c50*/  LEA.HI.X.SX32 R13, R18.reuse, R125.reuse, 0x1, P3 ;  /* 0x0000007d120d7211 */ /* 0x0c0fe400018f0eff */
[-C--:B-1----:R-:W-:Y:S01]  /*4c60*/  IADD3 R68, P5, PT, R18, R124.reuse, RZ ;  /* 0x0000007c12447210 */ /* 0x082fe20007fbe0ff */
[----:B------:R1:W-:Y:S03]  /*4c70*/  STL.64 [R1+0x158], R70 ;  /* 0x0001584601007387 */ /* 0x0003e60000100a00 */
[----:B------:R-:W-:Y:S01]  /*4c80*/  LEA.HI.X.SX32 R69, R87, R125, 0x1, P5 ;  /* 0x0000007d57457211 */ /* 0x000fe200028f0eff */
[----:B------:R2:W-:Y:S01]  /*4c90*/  STL.64 [R1+0x148], R12 ;  /* 0x0001480c01007387 */ /* 0x0005e20000100a00 */
[----:B------:R-:W-:-:S02]  /*4ca0*/  IADD3 R16, P5, PT, R19, R124, RZ ;  /* 0x0000007c13107210 */ /* 0x000fc40007fbe0ff */
[----:B------:R-:W-:Y:S02]  /*4cb0*/  CS2R R86, SRZ ;  /* 0x0000000000567805 */ /* 0x000fe4000001ff00 */
[----:B0-----:R-:W-:Y:S01]  /*4cc0*/  IADD3 R4, P4, PT, R85, R124, RZ ;  /* 0x0000007c55047210 */ /* 0x001fe20007f9e0ff */
[----:B------:R0:W-:Y:S01]  /*4cd0*/  STL.64 [R1+0x238], R68 ;  /* 0x0002384401007387 */ /* 0x0001e20000100a00 */
[-C--:B------:R-:W-:Y:S02]  /*4ce0*/  LEA.HI.X.SX32 R17, R91, R125.reuse, 0x1, P5 ;  /* 0x0000007d5b117211 */ /* 0x080fe400028f0eff */
[----:B------:R-:W-:Y:S02]  /*4cf0*/  CS2R R84, SRZ ;  /* 0x0000000000547805 */ /* 0x000fe4000001ff00 */
[----:B------:R-:W-:Y:S01]  /*4d00*/  LEA.HI.X.SX32 R5, R20, R125, 0x1, P4 ;  /* 0x0000007d14057211 */ /* 0x000fe200020f0eff */
[----:B------:R3:W-:Y:S01]  /*4d10*/  STL.64 [R1+0x140], R14 ;  /* 0x0001400e01007387 */ /* 0x0007e20000100a00 */
[----:B-1----:R-:W-:-:S02]  /*4d20*/  CS2R R70, SRZ ;  /* 0x0000000000467805 */ /* 0x002fc4000001ff00 */
[-C--:B--2---:R-:W-:Y:S01]  /*4d30*/  IADD3 R12, P3, PT, R20, R124.reuse, RZ ;  /* 0x0000007c140c7210 */ /* 0x084fe20007f7e0ff */
[----:B------:R1:W-:Y:S03]  /*4d40*/  STL.64 [R1+0x2d0], R16 ;  /* 0x0002d01001007387 */ /* 0x0003e60000100a00 */
[-C--:B------:R-:W-:Y:S02]  /*4d50*/  LEA.HI.X.SX32 R13, R19, R125.reuse, 0x1, P3 ;  /* 0x0000007d130d7211 */ /* 0x080fe400018f0eff */
[----:B0-----:R-:W-:Y:S02]  /*4d60*/  CS2R R68, SRZ ;  /* 0x0000000000447805 */ /* 0x001fe4000001ff00 */
[-C--:B---3--:R-:W-:Y:S01]  /*4d70*/  IADD3 R14, P2, PT, R88, R124.reuse, RZ ;  /* 0x0000007c580e7210 */ /* 0x088fe20007f5e0ff */
[----:B------:R0:W-:Y:S03]  /*4d80*/  STL.64 [R1+0x230], R12 ;  /* 0x0002300c01007387 */ /* 0x0001e60000100a00 */
[----:B------:R-:W-:Y:S01]  /*4d90*/  LEA.HI.X.SX32 R15, R94, R125, 0x1, P2 ;  /* 0x0000007d5e0f7211 */ /* 0x000fe200010f0eff */
[----:B------:R2:W-:Y:S01]  /*4da0*/  STL.64 [R1+0x138], R4 ;  /* 0x0001380401007387 */ /* 0x0005e20000100a00 */
[----:B-1----:R-:W-:-:S03]  /*4db0*/  IADD3 R16, P5, PT, R90, R124, RZ ;  /* 0x0000007c5a107210 */ /* 0x002fc60007fbe0ff */
[----:B------:R1:W-:Y:S01]  /*4dc0*/  STL.64 [R1+0x130], R14 ;  /* 0x0001300e01007387 */ /* 0x0003e20000100a00 */
[CC--:B------:R-:W-:Y:S02]  /*4dd0*/  LEA.HI.X.SX32 R17, R21.reuse, R125.reuse, 0x1, P5 ;  /* 0x0000007d15117211 */ /* 0x0c0fe400028f0eff */
[-C--:B0-----:R-:W-:Y:S02]  /*4de0*/  IADD3 R12, P3, PT, R21, R124.reuse, RZ ;  /* 0x0000007c150c7210 */ /* 0x081fe40007f7e0ff */
[-C--:B--2---:R-:W-:Y:S02]  /*4df0*/  IADD3 R4, P4, PT, R92, R124.reuse, RZ ;  /* 0x0000007c5c047210 */ /* 0x084fe40007f9e0ff */
[-C--:B------:R-:W-:Y:S02]  /*4e00*/  LEA.HI.X.SX32 R13, R95, R125.reuse, 0x1, P3 ;  /* 0x0000007d5f0d7211 */ /* 0x080fe400018f0eff */
[-C--:B------:R-:W-:Y:S02]  /*4e10*/  LEA.HI.X.SX32 R5, R96, R125.reuse, 0x1, P4 ;  /* 0x0000007d60057211 */ /* 0x080fe400020f0eff */
[-C--:B-1----:R-:W-:Y:S01]  /*4e20*/  IADD3 R14, P2, PT, R93, R124.reuse, RZ ;  /* 0x0000007c5d0e7210 */ /* 0x082fe20007f5e0ff */
[----:B------:R0:W-:Y:S03]  /*4e30*/  STL.64 [R1+0x228], R12 ;  /* 0x0002280c01007387 */ /* 0x0001e60000100a00 */
[----:B------:R-:W-:Y:S01]  /*4e40*/  LEA.HI.X.SX32 R15, R24, R125, 0x1, P2 ;  /* 0x0000007d180f7211 */ /* 0x000fe200010f0eff */
[----:B------:R1:W-:Y:S04]  /*4e50*/  STL.64 [R1+0x128], R16 ;  /* 0x0001281001007387 */ /* 0x0003e80000100a00 */
[----:B------:R2:W-:Y:S01]  /*4e60*/  STL.64 [R1+0x120], R4 ;  /* 0x0001200401007387 */ /* 0x0005e20000100a00 */
[----:B0-----:R-:W-:-:S02]  /*4e70*/  IADD3 R12, P3, PT, R22, R124, RZ ;  /* 0x0000007c160c7210 */ /* 0x001fc40007f7e0ff */
[CC--:B-1----:R-:W-:Y:S02]  /*4e80*/  IADD3 R16, P5, PT, R23.reuse, R124.reuse, RZ ;  /* 0x0000007c17107210 */ /* 0x0c2fe40007fbe0ff */
[-C--:B------:R-:W-:Y:S02]  /*4e90*/  LEA.HI.X.SX32 R13, R98, R125.reuse, 0x1, P3 ;  /* 0x0000007d620d7211 */ /* 0x080fe400018f0eff */
[----:B--2---:R-:W-:Y:S02]  /*4ea0*/  IADD3 R4, P4, PT, R24, R124, RZ ;  /* 0x0000007c18047210 */ /* 0x004fe40007f9e0ff */
[-C--:B------:R-:W-:Y:S01]  /*4eb0*/  LEA.HI.X.SX32 R17, R22, R125.reuse, 0x1, P5 ;  /* 0x0000007d16117211 */ /* 0x080fe200028f0eff */
[----:B------:R0:W-:Y:S01]  /*4ec0*/  STL.64 [R1+0x318], R12 ;  /* 0x0003180c01007387 */ /* 0x0001e20000100a00 */
[----:B------:R-:W-:-:S03]  /*4ed0*/  LEA.HI.X.SX32 R5, R23, R125, 0x1, P4 ;  /* 0x0000007d17057211 */ /* 0x000fc600020f0eff */
[----:B------:R1:W-:Y:S04]  /*4ee0*/  STL.64 [R1+0x2c8], R16 ;  /* 0x0002c81001007387 */ /* 0x0003e80000100a00 */
[----:B------:R2:W-:Y:S01]  /*4ef0*/  STL.64 [R1+0x220], R4 ;  /* 0x0002200401007387 */ /* 0x0005e20000100a00 */
[----:B0-----:R-:W-:-:S03]  /*4f00*/  IADD3 R12, P3, PT, R97, R124, RZ ;  /* 0x0000007c610c7210 */ /* 0x001fc60007f7e0ff */
[----:B------:R0:W-:Y:S01]  /*4f10*/  STL.64 [R1+0x118], R14 ;  /* 0x0001180e01007387 */ /* 0x0001e20000100a00 */
[-C--:B-1----:R-:W-:Y:S02]  /*4f20*/  IADD3 R16, P5, PT, R99, R124.reuse, RZ ;  /* 0x0000007c63107210 */ /* 0x082fe40007fbe0ff */
[-C--:B------:R-:W-:Y:S02]  /*4f30*/  LEA.HI.X.SX32 R13, R102, R125.reuse, 0x1, P3 ;  /* 0x0000007d660d7211 */ /* 0x080fe400018f0eff */
[CC--:B--2---:R-:W-:Y:S02]  /*4f40*/  IADD3 R4, P4, PT, R25.reuse, R124.reuse, RZ ;  /* 0x0000007c19047210 */ /* 0x0c4fe40007f9e0ff */
[-C--:B------:R-:W-:Y:S01]  /*4f50*/  LEA.HI.X.SX32 R17, R25, R125.reuse, 0x1, P5 ;  /* 0x0000007d19117211 */ /* 0x080fe200028f0eff */
[----:B------:R1:W-:Y:S01]  /*4f60*/  STL.64 [R1+0x110], R12 ;  /* 0x0001100c01007387 */ /* 0x0003e20000100a00 */
[----:B------:R-:W-:Y:S02]  /*4f70*/  LEA.HI.X.SX32 R5, R103, R125, 0x1, P4 ;  /* 0x0000007d67057211 */ /* 0x000fe400020f0eff */
[----:B0-----:R-:W-:-:S03]  /*4f80*/  IADD3 R14, P2, PT, R100, R124, RZ ;  /* 0x0000007c640e7210 */ /* 0x001fc60007f5e0ff */
[----:B------:R0:W-:Y:S01]  /*4f90*/  STL.64 [R1+0x218], R4 ;  /* 0x0002180401007387 */ /* 0x0001e20000100a00 */
[----:B------:R-:W-:-:S03]  /*4fa0*/  LEA.HI.X.SX32 R15, R105, R125, 0x1, P2 ;  /* 0x0000007d690f7211 */ /* 0x000fc600010f0eff */
[----:B------:R2:W-:Y:S01]  /*4fb0*/  STL.64 [R1+0x108], R16 ;  /* 0x0001081001007387 */ /* 0x0005e20000100a00 */
[----:B-1----:R-:W-:-:S03]  /*4fc0*/  IADD3 R12, P3, PT, R101, R124, RZ ;  /* 0x0000007c650c7210 */ /* 0x002fc60007f7e0ff */
[----:B------:R1:W-:Y:S01]  /*4fd0*/  STL.64 [R1+0x100], R14 ;  /* 0x0001000e01007387 */ /* 0x0003e20000100a00 */
[CC--:B------:R-:W-:Y:S02]  /*4fe0*/  LEA.HI.X.SX32 R13, R27.reuse, R125.reuse, 0x1, P3 ;  /* 0x0000007d1b0d7211 */ /* 0x0c0fe400018f0eff */
[CC--:B0-----:R-:W-:Y:S02]  /*4ff0*/  IADD3 R4, P4, PT, R26.reuse, R124.reuse, RZ ;  /* 0x0000007c1a047210 */ /* 0x0c1fe40007f9e0ff */
        /* <DEDUP_REMOVED lines=8> */
[----:B0-----:R-:W-:-:S03]  /*5080*/  IADD3 R4, P4, PT, R106, R124, RZ ;  /* 0x0000007c6a047210 */ /* 0x001fc60007f9e0ff */
[----:B------:R0:W-:Y:S01]  /*5090*/  STL.64 [R1+0xf0], R14 ;  /* 0x0000f00e01007387 */ /* 0x0001e20000100a00 */
[CC--:B-1----:R-:W-:Y:S02]  /*50a0*/  IADD3 R16, P5, PT, R32.reuse, R124.reuse, RZ ;  /* 0x0000007c20107210 */ /* 0x0c2fe40007fbe0ff */
[-C--:B------:R-:W-:Y:S02]  /*50b0*/  LEA.HI.X.SX32 R5, R32, R125.reuse, 0x1, P4 ;  /* 0x0000007d20057211 */ /* 0x080fe400020f0eff */
[----:B------:R-:W-:Y:S02]  /*50c0*/  LEA.HI.X.SX32 R17, R111, R125, 0x1, P5 ;  /* 0x0000007d6f117211 */ /* 0x000fe400028f0eff */
[----:B--2---:R-:W-:-:S03]  /*50d0*/  IADD3 R12, P3, PT, R108, R124, RZ ;  /* 0x0000007c6c0c7210 */ /* 0x004fc60007f7e0ff */
[----:B------:R1:W-:Y:S01]  /*50e0*/  STL.64 [R1+0x208], R16 ;  /* 0x0002081001007387 */ /* 0x0003e20000100a00 */
[-C--:B------:R-:W-:Y:S02]  /*50f0*/  LEA.HI.X.SX32 R13, R112, R125.reuse, 0x1, P3 ;  /* 0x0000007d700d7211 */ /* 0x080fe400018f0eff */
[-C--:B0-----:R-:W-:Y:S01]  /*5100*/  IADD3 R14, P2, PT, R109, R124.reuse, RZ ;  /* 0x0000007c6d0e7210 */ /* 0x081fe20007f5e0ff */
[----:B------:R0:W-:Y:S03]  /*5110*/  STL.64 [R1+0xe8], R4 ;  /* 0x0000e80401007387 */ /* 0x0001e60000100a00 */
[----:B------:R-:W-:Y:S01]  /*5120*/  LEA.HI.X.SX32 R15, R37, R125, 0x1, P2 ;  /* 0x0000007d250f7211 */ /* 0x000fe200010f0eff */
[----:B------:R2:W-:Y:S01]  /*5130*/  STL.64 [R1+0xe0], R12 ;  /* 0x0000e00c01007387 */ /* 0x0005e20000100a00 */
[-C--:B-1----:R-:W-:Y:S02]  /*5140*/  IADD3 R16, P5, PT, R33, R124.reuse, RZ ;  /* 0x0000007c21107210 */ /* 0x082fe40007fbe0ff */
[----:B0-----:R-:W-:-:S02]  /*5150*/  IADD3 R4, P4, PT, R34, R124, RZ ;  /* 0x0000007c22047210 */ /* 0x001fc40007f9e0ff */
[-C--:B------:R-:W-:Y:S02]  /*5160*/  LEA.HI.X.SX32 R17, R113, R125.reuse, 0x1, P5 ;  /* 0x0000007d71117211 */ /* 0x080fe400028f0eff */
[-C--:B------:R-:W-:Y:S02]  /*5170*/  LEA.HI.X.SX32 R5, R33, R125.reuse, 0x1, P4 ;  /* 0x0000007d21057211 */ /* 0x080fe400020f0eff */
[-C--:B--2---:R-:W-:Y:S01]  /*5180*/  IADD3 R12, P3, PT, R35, R124.reuse, RZ ;  /* 0x0000007c230c7210 */ /* 0x084fe20007f7e0ff */
[----:B------:R0:W-:Y:S03]  /*5190*/  STL.64 [R1+0x348], R16 ;  /* 0x0003481001007387 */ /* 0x0001e60000100a00 */
[----:B------:R-:W-:Y:S01]  /*51a0*/  LEA.HI.X.SX32 R13, R34, R125, 0x1, P3 ;  /* 0x0000007d220d7211 */ /* 0x000fe200018f0eff */
[----:B------:R1:W-:Y:S04]  /*51b0*/  STL.64 [R1+0x338], R4 ;  /* 0x0003380401007387 */ /* 0x0003e80000100a00 */
[----:B------:R2:W-:Y:S01]  /*51c0*/  STL.64 [R1+0x310], R12 ;  /* 0x0003100c01007387 */ /* 0x0005e20000100a00 */
[----:B0-----:R-:W-:-:S02]  /*51d0*/  IADD3 R16, P5, PT, R36, R124, RZ ;  /* 0x0000007c24107210 */ /* 0x001fc40007fbe0ff */
[-C--:B-1----:R-:W-:Y:S02]  /*51e0*/  IADD3 R4, P4, PT, R37, R124.reuse, RZ ;  /* 0x0000007c25047210 */ /* 0x082fe40007f9e0ff */
[-C--:B------:R-:W-:Y:S02]  /*51f0*/  LEA.HI.X.SX32 R17, R35, R125.reuse, 0x1, P5 ;  /* 0x0000007d23117211 */ /* 0x080fe400028f0eff */
[-C--:B------:R-:W-:Y:S02]  /*5200*/  LEA.HI.X.SX32 R5, R36, R125.reuse, 0x1, P4 ;  /* 0x0000007d24057211 */ /* 0x080fe400020f0eff */
[-C--:B--2---:R-:W-:Y:S01]  /*5210*/  IADD3 R12, P3, PT, R114, R124.reuse, RZ ;  /* 0x0000007c720c7210 */ /* 0x084fe20007f7e0ff */
        /* <DEDUP_REMOVED lines=11> */
[----:B0-----:R-:W-:Y:S02]  /*52d0*/  IADD3 R12, P3, PT, R117, R124, RZ ;  /* 0x0000007c750c7210 */ /* 0x001fe40007f7e0ff */
[-C--:B------:R-:W-:Y:S01]  /*52e0*/  LEA.HI.X.SX32 R15, R121, R125.reuse, 0x1, P2 ;  /* 0x0000007d790f7211 */ /* 0x080fe200010f0eff */
[----:B------:R0:W-:Y:S01]  /*52f0*/  STL.64 [R1+0xc8], R16 ;  /* 0x0000c81001007387 */ /* 0x0001e20000100a00 */
[----:B------:R-:W-:-:S03]  /*5300*/  LEA.HI.X.SX32 R13, R40, R125, 0x1, P3 ;  /* 0x0000007d280d7211 */ /* 0x000fc600018f0eff */
[----:B------:R2:W-:Y:S01]  /*5310*/  STL.64 [R1+0xc0], R14 ;  /* 0x0000c00e01007387 */ /* 0x0005e20000100a00 */
[-C--:B-1----:R-:W-:Y:S02]  /*5320*/  IADD3 R4, P4, PT, R39, R124.reuse, RZ ;  /* 0x0000007c27047210 */ /* 0x082fe40007f9e0ff */
[-C--:B0-----:R-:W-:Y:S02]  /*5330*/  IADD3 R16, P5, PT, R40, R124.reuse, RZ ;  /* 0x0000007c28107210 */ /* 0x081fe40007fbe0ff */
[-C--:B------:R-:W-:Y:S02]  /*5340*/  LEA.HI.X.SX32 R5, R123, R125.reuse, 0x1, P4 ;  /* 0x0000007d7b057211 */ /* 0x080fe400020f0eff */
[-C--:B------:R-:W-:Y:S02]  /*5350*/  LEA.HI.X.SX32 R17, R39, R125.reuse, 0x1, P5 ;  /* 0x0000007d27117211 */ /* 0x080fe400028f0eff */
[----:B--2---:R-:W-:Y:S01]  /*5360*/  IADD3 R14, P2, PT, R120, R124, RZ ;  /* 0x0000007c780e7210 */ /* 0x004fe20007f5e0ff */
[----:B------:R0:W-:Y:S03]  /*5370*/  STL.64 [R1+0x2b0], R4 ;  /* 0x0002b00401007387 */ /* 0x0001e60000100a00 */
[----:B------:R-:W-:Y:S01]  /*5380*/  LEA.HI.X.SX32 R15, R156, R125, 0x1, P2 ;  /* 0x0000007d9c0f7211 */ /* 0x000fe200010f0eff */
[----:B------:R1:W-:Y:S01]  /*5390*/  STL.64 [R1+0x1f0], R16 ;  /* 0x0001f01001007387 */ /* 0x0003e20000100a00 */
[----:B------:R-:W-:-:S03]  /*53a0*/  MOV R156, 0x3f800000 ;  /* 0x3f800000009c7802 */ /* 0x000fc60000000f00 */
[----:B------:R2:W-:Y:S01]  /*53b0*/  STL.64 [R1+0xb8], R12 ;  /* 0x0000b80c01007387 */ /* 0x0005e20000100a00 */
[----:B0-----:R-:W-:-:S03]  /*53c0*/  IADD3 R4, P4, PT, R122, R124, RZ ;  /* 0x0000007c7a047210 */ /* 0x001fc60007f9e0ff */
[----:B------:R0:W-:Y:S01]  /*53d0*/  STL.64 [R1+0xb0], R14 ;  /* 0x0000b00e01007387 */ /* 0x0001e20000100a00 */
[CC--:B-1----:R-:W-:Y:S02]  /*53e0*/  IADD3 R16, P5, PT, R41.reuse, R124.reuse, RZ ;  /* 0x0000007c29107210 */ /* 0x0c2fe40007fbe0ff */
[-C--:B------:R-:W-:Y:S02]  /*53f0*/  LEA.HI.X.SX32 R5, R41, R125.reuse, 0x1, P4 ;  /* 0x0000007d29057211 */ /* 0x080fe400020f0eff */
[-C--:B--2---:R-:W-:Y:S01]  /*5400*/  IADD3 R12, P3, PT, R154, R124.reuse, RZ ;  /* 0x0000007c9a0c7210 */ /* 0x084fe20007f7e0ff */
[----:B------:R-:W-:Y:S01]  /*5410*/  IMAD.MOV.U32 R154, RZ, RZ, 0x3f800000 ;  /* 0x3f800000ff9a7424 */ /* 0x000fe200078e00ff */
[-C--:B------:R-:W-:Y:S01]  /*5420*/  LEA.HI.X.SX32 R17, R157, R125.reuse, 0x1, P5 ;  /* 0x0000007d9d117211 */ /* 0x080fe200028f0eff */
[----:B------:R-:W-:Y:S01]  /*5430*/  IMAD.MOV.U32 R157, RZ, RZ, 0x3f800000 ;  /* 0x3f800000ff9d7424 */ /* 0x000fe200078e00ff */
[----:B------:R-:W-:Y:S02]  /*5440*/  LEA.HI.X.SX32 R13, R158, R125, 0x1, P3 ;  /* 0x0000007d9e0d7211 */ /* 0x000fe400018f0eff */
[----:B0-----:R-:W-:Y:S01]  /*5450*/  IADD3 R14, P2, PT, R155, R124, RZ ;  /* 0x0000007c9b0e7210 */ /* 0x001fe20007f5e0ff */
[----:B------:R0:W-:Y:S01]  /*5460*/  STL.64 [R1+0x1e8], R16 ;  /* 0x0001e81001007387 */ /* 0x0001e20000100a00 */
[----:B------:R-:W-:-:S02]  /*5470*/  IMAD.MOV.U32 R155, RZ, RZ, 0x3f800000 ;  /* 0x3f800000ff9b7424 */ /* 0x000fc400078e00ff */
[-C--:B------:R-:W-:Y:S01]  /*5480*/  LEA.HI.X.SX32 R15, R44, R125.reuse, 0x1, P2 ;  /* 0x0000007d2c0f7211 */ /* 0x080fe200010f0eff */
[----:B------:R1:W-:Y:S04]  /*5490*/  STL.64 [R1+0xa8], R4 ;  /* 0x0000a80401007387 */ /* 0x0003e80000100a00 */
[----:B------:R2:W-:Y:S01]  /*54a0*/  STL.64 [R1+0xa0], R12 ;  /* 0x0000a00c01007387 */ /* 0x0005e20000100a00 */
[-C--:B0-----:R-:W-:Y:S02]  /*54b0*/  IADD3 R16, P5, PT, R42, R124.reuse, RZ ;  /* 0x0000007c2a107210 */ /* 0x081fe40007fbe0ff */
[----:B-1----:R-:W-:Y:S02]  /*54c0*/  IADD3 R4, P4, PT, R43, R124, RZ ;  /* 0x0000007c2b047210 */ /* 0x002fe40007f9e0ff */
[----:B------:R-:W-:-:S02]  /*54d0*/  LEA.HI.X.SX32 R17, R160, R125, 0x1, P5 ;  /* 0x0000007da0117211 */ /* 0x000fc400028f0eff */
        /* <DEDUP_REMOVED lines=42> */
[----:B-1----:R-:W-:-:S04]  /*5780*/  IADD3 R4, P4, PT, R49, R124, RZ ;  /* 0x0000007c31047210 */ /* 0x002fc80007f9e0ff */
[-C--:B------:R-:W-:Y:S02]  /*5790*/  LEA.HI.X.SX32 R5, R175, R125.reuse, 0x1, P4 ;  /* 0x0000007daf057211 */ /* 0x080fe400020f0eff */
[CC--:B0-----:R-:W-:Y:S02]  /*57a0*/  IADD3 R12, P3, PT, R50.reuse, R124.reuse, RZ ;  /* 0x0000007c320c7210 */ /* 0x0c1fe40007f7e0ff */
[----:B--2---:R-:W-:Y:S01]  /*57b0*/  IADD3 R16, P5, PT, R51, R124, RZ ;  /* 0x0000007c33107210 */ /* 0x004fe20007fbe0ff */
[----:B------:R0:W-:Y:S01]  /*57c0*/  STL.64 [R1+0x330], R4 ;  /* 0x0003300401007387 */ /* 0x0001e20000100a00 */
[-C--:B------:R-:W-:Y:S02]  /*57d0*/  LEA.HI.X.SX32 R13, R49, R125.reuse, 0x1, P3 ;  /* 0x0000007d310d7211 */ /* 0x080fe400018f0eff */
[----:B------:R-:W-:-:S03]  /*57e0*/  LEA.HI.X.SX32 R17, R50, R125, 0x1, P5 ;  /* 0x0000007d32117211 */ /* 0x000fc600028f0eff */
[----:B------:R1:W-:Y:S04]  /*57f0*/  STL.64 [R1+0x300], R12 ;  /* 0x0003000c01007387 */ /* 0x0003e80000100a00 */
[----:B------:R2:W-:Y:S01]  /*5800*/  STL.64 [R1+0x298], R16 ;  /* 0x0002981001007387 */ /* 0x0005e20000100a00 */
[----:B0-----:R-:W-:-:S04]  /*5810*/  IADD3 R4, P4, PT, R52, R124, RZ ;  /* 0x0000007c34047210 */ /* 0x001fc80007f9e0ff */
[----:B------:R-:W-:Y:S02]  /*5820*/  LEA.HI.X.SX32 R5, R51, R125, 0x1, P4 ;  /* 0x0000007d33057211 */ /* 0x000fe400020f0eff */
[----:B-1----:R-:W-:-:S03]  /*5830*/  IADD3 R12, P3, PT, R176, R124, RZ ;  /* 0x0000007cb00c7210 */ /* 0x002fc60007f7e0ff */
[----:B------:R0:W-:Y:S01]  /*5840*/  STL.64 [R1+0x1c0], R4 ;  /* 0x0001c00401007387 */ /* 0x0001e20000100a00 */
[----:B--2---:R-:W-:Y:S02]  /*5850*/  IADD3 R16, P5, PT, R177, R124, RZ ;  /* 0x0000007cb1107210 */ /* 0x004fe40007fbe0ff */
[-C--:B------:R-:W-:Y:S01]  /*5860*/  LEA.HI.X.SX32 R13, R180, R125.reuse, 0x1, P3 ;  /* 0x0000007db40d7211 */ /* 0x080fe200018f0eff */
[----:B------:R1:W-:Y:S01]  /*5870*/  STL.64 [R1+0x58], R14 ;  /* 0x0000580e01007387 */ /* 0x0003e20000100a00 */
[----:B------:R-:W-:-:S03]  /*5880*/  LEA.HI.X.SX32 R17, R54, R125, 0x1, P5 ;  /* 0x0000007d36117211 */ /* 0x000fc600028f0eff */
[----:B------:R2:W-:Y:S01]  /*5890*/  STL.64 [R1+0x50], R12 ;  /* 0x0000500c01007387 */ /* 0x0005e20000100a00 */
[----:B0-----:R-:W-:-:S04]  /*58a0*/  IADD3 R4, P4, PT, R54, R124, RZ ;  /* 0x0000007c36047210 */ /* 0x001fc80007f9e0ff */
[-C--:B------:R-:W-:Y:S02]  /*58b0*/  LEA.HI.X.SX32 R5, R181, R125.reuse, 0x1, P4 ;  /* 0x0000007db5057211 */ /* 0x080fe400020f0eff */
[-C--:B-1----:R-:W-:Y:S02]  /*58c0*/  IADD3 R14, P2, PT, R178, R124.reuse, RZ ;  /* 0x0000007cb20e7210 */ /* 0x082fe40007f5e0ff */
[-C--:B--2---:R-:W-:Y:S01]  /*58d0*/  IADD3 R12, P3, PT, R179, R124.reuse, RZ ;  /* 0x0000007cb30c7210 */ /* 0x084fe20007f7e0ff */
[----:B------:R0:W-:Y:S01]  /*58e0*/  STL.64 [R1+0x1b8], R4 ;  /* 0x0001b80401007387 */ /* 0x0001e20000100a00 */
[-C--:B------:R-:W-:Y:S02]  /*58f0*/  LEA.HI.X.SX32 R15, R183, R125.reuse, 0x1, P2 ;  /* 0x0000007db70f7211 */ /* 0x080fe400010f0eff */
        /* <DEDUP_REMOVED lines=16> */
[----:B------:R-:W-:Y:S02]  /*5a00*/  CS2R R56, SRZ ;  /* 0x0000000000387805 */ /* 0x000fe4000001ff00 */
[----:B--2---:R-:W-:Y:S02]  /*5a10*/  IADD3 R12, P3, PT, R186, R124, RZ ;  /* 0x0000007cba0c7210 */ /* 0x004fe40007f7e0ff */
[-C--:B------:R-:W-:Y:S02]  /*5a20*/  LEA.HI.X.SX32 R17, R189, R125.reuse, 0x1, P5 ;  /* 0x0000007dbd117211 */ /* 0x080fe400028f0eff */
[----:B------:R-:W-:-:S02]  /*5a30*/  LEA.HI.X.SX32 R13, R190, R125, 0x1, P3 ;  /* 0x0000007dbe0d7211 */ /* 0x000fc400018f0eff */
[-C--:B0-----:R-:W-:Y:S01]  /*5a40*/  IADD3 R14, P2, PT, R187, R124.reuse, RZ ;  /* 0x0000007cbb0e7210 */ /* 0x081fe20007f5e0ff */
        /* <DEDUP_REMOVED lines=8> */
[----:B------:R-:W-:Y:S02]  /*5ad0*/  CS2R R60, SRZ ;  /* 0x00000000003c7805 */ /* 0x000fe4000001ff00 */
[-C--:B------:R-:W-:Y:S01]  /*5ae0*/  LEA.HI.X.SX32 R5, R58, R125.reuse, 0x1, P4 ;  /* 0x0000007d3a057211 */ /* 0x080fe200020f0eff */
[----:B------:R0:W-:Y:S01]  /*5af0*/  STL.64 [R1+0x2f8], R16 ;  /* 0x0002f81001007387 */ /* 0x0001e20000100a00 */
[----:B------:R-:W-:-:S02]  /*5b00*/  LEA.HI.X.SX32 R13, R59, R125, 0x1, P3 ;  /* 0x0000007d3b0d7211 */ /* 0x000fc400018f0eff */
[----:B------:R-:W-:Y:S01]  /*5b10*/  CS2R R58, SRZ ;  /* 0x00000000003a7805 */ /* 0x000fe2000001ff00 */
[----:B------:R1:W-:Y:S04]  /*5b20*/  STL.64 [R1+0x288], R4 ;  /* 0x0002880401007387 */ /* 0x0003e80000100a00 */
[----:B------:R2:W-:Y:S01]  /*5b30*/  STL.64 [R1+0x1a0], R12 ;  /* 0x0001a00c01007387 */ /* 0x0005e20000100a00 */
[----:B0-----:R-:W-:-:S03]  /*5b40*/  IADD3 R16, P5, PT, R191, R124, RZ ;  /* 0x0000007cbf107210 */ /* 0x001fc60007fbe0ff */
[----:B------:R0:W-:Y:S01]  /*5b50*/  STL.64 [R1+0x18], R14 ;  /* 0x0000180e01007387 */ /* 0x0001e20000100a00 */
[-C--:B-1----:R-:W-:Y:S02]  /*5b60*/  IADD3 R4, P4, PT, R193, R124.reuse, RZ ;  /* 0x0000007cc1047210 */ /* 0x082fe40007f9e0ff */
[-C--:B------:R-:W-:Y:S02]  /*5b70*/  LEA.HI.X.SX32 R17, R195, R125.reuse, 0x1, P5 ;  /* 0x0000007dc3117211 */ /* 0x080fe400028f0eff */
[C---:B--2---:R-:W-:Y:S02]  /*5b80*/  IADD3 R12, P3, PT, R62.reuse, R124, RZ ;  /* 0x0000007c3e0c7210 */ /* 0x044fe40007f7e0ff */
[-C--:B------:R-:W-:Y:S02]  /*5b90*/  LEA.HI.X.SX32 R5, R62, R125.reuse, 0x1, P4 ;  /* 0x0000007d3e057211 */ /* 0x080fe400020f0eff */
[----:B------:R-:W-:Y:S02]  /*5ba0*/  CS2R R62, SRZ ;  /* 0x00000000003e7805 */ /* 0x000fe4000001ff00 */
[----:B------:R-:W-:-:S02]  /*5bb0*/  LEA.HI.X.SX32 R13, R196, R125, 0x1, P3 ;  /* 0x0000007dc40d7211 */ /* 0x000fc400018f0eff */
[-C--:B0-----:R-:W-:Y:S02]  /*5bc0*/  IADD3 R14, P2, PT, R194, R124.reuse, RZ ;  /* 0x0000007cc20e7210 */ /* 0x081fe40007f5e0ff */
[-C--:B------:R-:W-:Y:S01]  /*5bd0*/  IADD3 R250, P5, PT, R250, R124.reuse, RZ ;  /* 0x0000007cfafa7210 */ /* 0x080fe20007fbe0ff */
[----:B------:R0:W-:Y:S01]  /*5be0*/  STL.64 [R1+0x198], R12 ;  /* 0x0001980c01007387 */ /* 0x0001e20000100a00 */
[-C--:B------:R-:W-:Y:S02]  /*5bf0*/  LEA.HI.X.SX32 R15, R197, R125.reuse, 0x1, P2 ;  /* 0x0000007dc50f7211 */ /* 0x080fe400010f0eff */
[-C--:B------:R-:W-:Y:S01]  /*5c00*/  LEA.HI.X.SX32 R251, R66, R125.reuse, 0x1, P5 ;  /* 0x0000007d42fb7211 */ /* 0x080fe200028f0eff */
[----:B------:R-:W-:Y:S01]  /*5c10*/  STL.64 [R1+0x10], R16 ;  /* 0x0000101001007387 */ /* 0x000fe20000100a00 */
[-C--:B------:R-:W-:Y:S02]  /*5c20*/  IADD3 R244, P5, PT, R244, R124.reuse, RZ ;  /* 0x0000007cf4f47210 */ /* 0x080fe40007fbe0ff */
[----:B------:R-:W-:Y:S01]  /*5c30*/  IADD3 R248, P2, PT, R248, R124, RZ ;  /* 0x0000007cf8f87210 */ /* 0x000fe20007f5e0ff */
[----:B------:R1:W-:Y:S01]  /*5c40*/  STL.64 [R1+0x8], R4 ;  /* 0x0000080401007387 */ /* 0x0003e20000100a00 */
[----:B------:R-:W-:-:S02]  /*5c50*/  LEA.HI.X.SX32 R245, R3, R125, 0x1, P5 ;  /* 0x0000007d03f57211 */ /* 0x000fc400028f0eff */
[-C--:B------:R-:W-:Y:S01]  /*5c60*/  LEA.HI.X.SX32 R249, R199, R125.reuse, 0x1, P2 ;  /* 0x0000007dc7f97211 */ /* 0x080fe200010f0eff */
[----:B------:R-:W-:Y:S01]  /*5c70*/  STL.64 [R1], R14 ;  /* 0x0000000e01007387 */ /* 0x000fe20000100a00 */
[-C--:B0-----:R-:W-:Y:S02]  /*5c80*/  IADD3 R12, P3, PT, R64, R124.reuse, RZ ;  /* 0x0000007c400c7210 */ /* 0x081fe40007f7e0ff */
[----:B------:R-:W-:Y:S02]  /*5c90*/  LOP3.LUT R3, R7, 0x20, RZ, 0x3c, !PT ;  /* 0x0000002007037812 */ /* 0x000fe400078e3cff */
[----:B------:R-:W-:Y:S02]  /*5ca0*/  LEA.HI.X.SX32 R13, R198, R125, 0x1, P3 ;  /* 0x0000007dc60d7211 */ /* 0x000fe400018f0eff */
[-C--:B------:R-:W-:Y:S02]  /*5cb0*/  IADD3 R246, P3, PT, R246, R124.reuse, RZ ;  /* 0x0000007cf6f67210 */ /* 0x080fe40007f7e0ff */
[----:B-1----:R-:W-:-:S02]  /*5cc0*/  IADD3 R4, P4, PT, R66, R124, RZ ;  /* 0x0000007c42047210 */ /* 0x002fc40007f9e0ff */
[-C--:B------:R-:W-:Y:S02]  /*5cd0*/  LEA.HI.X.SX32 R247, R67, R125.reuse, 0x1, P3 ;  /* 0x0000007d43f77211 */ /* 0x080fe400018f0eff */
[----:B------:R-:W-:Y:S02]  /*5ce0*/  LEA.HI.X.SX32 R5, R64, R125, 0x1, P4 ;  /* 0x0000007d40057211 */ /* 0x000fe400020f0eff */
[----:B------:R-:W-:-:S03]  /*5cf0*/  CS2R R64, SRZ ;  /* 0x0000000000407805 */ /* 0x000fc6000001ff00 */
[----:B------:R0:W-:Y:S04]  /*5d00*/  STL.64 [R1+0x190], R4 ;  /* 0x0001900401007387 */ /* 0x0001e80000100a00 */
[----:B------:R1:W-:Y:S01]  /*5d10*/  STL.64 [R1+0x280], R12 ;  /* 0x0002800c01007387 */ /* 0x0003e20000100a00 */
[----:B0-----:R-:W-:Y:S02]  /*5d20*/  IADD3 R4, P4, PT, R67, R124, RZ ;  /* 0x0000007c43047210 */ /* 0x001fe40007f9e0ff */
[----:B------:R-:W-:Y:S02]  /*5d30*/  CS2R R66, SRZ ;  /* 0x0000000000427805 */ /* 0x000fe4000001ff00 */
[----:B------:R-:W-:-:S05]  /*5d40*/  LEA.HI.X.SX32 R5, R200, R125, 0x1, P4 ;  /* 0x0000007dc8057211 */ /* 0x000fca00020f0eff */
[----:B------:R1:W-:Y:S04]  /*5d50*/  STL.64 [R1+0x188], R4 ;  /* 0x0001880401007387 */ /* 0x0003e80000100a00 */
.L_x_9:
[----:B------:R-:W2:Y:S01]  /*5d60*/  LDL.64 R36, [R1+0x340] ;  /* 0x0003400001247983 */ /* 0x000ea20000100a00 */
[----:B------:R-:W0:Y:S03]  /*5d70*/  LDC R146, c[0x0][0x3c4] ;  /* 0x0000f100ff927b82 */ /* 0x000e260000000800 */
[----:B------:R-:W3:Y:S04]  /*5d80*/  LDL.64 R34, [R1+0x338] ;  /* 0x0003380001227983 */ /* 0x000ee80000100a00 */
[----:B-1----:R-:W4:Y:S04]  /*5d90*/  LDL.64 R4, [R1+0x350] ;  /* 0x0003500001047983 */ /* 0x002f280000100a00 */
[----:B------:R-:W5:Y:S04]  /*5da0*/  LDL.64 R12, [R1+0x330] ;  /* 0x00033000010c7983 */ /* 0x000f680000100a00 */
        /* <DEDUP_REMOVED lines=39> */
[----:B------:R-:W5:Y:S01]  /*6020*/  LDL.64 R194, [R1+0xc0] ;  /* 0x0000c00001c27983 */ /* 0x000f620000100a00 */
[----:B------:R-:W-:-:S03]  /*6030*/  IMAD.WIDE R32, R0, 0x2, R124 ;  /* 0x0000000200207825 */ /* 0x000fc600078e027c */
        /* <DEDUP_REMOVED lines=11> */
[----:B--2---:R-:W-:Y:S01]  /*60f0*/  IMAD.WIDE R92, R0, 0x2, R36 ;  /* 0x00000002005c7825 */ /* 0x004fe200078e0224 */
[----:B0-----:R-:W-:-:S02]  /*6100*/  LEA R128, R146, R124, 0x5 ;  /* 0x0000007c92807211 */ /* 0x001fc400078e28ff */
[----:B------:R-:W2:Y:S01]  /*6110*/  LDL.64 R36, [R1+0x2e0] ;  /* 0x0002e00001247983 */ /* 0x000ea20000100a00 */
[----:B---3--:R-:W-:-:S03]  /*6120*/  IMAD.WIDE R44, R0, 0x2, R34 ;  /* 0x00000002002c7825 */ /* 0x008fc600078e0222 */
[----:B------:R-:W3:Y:S01]  /*6130*/  LDL.64 R34, [R1+0x2d8] ;  /* 0x0002d80001227983 */ /* 0x000ee20000100a00 */
[----:B----4-:R-:W-:-:S03]  /*6140*/  IMAD.WIDE R4, R0, 0x2, R4 ;  /* 0x0000000200047825 */ /* 0x010fc600078e0204 */
[----:B------:R-:W4:Y:S01]  /*6150*/  LDG.E.U16 R92, desc[UR10][R92.64] ;  /* 0x0000000a5c5c7981 */ /* 0x000f22000c1e1500 */
[----:B-----5:R-:W-:-:S03]  /*6160*/  IMAD.WIDE R12, R0, 0x2, R12 ;  /* 0x00000002000c7825 */ /* 0x020fc600078e020c */
[----:B------:R0:W5:Y:S01]  /*6170*/  LDG.E.U16 R6, desc[UR10][R4.64] ;  /* 0x0000000a04067981 */ /* 0x000162000c1e1500 */
[----:B------:R-:W-:-:S03]  /*6180*/  IMAD.WIDE R16, R0, 0x2, R16 ;  /* 0x0000000200107825 */ /* 0x000fc600078e0210 */
[----:B------:R-:W3:Y:S01]  /*6190*/  LDG.E.U16 R44, desc[UR10][R44.64] ;  /* 0x0000000a2c2c7981 */ /* 0x000ee2000c1e1500 */
[----:B------:R-:W-:-:S03]  /*61a0*/  IMAD.WIDE R14, R0, 0x2, R14 ;  /* 0x00000002000e7825 */ /* 0x000fc600078e020e */
[----:B------:R1:W3:Y:S01]  /*61b0*/  LDG.E.U16 R107, desc[UR10][R16.64] ;  /* 0x0000000a106b7981 */ /* 0x0002e2000c1e1500 */
[----:B0-----:R-:W-:-:S03]  /*61c0*/  IMAD.WIDE R4, R0, 0x2, R24 ;  /* 0x0000000200047825 */ /* 0x001fc600078e0218 */
[----:B------:R0:W4:Y:S04]  /*61d0*/  LDG.E.U16 R25, desc[UR10][R12.64] ;  /* 0x0000000a0c197981 */ /* 0x000128000c1e1500 */
[----:B------:R0:W4:Y:S01]  /*61e0*/  LDG.E.U16 R167, desc[UR10][R14.64] ;  /* 0x0000000a0ea77981 */ /* 0x000122000c1e1500 */
[----:B-1----:R-:W-:-:S03]  /*61f0*/  IMAD.WIDE R16, R0, 0x2, R20 ;  /* 0x0000000200107825 */ /* 0x002fc600078e0214 */
[----:B------:R-:W4:Y:S01]  /*6200*/  LDL.64 R20, [R1+0x2a0] ;  /* 0x0002a00001147983 */ /* 0x000f220000100a00 */
[----:B0-----:R-:W-:-:S03]  /*6210*/  IMAD.WIDE R12, R0, 0x2, R40 ;  /* 0x00000002000c7825 */ /* 0x001fc600078e0228 */
[----:B------:R-:W5:Y:S01]  /*6220*/  LDL.64 R40, [R1+0x290] ;  /* 0x0002900001287983 */ /* 0x000f620000100a00 */
[----:B------:R-:W-:-:S03]  /*6230*/  IMAD.WIDE R14, R0, 0x2, R22 ;  /* 0x00000002000e7825 */ /* 0x000fc600078e0216 */
[----:B------:R-:W5:Y:S01]  /*6240*/  LDL.64 R22, [R1+0x2b0] ;  /* 0x0002b00001167983 */ /* 0x000f620000100a00 */
[----:B------:R-:W-:-:S03]  /*6250*/  IMAD.WIDE R100, R0, 0x2, R38 ;  /* 0x0000000200647825 */ /* 0x000fc600078e0226 */
[----:B------:R0:W5:Y:S01]  /*6260*/  LDG.E.U16 R24, desc[UR10][R16.64] ;  /* 0x0000000a10187981 */ /* 0x000162000c1e1500 */
[----:B------:R-:W-:-:S03]  /*6270*/  IMAD.WIDE R18, R0, 0x2, R18 ;  /* 0x0000000200127825 */ /* 0x000fc600078e0212 */
[----:B------:R-:W5:Y:S04]  /*6280*/  LDL.64 R38, [R1+0x288] ;  /* 0x0002880001267983 */ /* 0x000f680000100a00 */
[----:B------:R-:W5:Y:S01]  /*6290*/  LDG.E.U16 R91, desc[UR10][R14.64] ;  /* 0x0000000a0e5b7981 */ /* 0x000f62000c1e1500 */
[----:B0-----:R-:W-:-:S03]  /*62a0*/  IMAD.WIDE R16, R0, 0x2, R54 ;  /* 0x0000000200107825 */ /* 0x001fc600078e0236 */
[----:B------:R-:W5:Y:S04]  /*62b0*/  LDL.64 R54, [R1+0x268] ;  /* 0x0002680001367983 */ /* 0x000f680000100a00 */
[----:B------:R0:W5:Y:S04]  /*62c0*/  LDG.E.U16 R166, desc[UR10][R18.64] ;  /* 0x0000000a12a67981 */ /* 0x000168000c1e1500 */
[----:B------:R-:W5:Y:S04]  /*62d0*/  LDG.E.U16 R93, desc[UR10][R4.64] ;  /* 0x0000000a045d7981 */ /* 0x000f68000c1e1500 */
[----:B------:R-:W5:Y:S01]  /*62e0*/  LDG.E.U16 R100, desc[UR10][R100.64] ;  /* 0x0000000a64647981 */ /* 0x000f62000c1e1500 */
[----:B0-----:R-:W-:-:S03]  /*62f0*/  IMAD.WIDE R18, R0, 0x2, R88 ;  /* 0x0000000200127825 */ /* 0x001fc600078e0258 */
[----:B------:R-:W5:Y:S04]  /*6300*/  LDG.E.U16 R32, desc[UR10][R32.64] ;  /* 0x0000000a20207981 */ /* 0x000f68000c1e1500 */
[----:B------:R0:W5:Y:S02]  /*6310*/  LDG.E.U16 R90, desc[UR10][R18.64] ;  /* 0x0000000a125a7981 */ /* 0x000164000c1e1500 */
[C---:B0-----:R-:W-:Y:S02]  /*6320*/  IMAD.WIDE R18, R0.reuse, 0x2, R48 ;  /* 0x0000000200127825 */ /* 0x041fe400078e0230 */
[----:B------:R-:W5:Y:S02]  /*6330*/  LDL.64 R48, [R1+0x238] ;  /* 0x0002380001307983 */ /* 0x000f640000100a00 */
[----:B--2---:R-:W-:-:S02]  /*6340*/  IMAD.WIDE R14, R0, 0x2, R36 ;  /* 0x00000002000e7825 */ /* 0x004fc400078e0224 */
[----:B------:R-:W2:Y:S04]  /*6350*/  LDG.E.U16 R105, desc[UR10][R18.64] ;  /* 0x0000000a12697981 */ /* 0x000ea8000c1e1500 */
[----:B------:R-:W2:Y:S01]  /*6360*/  LDL.64 R36, [R1+0x280] ;  /* 0x0002800001247983 */ /* 0x000ea20000100a00 */
[----:B------:R-:W-:-:S03]  /*6370*/  IMAD.WIDE R4, R0, 0x2, R42 ;  /* 0x0000000200047825 */ /* 0x000fc600078e022a */
[----:B------:R3:W2:Y:S01]  /*6380*/  LDG.E.U16 R43, desc[UR10][R12.64] ;  /* 0x0000000a0c2b7981 */ /* 0x0006a2000c1e1500 */
[----:B------:R-:W-:-:S03]  /*6390*/  IMAD.WIDE R94, R0, 0x2, R50 ;  /* 0x00000002005e7825 */ /* 0x000fc600078e0232 */
[----:B------:R0:W2:Y:S04]  /*63a0*/  LDG.E.U16 R165, desc[UR10][R14.64] ;  /* 0x0000000a0ea57981 */ /* 0x0000a8000c1e1500 */
[----:B------:R-:W2:Y:S01]  /*63b0*/  LDG.E.U16 R42, desc[UR10][R16.64] ;  /* 0x0000000a102a7981 */ /* 0x000ea2000c1e1500 */
[----:B---3--:R-:W-:-:S03]  /*63c0*/  IMAD.WIDE R12, R0, 0x2, R34 ;  /* 0x00000002000c7825 */ /* 0x008fc600078e0222 */
[----:B------:R-:W3:Y:S01]  /*63d0*/  LDL.64 R34, [R1+0x278] ;  /* 0x0002780001227983 */ /* 0x000ee20000100a00 */
[----:B0-----:R-:W-:-:S03]  /*63e0*/  IMAD.WIDE R14, R0, 0x2, R46 ;  /* 0x00000002000e7825 */ /* 0x001fc600078e022e */
[----:B------:R0:W3:Y:S04]  /*63f0*/  LDG.E.U16 R106, desc[UR10][R12.64] ;  /* 0x0000000a0c6a7981 */ /* 0x0000e8000c1e1500 */
[----:B------:R-:W3:Y:S01]  /*6400*/  LDL.64 R50, [R1+0x240] ;  /* 0x0002400001327983 */ /* 0x000ee20000100a00 */
[----:B----4-:R-:W-:-:S03]  /*6410*/  IMAD.WIDE R20, R0, 0x2, R20 ;  /* 0x0000000200147825 */ /* 0x010fc600078e0214 */
[----:B------:R-:W4:Y:S01]  /*6420*/  LDL.64 R46, [R1+0x270] ;  /* 0x00027000012e7983 */ /* 0x000f220000100a00 */
[----:B0-----:R-:W-:-:S03]  /*6430*/  IMAD.WIDE R12, R0, 0x2, R52 ;  /* 0x00000002000c7825 */ /* 0x001fc600078e0234 */
[----:B------:R-:W4:Y:S01]  /*6440*/  LDG.E.U16 R164, desc[UR10][R20.64] ;  /* 0x0000000a14a47981 */ /* 0x000f22000c1e1500 */
[----:B-----5:R-:W-:-:S03]  /*6450*/  IMAD.WIDE R16, R0, 0x2, R40 ;  /* 0x0000000200107825 */ /* 0x020fc600078e0228 */
[----:B------:R-:W5:Y:S01]  /*6460*/  LDL.64 R52, [R1+0x248] ;  /* 0x0002480001347983 */ /* 0x000f620000100a00 */
[----:B------:R-:W-:-:S03]  /*6470*/  IMAD.WIDE R96, R0, 0x2, R22 ;  /* 0x0000000200607825 */ /* 0x000fc600078e0216 */
[----:B------:R0:W4:Y:S04]  /*6480*/  LDG.E.U16 R89, desc[UR10][R16.64] ;  /* 0x0000000a10597981 */ /* 0x000128000c1e1500 */
[----:B------:R1:W4:Y:S04]  /*6490*/  LDG.E.U16 R23, desc[UR10][R14.64] ;  /* 0x0000000a0e177981 */ /* 0x000328000c1e1500 */
[----:B------:R-:W4:Y:S01]  /*64a0*/  LDG.E.U16 R94, desc[UR10][R94.64] ;  /* 0x0000000a5e5e7981 */ /* 0x000f22000c1e1500 */
[----:B0-----:R-:W-:-:S03]  /*64b0*/  IMAD.WIDE R16, R0, 0x2, R54 ;  /* 0x0000000200107825 */ /* 0x001fc600078e0236 */
[----:B------:R-:W4:Y:S01]  /*64c0*/  LDG.E.U16 R12, desc[UR10][R12.64] ;  /* 0x0000000a0c0c7981 */ /* 0x000f22000c1e1500 */
[----:B-1----:R-:W-:-:S03]  /*64d0*/  IMAD.WIDE R14, R0, 0x2, R38 ;  /* 0x00000002000e7825 */ /* 0x002fc600078e0226 */
[----:B------:R-:W4:Y:S04]  /*64e0*/  LDL.64 R54, [R1+0x210] ;  /* 0x0002100001367983 */ /* 0x000f280000100a00 */
[----:B------:R-:W4:Y:S04]  /*64f0*/  LDL.64 R38, [R1+0x230] ;  /* 0x0002300001267983 */ /* 0x000f280000100a00 */
[----:B------:R-:W4:Y:S04]  /*6500*/  LDG.E.U16 R41, desc[UR10][R14.64] ;  /* 0x0000000a0e297981 */ /* 0x000f28000c1e1500 */
[----:B------:R-:W4:Y:S04]  /*6510*/  LDG.E.U16 R119, desc[UR10][R16.64] ;  /* 0x0000000a10777981 */ /* 0x000f28000c1e1500 */
[----:B------:R-:W4:Y:S01]  /*6520*/  LDG.E.U16 R5, desc[UR10][R4.64] ;  /* 0x0000000a04057981 */ /* 0x000f22000c1e1500 */
[----:B--2---:R-:W-:-:S03]  /*6530*/  IMAD.WIDE R20, R0, 0x2, R36 ;  /* 0x0000000200147825 */ /* 0x004fc600078e0224 */
[----:B------:R-:W2:Y:S04]  /*6540*/  LDG.E.U16 R96, desc[UR10][R96.64] ;  /* 0x0000000a60607981 */ /* 0x000ea8000c1e1500 */
[----:B------:R0:W2:Y:S04]  /*6550*/  LDG.E.U16 R22, desc[UR10][R20.64] ;  /* 0x0000000a14167981 */ /* 0x0000a8000c1e1500 */
[----:B------:R-:W2:Y:S01]  /*6560*/  LDL.64 R36, [R1+0x228] ;  /* 0x0002280001247983 */ /* 0x000ea20000100a00 */
[----:B0-----:R-:W-:-:S04]  /*6570*/  IMAD.WIDE R20, R0, 0x2, R108 ;  /* 0x0000000200147825 */ /* 0x001fc800078e026c */
[C---:B------:R-:W-:Y:S01]  /*6580*/  IMAD.WIDE R108, R0.reuse, 0x2, R48 ;  /* 0x00000002006c7825 */ /* 0x040fe200078e0230 */
[----:B------:R-:W2:Y:S04]  /*6590*/  LDG.E.U16 R88, desc[UR10][R20.64] ;  /* 0x0000000a14587981 */ /* 0x000ea8000c1e1500 */
[----:B------:R-:W2:Y:S01]  /*65a0*/  LDL.64 R48, [R1+0x1d8] ;  /* 0x0001d80001307983 */ /* 0x000ea20000100a00 */
[----:B---3--:R-:W-:-:S03]  /*65b0*/  IMAD.WIDE R18, R0, 0x2, R34 ;  /* 0x0000000200127825 */ /* 0x008fc600078e0222 */
[----:B------:R-:W3:Y:S01]  /*65c0*/  LDL.64 R34, [R1+0x220] ;  /* 0x0002200001227983 */ /* 0x000ee20000100a00 */
[----:B------:R-:W-:-:S03]  /*65d0*/  IMAD.WIDE R14, R0, 0x2, R110 ;  /* 0x00000002000e7825 */ /* 0x000fc600078e026e */
[----:B------:R0:W3:Y:S04]  /*65e0*/  LDG.E.U16 R95, desc[UR10][R18.64] ;  /* 0x0000000a125f7981 */ /* 0x0000e8000c1e1500 */
[----:B------:R1:W3:Y:S01]  /*65f0*/  LDG.E.U16 R104, desc[UR10][R14.64] ;  /* 0x0000000a0e687981 */ /* 0x0002e2000c1e1500 */
[----:B-----5:R-:W-:-:S03]  /*6600*/  IMAD.WIDE R16, R0, 0x2, R52 ;  /* 0x0000000200107825 */ /* 0x020fc600078e0234 */
[----:B------:R-:W5:Y:S01]  /*6610*/  LDL.64 R110, [R1+0x1e8] ;  /* 0x0001e800016e7983 */ /* 0x000f620000100a00 */
[----:B0-----:R-:W-:-:S03]  /*6620*/  IMAD.WIDE R18, R0, 0x2, R102 ;  /* 0x0000000200127825 */ /* 0x001fc600078e0266 */
[----:B------:R-:W5:Y:S01]  /*6630*/  LDG.E.U16 R21, desc[UR10][R16.64] ;  /* 0x0000000a10157981 */ /* 0x000f62000c1e1500 */
[----:B-1----:R-:W-:-:S03]  /*6640*/  IMAD.WIDE R14, R0, 0x2, R50 ;  /* 0x00000002000e7825 */ /* 0x002fc600078e0232 */
[----:B------:R0:W5:Y:S01]  /*6650*/  LDG.E.U16 R40, desc[UR10][R18.64] ;  /* 0x0000000a12287981 */ /* 0x000162000c1e1500 */
[----:B----4-:R-:W-:-:S03]  /*6660*/  IMAD.WIDE R46, R0, 0x2, R46 ;  /* 0x00000002002e7825 */ /* 0x010fc600078e022e */
[----:B------:R-:W4:Y:S04]  /*6670*/  LDL.64 R50, [R1+0x1e0] ;  /* 0x0001e00001327983 */ /* 0x000f280000100a00 */
[----:B------:R1:W5:Y:S01]  /*6680*/  LDG.E.U16 R17, desc[UR10][R14.64] ;  /* 0x0000000a0e117981 */ /* 0x000362000c1e1500 */
[----:B0-----:R-:W-:-:S03]  /*6690*/  IMAD.WIDE R18, R0, 0x2, R98 ;  /* 0x0000000200127825 */ /* 0x001fc600078e0262 */
[----:B------:R-:W5:Y:S01]  /*66a0*/  LDL.64 R98, [R1+0x1b8] ;  /* 0x0001b80001627983 */ /* 0x000f620000100a00 */
[----:B------:R-:W-:-:S03]  /*66b0*/  IMAD.WIDE R38, R0, 0x2, R38 ;  /* 0x0000000200267825 */ /* 0x000fc600078e0226 */
[----:B------:R-:W5:Y:S01]  /*66c0*/  LDG.E.U16 R46, desc[UR10][R46.64] ;  /* 0x0000000a2e2e7981 */ /* 0x000f62000c1e1500 */
[----:B-1----:R-:W-:-:S03]  /*66d0*/  IMAD.WIDE R14, R0, 0x2, R54 ;  /* 0x00000002000e7825 */ /* 0x002fc600078e0236 */
[----:B------:R-:W5:Y:S04]  /*66e0*/  LDL.64 R52, [R1+0x1f0] ;  /* 0x0001f00001347983 */ /* 0x000f680000100a00 */
[----:B------:R-:W5:Y:S04]  /*66f0*/  LDG.E.U16 R108, desc[UR10][R108.64] ;  /* 0x0000000a6c6c7981 */ /* 0x000f68000c1e1500 */
[----:B------:R-:W5:Y:S04]  /*6700*/  LDG.E.U16 R47, desc[UR10][R38.64] ;  /* 0x0000000a262f7981 */ /* 0x000f68000c1e1500 */
[----:B------:R-:W5:Y:S04]  /*6710*/  LDG.E.U16 R55, desc[UR10][R18.64] ;  /* 0x0000000a12377981 */ /* 0x000f68000c1e1500 */
[----:B------:R0:W5:Y:S02]  /*6720*/  LDG.E.U16 R39, desc[UR10][R14.64] ;  /* 0x0000000a0e277981 */ /* 0x000164000c1e1500 */
[----:B0-----:R-:W-:-:S02]  /*6730*/  IMAD.WIDE R14, R0, 0x2, R122 ;  /* 0x00000002000e7825 */ /* 0x001fc400078e027a */
[----:B------:R-:W5:Y:S02]  /*6740*/  LDL.64 R122, [R1+0x188] ;  /* 0x00018800017a7983 */ /* 0x000f640000100a00 */
[----:B------:R-:W-:Y:S02]  /*6750*/  IMAD R126, R146, 0x10, R124 ;  /* 0x00000010927e7824 */ /* 0x000fe400078e027c */
[----:B------:R-:W-:Y:S01]  /*6760*/  IMAD.WIDE R26, R0, 0x2, R26 ;  /* 0x00000002001a7825 */ /* 0x000fe200078e021a */
[----:B------:R-:W5:Y:S03]  /*6770*/  LDG.E.U16 R14, desc[UR10][R14.64] ;  /* 0x0000000a0e0e7981 */ /* 0x000f66000c1e1500 */
[----:B------:R-:W-:Y:S02]  /*6780*/  IMAD R132, R146, 0x80, R124 ;  /* 0x0000008092847824 */ /* 0x000fe400078e027c */
[----:B------:R-:W5:Y:S01]  /*6790*/  LDG.E.U16 R26, desc[UR10][R26.64] ;  /* 0x0000000a1a1a7981 */ /* 0x000f62000c1e1500 */
[----:B--2---:R-:W-:-:S05]  /*67a0*/  IMAD.WIDE R36, R0, 0x2, R36 ;  /* 0x0000000200247825 */ /* 0x004fca00078e0224 */
[----:B------:R0:W2:Y:S01]  /*67b0*/  LDG.E.U16 R118, desc[UR10][R36.64] ;  /* 0x0000000a24767981 */ /* 0x0000a2000c1e1500 */
[----:B------:R-:W-:-:S04]  /*67c0*/  IMAD.WIDE R48, R0, 0x2, R48 ;  /* 0x0000000200307825 */ /* 0x000fc800078e0230 */
[C---:B0-----:R-:W-:Y:S01]  /*67d0*/  IMAD.WIDE R36, R0.reuse, 0x2, R158 ;  /* 0x0000000200247825 */ /* 0x041fe200078e029e */
[----:B------:R0:W2:Y:S04]  /*67e0*/  LDG.E.U16 R54, desc[UR10][R48.64] ;  /* 0x0000000a30367981 */ /* 0x0000a8000c1e1500 */
[----:B------:R-:W2:Y:S01]  /*67f0*/  LDL.64 R158, [R1+0x170] ;  /* 0x00017000019e7983 */ /* 0x000ea20000100a00 */
[----:B---3--:R-:W-:-:S03]  /*6800*/  IMAD.WIDE R34, R0, 0x2, R34 ;  /* 0x0000000200227825 */ /* 0x008fc600078e0222 */
[----:B------:R1:W3:Y:S01]  /*6810*/  LDG.E.U16 R20, desc[UR10][R36.64] ;  /* 0x0000000a24147981 */ /* 0x0002e2000c1e1500 */
[----:B0-----:R-:W-:-:S03]  /*6820*/  IMAD.WIDE R48, R0, 0x2, R174 ;  /* 0x0000000200307825 */ /* 0x001fc600078e02ae */
[----:B------:R-:W3:Y:S04]  /*6830*/  LDL.64 R174, [R1+0x148] ;  /* 0x0001480001ae7983 */ /* 0x000ee80000100a00 */
[----:B------:R0:W3:Y:S01]  /*6840*/  LDG.E.U16 R103, desc[UR10][R34.64] ;  /* 0x0000000a22677981 */ /* 0x0000e2000c1e1500 */
[----:B-1----:R-:W-:-:S03]  /*6850*/  IMAD.WIDE R36, R0, 0x2, R114 ;  /* 0x0000000200247825 */ /* 0x002fc600078e0272 */
[----:B------:R-:W3:Y:S01]  /*6860*/  LDL.64 R114, [R1+0x180] ;  /* 0x0001800001727983 */ /* 0x000ee20000100a00 */
[----:B----4-:R-:W-:-:S03]  /*6870*/  IMAD.WIDE R50, R0, 0x2, R50 ;  /* 0x0000000200327825 */ /* 0x010fc600078e0232 */
[----:B------:R-:W4:Y:S01]  /*6880*/  LDG.E.U16 R38, desc[UR10][R36.64] ;  /* 0x0000000a24267981 */ /* 0x000f22000c1e1500 */
[----:B0-----:R-:W-:-:S03]  /*6890*/  IMAD.WIDE R34, R0, 0x2, R116 ;  /* 0x0000000200227825 */ /* 0x001fc600078e0274 */
[----:B------:R0:W4:Y:S01]  /*68a0*/  LDG.E.U16 R102, desc[UR10][R50.64] ;  /* 0x0000000a32667981 */ /* 0x000122000c1e1500 */
[----:B-----5:R-:W-:-:S03]  /*68b0*/  IMAD.WIDE R98, R0, 0x2, R98 ;  /* 0x0000000200627825 */ /* 0x020fc600078e0262 */
[----:B------:R-:W5:Y:S01]  /*68c0*/  LDG.E.U16 R101, desc[UR10][R48.64] ;  /* 0x0000000a30657981 */ /* 0x000f62000c1e1500 */
[----:B------:R-:W-:-:S03]  /*68d0*/  IMAD.WIDE R18, R0, 0x2, R110 ;  /* 0x0000000200127825 */ /* 0x000fc600078e026e */
[----:B------:R1:W4:Y:S01]  /*68e0*/  LDG.E.U16 R109, desc[UR10][R98.64] ;  /* 0x0000000a626d7981 */ /* 0x000322000c1e1500 */
[----:B0-----:R-:W-:-:S03]  /*68f0*/  IMAD.WIDE R50, R0, 0x2, R112 ;  /* 0x0000000200327825 */ /* 0x001fc600078e0270 */
[----:B------:R0:W4:Y:S01]  /*6900*/  LDG.E.U16 R111, desc[UR10][R34.64] ;  /* 0x0000000a226f7981 */ /* 0x000122000c1e1500 */
[----:B------:R-:W-:-:S03]  /*6910*/  IMAD.WIDE R36, R0, 0x2, R120 ;  /* 0x0000000200247825 */ /* 0x000fc600078e0278 */
[----:B------:R0:W4:Y:S01]  /*6920*/  LDG.E.U16 R116, desc[UR10][R50.64] ;  /* 0x0000000a32747981 */ /* 0x000122000c1e1500 */
[----:B-1----:R-:W-:-:S03]  /*6930*/  IMAD.WIDE R98, R0, 0x2, R170 ;  /* 0x0000000200627825 */ /* 0x002fc600078e02aa */
[----:B------:R-:W4:Y:S01]  /*6940*/  LDL.64 R120, [R1+0x160] ;  /* 0x0001600001787983 */ /* 0x000f220000100a00 */
[----:B0-----:R-:W-:-:S03]  /*6950*/  IMAD.WIDE R34, R0, 0x2, R162 ;  /* 0x0000000200227825 */ /* 0x001fc600078e02a2 */
[----:B------:R-:W5:Y:S01]  /*6960*/  LDL.64 R170, [R1+0x128] ;  /* 0x0001280001aa7983 */ /* 0x000f620000100a00 */
[----:B------:R-:W-:-:S03]  /*6970*/  IMAD.WIDE R52, R0, 0x2, R52 ;  /* 0x0000000200347825 */ /* 0x000fc600078e0234 */
[----:B------:R0:W5:Y:S01]  /*6980*/  LDG.E.U16 R13, desc[UR10][R34.64] ;  /* 0x0000000a220d7981 */ /* 0x000162000c1e1500 */
[----:B------:R-:W-:-:S03]  /*6990*/  IMAD.WIDE R48, R0, 0x2, R160 ;  /* 0x0000000200307825 */ /* 0x000fc600078e02a0 */
[----:B------:R-:W5:Y:S04]  /*69a0*/  LDG.E.U16 R36, desc[UR10][R36.64] ;  /* 0x0000000a24247981 */ /* 0x000f68000c1e1500 */
[----:B------:R-:W5:Y:S04]  /*69b0*/  LDG.E.U16 R52, desc[UR10][R52.64] ;  /* 0x0000000a34347981 */ /* 0x000f68000c1e1500 */
[----:B------:R-:W5:Y:S01]  /*69c0*/  LDG.E.U16 R117, desc[UR10][R18.64] ;  /* 0x0000000a12757981 */ /* 0x000f62000c1e1500 */
[----:B------:R-:W-:-:S03]  /*69d0*/  IMAD.WIDE R50, R0, 0x2, R122 ;  /* 0x0000000200327825 */ /* 0x000fc600078e027a */
[----:B------:R-:W5:Y:S01]  /*69e0*/  LDL.64 R122, [R1+0x138] ;  /* 0x00013800017a7983 */ /* 0x000f620000100a00 */
[----:B0-----:R-:W-:-:S03]  /*69f0*/  IMAD.WIDE R34, R0, 0x2, R172 ;  /* 0x0000000200227825 */ /* 0x001fc600078e02ac */
[----:B------:R-:W5:Y:S04]  /*6a00*/  LDG.E.U16 R37, desc[UR10][R98.64] ;  /* 0x0000000a62257981 */ /* 0x000f68000c1e1500 */
[----:B------:R2:W5:Y:S04]  /*6a10*/  LDG.E.U16 R53, desc[UR10][R34.64] ;  /* 0x0000000a22357981 */ /* 0x000568000c1e1500 */
[----:B------:R-:W5:Y:S04]  /*6a20*/  LDL.64 R172, [R1+0xe8] ;  /* 0x0000e80001ac7983 */ /* 0x000f680000100a00 */
[----:B------:R3:W5:Y:S04]  /*6a30*/  LDG.E.U16 R99, desc[UR10][R48.64] ;  /* 0x0000000a30637981 */ /* 0x000768000c1e1500 */
[----:B------:R-:W5:Y:S04]  /*6a40*/  LDL.64 R162, [R1+0x150] ;  /* 0x0001500001a27983 */ /* 0x000f680000100a00 */
[----:B------:R-:W5:Y:S04]  /*6a50*/  LDL.64 R112, [R1+0x158] ;  /* 0x0001580001707983 */ /* 0x000f680000100a00 */
[----:B------:R-:W5:Y:S01]  /*6a60*/  LDL.64 R160, [R1+0x120] ;  /* 0x0001200001a07983 */ /* 0x000f620000100a00 */
[----:B--2---:R-:W-:-:S03]  /*6a70*/  IMAD.WIDE R34, R0, 0x2, R158 ;  /* 0x0000000200227825 */ /* 0x004fc600078e029e */
[----:B------:R-:W2:Y:S01]  /*6a80*/  LDL.64 R158, [R1+0x118] ;  /* 0x00011800019e7983 */ /* 0x000ea20000100a00 */
[----:B---3--:R-:W-:-:S03]  /*6a90*/  IMAD.WIDE R48, R0, 0x2, R174 ;  /* 0x0000000200307825 */ /* 0x008fc600078e02ae */
[----:B------:R-:W3:Y:S01]  /*6aa0*/  LDL.64 R174, [R1+0xd8] ;  /* 0x0000d80001ae7983 */ /* 0x000ee20000100a00 */
[----:B------:R-:W-:-:S03]  /*6ab0*/  IMAD.WIDE R18, R0, 0x2, R168 ;  /* 0x0000000200127825 */ /* 0x000fc600078e02a8 */
[----:B------:R-:W3:Y:S01]  /*6ac0*/  LDL.64 R168, [R1+0x168] ;  /* 0x0001680001a87983 */ /* 0x000ee20000100a00 */
[----:B------:R-:W-:-:S03]  /*6ad0*/  IMAD.WIDE R114, R0, 0x2, R114 ;  /* 0x0000000200727825 */ /* 0x000fc600078e0272 */
[----:B------:R-:W3:Y:S04]  /*6ae0*/  LDG.E.U16 R19, desc[UR10][R18.64] ;  /* 0x0000000a12137981 */ /* 0x000ee8000c1e1500 */
[----:B------:R-:W3:Y:S04]  /*6af0*/  LDG.E.U16 R114, desc[UR10][R114.64] ;  /* 0x0000000a72727981 */ /* 0x000ee8000c1e1500 */
[----:B------:R-:W3:Y:S04]  /*6b00*/  LDG.E.U16 R18, desc[UR10][R50.64] ;  /* 0x0000000a32127981 */ /* 0x000ee8000c1e1500 */
[----:B------:R5:W3:Y:S04]  /*6b10*/  LDG.E.U16 R115, desc[UR10][R48.64] ;  /* 0x0000000a30737981 */ /* 0x000ae8000c1e1500 */
[----:B------:R-:W3:Y:S01]  /*6b20*/  LDG.E.U16 R51, desc[UR10][R34.64] ;  /* 0x0000000a22337981 */ /* 0x000ee2000c1e1500 */
[----:B----4-:R-:W-:-:S04]  /*6b30*/  IMAD.WIDE R120, R0, 0x2, R120 ;  /* 0x0000000200787825 */ /* 0x010fc800078e0278 */
[C---:B-----5:R-:W-:Y:S01]  /*6b40*/  IMAD.WIDE R48, R0.reuse, 0x2, R170 ;  /* 0x0000000200307825 */ /* 0x060fe200078e02aa */
[----:B------:R0:W4:Y:S04]  /*6b50*/  LDG.E.U16 R16, desc[UR10][R120.64] ;  /* 0x0000000a78107981 */ /* 0x000128000c1e1500 */
[----:B------:R-:W5:Y:S01]  /*6b60*/  LDL.64 R170, [R1+0xd0] ;  /* 0x0000d00001aa7983 */ /* 0x000f620000100a00 */
[----:B0-----:R-:W-:-:S03]  /*6b70*/  IMAD.WIDE R120, R0, 0x2, R184 ;  /* 0x0000000200787825 */ /* 0x001fc600078e02b8 */
[----:B------:R-:W4:Y:S04]  /*6b80*/  LDL.64 R184, [R1+0x98] ;  /* 0x0000980001b87983 */ /* 0x000f280000100a00 */
[----:B------:R-:W4:Y:S01]  /*6b90*/  LDG.E.U16 R50, desc[UR10][R120.64] ;  /* 0x0000000a78327981 */ /* 0x000f22000c1e1500 */
[----:B------:R-:W-:-:S05]  /*6ba0*/  IMAD.WIDE R122, R0, 0x2, R122 ;  /* 0x00000002007a7825 */ /* 0x000fca00078e027a */
[----:B------:R0:W4:Y:S02]  /*6bb0*/  LDG.E.U16 R98, desc[UR10][R122.64] ;  /* 0x0000000a7a627981 */ /* 0x000124000c1e1500 */
[C---:B0-----:R-:W-:Y:S02]  /*6bc0*/  IMAD.WIDE R122, R0.reuse, 0x2, R182 ;  /* 0x00000002007a7825 */ /* 0x041fe400078e02b6 */
[----:B------:R-:W4:Y:S04]  /*6bd0*/  LDL.64 R182, [R1+0x58] ;  /* 0x0000580001b67983 */ /* 0x000f280000100a00 */
[----:B------:R3:W4:Y:S01]  /*6be0*/  LDG.E.U16 R110, desc[UR10][R122.64] ;  /* 0x0000000a7a6e7981 */ /* 0x000722000c1e1500 */
[----:B--2---:R-:W-:-:S05]  /*6bf0*/  IMAD.WIDE R158, R0, 0x2, R158 ;  /* 0x00000002009e7825 */ /* 0x004fca00078e029e */
[----:B------:R0:W2:Y:S01]  /*6c00*/  LDG.E.U16 R45, desc[UR10][R158.64] ;  /* 0x0000000a9e2d7981 */ /* 0x0000a2000c1e1500 */
[----:B---3--:R-:W-:-:S03]  /*6c10*/  IMAD.WIDE R122, R0, 0x2, R174 ;  /* 0x00000002007a7825 */ /* 0x008fc600078e02ae */
[----:B------:R-:W3:Y:S01]  /*6c20*/  LDL.64 R174, [R1+0xc8] ;  /* 0x0000c80001ae7983 */ /* 0x000ee20000100a00 */
[----:B------:R-:W-:-:S03]  /*6c30*/  IMAD.WIDE R34, R0, 0x2, R168 ;  /* 0x0000000200227825 */ /* 0x000fc600078e02a8 */
[----:B------:R-:W2:Y:S01]  /*6c40*/  LDG.E.U16 R27, desc[UR10][R122.64] ;  /* 0x0000000a7a1b7981 */ /* 0x000ea2000c1e1500 */
[----:B0-----:R-:W-:-:S03]  /*6c50*/  IMAD.WIDE R158, R0, 0x2, R172 ;  /* 0x00000002009e7825 */ /* 0x001fc600078e02ac */
[----:B------:R-:W2:Y:S01]  /*6c60*/  LDL.64 R172, [R1+0x18] ;  /* 0x0000180001ac7983 */ /* 0x000ea20000100a00 */
[----:B------:R-:W-:-:S03]  /*6c70*/  IMAD.WIDE R168, R0, 0x2, R162 ;  /* 0x0000000200a87825 */ /* 0x000fc600078e02a2 */
[----:B------:R-:W2:Y:S01]  /*6c80*/  LDL.64 R162, [R1+0xf8] ;  /* 0x0000f80001a27983 */ /* 0x000ea20000100a00 */
[----:B------:R-:W-:-:S03]  /*6c90*/  IMAD.WIDE R112, R0, 0x2, R112 ;  /* 0x0000000200707825 */ /* 0x000fc600078e0270 */
[----:B------:R-:W2:Y:S04]  /*6ca0*/  LDG.E.U16 R35, desc[UR10][R34.64] ;  /* 0x0000000a22237981 */ /* 0x000ea8000c1e1500 */
[----:B------:R0:W2:Y:S01]  /*6cb0*/  LDG.E.U16 R4, desc[UR10][R112.64] ;  /* 0x0000000a70047981 */ /* 0x0000a2000c1e1500 */
[----:B------:R-:W-:-:S03]  /*6cc0*/  IMAD.WIDE R120, R0, 0x2, R178 ;  /* 0x0000000200787825 */ /* 0x000fc600078e02b2 */
[----:B------:R-:W2:Y:S01]  /*6cd0*/  LDL.64 R178, [R1+0x50] ;  /* 0x0000500001b27983 */ /* 0x000ea20000100a00 */
[----:B------:R-:W-:-:S03]  /*6ce0*/  IMAD.WIDE R160, R0, 0x2, R160 ;  /* 0x0000000200a07825 */ /* 0x000fc600078e02a0 */
[----:B------:R1:W2:Y:S01]  /*6cf0*/  LDG.E.U16 R34, desc[UR10][R48.64] ;  /* 0x0000000a30227981 */ /* 0x0002a2000c1e1500 */
[----:B0-----:R-:W-:-:S03]  /*6d00*/  IMAD.WIDE R112, R0, 0x2, R186 ;  /* 0x0000000200707825 */ /* 0x001fc600078e02ba */
[----:B------:R0:W2:Y:S04]  /*6d10*/  LDG.E.U16 R15, desc[UR10][R160.64] ;  /* 0x0000000aa00f7981 */ /* 0x0000a8000c1e1500 */
[----:B------:R-:W2:Y:S01]  /*6d20*/  LDG.E.U16 R113, desc[UR10][R112.64] ;  /* 0x0000000a70717981 */ /* 0x000ea2000c1e1500 */
[----:B-1----:R-:W-:-:S03]  /*6d30*/  IMAD.WIDE R48, R0, 0x2, R180 ;  /* 0x0000000200307825 */ /* 0x002fc600078e02b4 */
[----:B------:R-:W2:Y:S01]  /*6d40*/  LDG.E.U16 R168, desc[UR10][R168.64] ;  /* 0x0000000aa8a87981 */ /* 0x000ea2000c1e1500 */
[----:B0-----:R-:W-:-:S03]  /*6d50*/  IMAD.WIDE R160, R0, 0x2, R176 ;  /* 0x0000000200a07825 */ /* 0x001fc600078e02b0 */
[----:B------:R-:W2:Y:S04]  /*6d60*/  LDL.64 R176, [R1+0x10] ;  /* 0x0000100001b07983 */ /* 0x000ea80000100a00 */
[----:B------:R0:W2:Y:S01]  /*6d70*/  LDG.E.U16 R112, desc[UR10][R120.64] ;  /* 0x0000000a78707981 */ /* 0x0000a2000c1e1500 */
[----:B------:R-:W-:-:S03]  /*6d80*/  IMAD.WIDE R122, R0, 0x2, R128 ;  /* 0x00000002007a7825 */ /* 0x000fc600078e0280 */
[----:B------:R-:W2:Y:S01]  /*6d90*/  LDG.E.U16 R48, desc[UR10][R48.64] ;  /* 0x0000000a30307981 */ /* 0x000ea2000c1e1500 */
[----:B------:R-:W-:-:S03]  /*6da0*/  IMAD R130, R146, 0x40, R124 ;  /* 0x0000004092827824 */ /* 0x000fc600078e027c */
[----:B------:R-:W2:Y:S01]  /*6db0*/  LDL.64 R180, [R1+0xb0] ;  /* 0x0000b00001b47983 */ /* 0x000ea20000100a00 */
[----:B0-----:R-:W-:-:S03]  /*6dc0*/  IMAD.WIDE R120, R0, 0x2, R126 ;  /* 0x0000000200787825 */ /* 0x001fc600078e027e */
[----:B------:R-:W2:Y:S04]  /*6dd0*/  LDG.E.U16 R169, desc[UR10][R122.64] ;  /* 0x0000000a7aa97981 */ /* 0x000ea8000c1e1500 */
[----:B------:R5:W2:Y:S04]  /*6de0*/  LDG.E.U16 R3, desc[UR10][R120.64] ;  /* 0x0000000a78037981 */ /* 0x000aa8000c1e1500 */
[----:B------:R0:W2:Y:S04]  /*6df0*/  LDG.E.U16 R49, desc[UR10][R160.64] ;  /* 0x0000000aa0317981 */ /* 0x0000a8000c1e1500 */
[----:B------:R-:W2:Y:S01]  /*6e00*/  LDG.E.U16 R33, desc[UR10][R158.64] ;  /* 0x0000000a9e217981 */ /* 0x000ea2000c1e1500 */
[----:B-----5:R-:W-:-:S03]  /*6e10*/  IMAD.WIDE R120, R0, 0x2, R170 ;  /* 0x0000000200787825 */ /* 0x020fc600078e02aa */
[----:B------:R-:W5:Y:S04]  /*6e20*/  LDL.64 R186, [R1+0x80] ;  /* 0x0000800001ba7983 */ /* 0x000f680000100a00 */
[----:B------:R1:W5:Y:S01]  /*6e30*/  LDG.E.U16 R170, desc[UR10][R120.64] ;  /* 0x0000000a78aa7981 */ /* 0x000362000c1e1500 */
[----:B0-----:R-:W-:-:S04]  /*6e40*/  IMAD.WIDE R160, R0, 0x2, R132 ;  /* 0x0000000200a07825 */ /* 0x001fc800078e0284 */
[C---:B----4-:R-:W-:Y:S02]  /*6e50*/  IMAD.WIDE R122, R0.reuse, 0x2, R182 ;  /* 0x00000002007a7825 */ /* 0x050fe400078e02b6 */
[----:B------:R-:W4:Y:S02]  /*6e60*/  LDL.64 R182, [R1+0x88] ;  /* 0x0000880001b67983 */ /* 0x000f240000100a00 */
[C---:B-1----:R-:W-:Y:S02]  /*6e70*/  IMAD.WIDE R120, R0.reuse, 0x2, R184 ;  /* 0x0000000200787825 */ /* 0x042fe400078e02b8 */
[----:B------:R-:W4:Y:S04]  /*6e80*/  LDG.E.U16 R160, desc[UR10][R160.64] ;  /* 0x0000000aa0a07981 */ /* 0x000f28000c1e1500 */
[----:B------:R-:W4:Y:S01]  /*6e90*/  LDL.64 R184, [R1+0xa8] ;  /* 0x0000a80001b87983 */ /* 0x000f220000100a00 */
[----:B------:R-:W-:-:S03]  /*6ea0*/  IMAD.WIDE R158, R0, 0x2, R130 ;  /* 0x00000002009e7825 */ /* 0x000fc600078e0282 */
[----:B------:R3:W5:Y:S04]  /*6eb0*/  LDG.E.U16 R161, desc[UR10][R120.64] ;  /* 0x0000000a78a17981 */ /* 0x000768000c1e1500 */
[----:B------:R2:W5:Y:S01]  /*6ec0*/  LDG.E.U16 R171, desc[UR10][R158.64] ;  /* 0x0000000a9eab7981 */ /* 0x000562000c1e1500 */
[----:B---3--:R-:W-:-:S04]  /*6ed0*/  IMAD.WIDE R120, R0, 0x2, R174 ;  /* 0x0000000200787825 */ /* 0x008fc800078e02ae */
[C---:B--2---:R-:W-:Y:S02]  /*6ee0*/  IMAD.WIDE R158, R0.reuse, 0x2, R172 ;  /* 0x00000002009e7825 */ /* 0x044fe400078e02ac */
[----:B------:R0:W2:Y:S02]  /*6ef0*/  LDG.E.U16 R173, desc[UR10][R120.64] ;  /* 0x0000000a78ad7981 */ /* 0x0000a4000c1e1500 */
[----:B------:R-:W-:Y:S02]  /*6f00*/  IMAD.WIDE R162, R0, 0x2, R162 ;  /* 0x0000000200a27825 */ /* 0x000fe400078e02a2 */
[----:B------:R-:W3:Y:S02]  /*6f10*/  LDG.E.U16 R172, desc[UR10][R158.64] ;  /* 0x0000000a9eac7981 */ /* 0x000ee4000c1e1500 */
[----:B------:R-:W-:Y:S02]  /*6f20*/  IMAD R148, R146, 0x90, R124 ;  /* 0x0000009092947824 */ /* 0x000fe400078e027c */
[----:B------:R1:W2:Y:S01]  /*6f30*/  LDG.E.U16 R97, desc[UR10][R162.64] ;  /* 0x0000000aa2617981 */ /* 0x0002a2000c1e1500 */
[----:B0-----:R-:W-:-:S03]  /*6f40*/  IMAD.WIDE R120, R0, 0x2, R188 ;  /* 0x0000000200787825 */ /* 0x001fc600078e02bc */
[----:B------:R-:W2:Y:S01]  /*6f50*/  LDL.64 R188, [R1+0x8] ;  /* 0x0000080001bc7983 */ /* 0x000ea20000100a00 */
[----:B------:R-:W-:Y:S02]  /*6f60*/  IMAD R134, R146, 0x82, R124 ;  /* 0x0000008292867824 */ /* 0x000fe400078e027c */
[----:B-1----:R-:W-:-:S04]  /*6f70*/  IMAD.WIDE R162, R0, 0x2, R148 ;  /* 0x0000000200a27825 */ /* 0x002fc800078e0294 */
[----:B------:R-:W-:Y:S02]  /*6f80*/  IMAD R150, R146, 0x92, R124 ;  /* 0x0000009292967824 */ /* 0x000fe400078e027c */
[----:B------:R-:W3:Y:S02]  /*6f90*/  LDG.E.U16 R162, desc[UR10][R162.64] ;  /* 0x0000000aa2a27981 */ /* 0x000ee4000c1e1500 */
[----:B------:R-:W-:-:S05]  /*6fa0*/  IMAD.WIDE R158, R0, 0x2, R150 ;  /* 0x00000002009e7825 */ /* 0x000fca00078e0296 */
[----:B------:R-:W3:Y:S04]  /*6fb0*/  LDG.E.U16 R175, desc[UR10][R158.64] ;  /* 0x0000000a9eaf7981 */ /* 0x000ee8000c1e1500 */
[----:B------:R0:W3:Y:S02]  /*6fc0*/  LDG.E.U16 R163, desc[UR10][R122.64] ;  /* 0x0000000a7aa37981 */ /* 0x0000e4000c1e1500 */
[----:B0-----:R-:W-:-:S04]  /*6fd0*/  IMAD.WIDE R122, R0, 0x2, R134 ;  /* 0x00000002007a7825 */ /* 0x001fc800078e0286 */
[C---:B------:R-:W-:Y:S01]  /*6fe0*/  IMAD.WIDE R158, R0.reuse, 0x2, R176 ;  /* 0x00000002009e7825 */ /* 0x040fe200078e02b0 */
[----:B------:R0:W3:Y:S04]  /*6ff0*/  LDG.E.U16 R174, desc[UR10][R122.64] ;  /* 0x0000000a7aae7981 */ /* 0x0000e8000c1e1500 */
[----:B------:R1:W3:Y:S01]  /*7000*/  LDG.E.U16 R176, desc[UR10][R120.64] ;  /* 0x0000000a78b07981 */ /* 0x0002e2000c1e1500 */
[----:B0-----:R-:W-:-:S03]  /*7010*/  IMAD.WIDE R122, R0, 0x2, R178 ;  /* 0x00000002007a7825 */ /* 0x001fc600078e02b2 */
[----:B------:R0:W3:Y:S01]  /*7020*/  LDG.E.U16 R178, desc[UR10][R158.64] ;  /* 0x0000000a9eb27981 */ /* 0x0000e2000c1e1500 */
[----:B-1----:R-:W-:-:S03]  /*7030*/  IMAD.WIDE R120, R0, 0x2, R194 ;  /* 0x0000000200787825 */ /* 0x002fc600078e02c2 */
[----:B------:R1:W3:Y:S04]  /*7040*/  LDG.E.U16 R177, desc[UR10][R122.64] ;  /* 0x0000000a7ab17981 */ /* 0x0002e8000c1e1500 */
[----:B------:R4:W3:Y:S01]  /*7050*/  LDG.E.U16 R179, desc[UR10][R120.64] ;  /* 0x0000000a78b37981 */ /* 0x0008e2000c1e1500 */
[----:B0-----:R-:W-:-:S03]  /*7060*/  IMAD.WIDE R158, R0, 0x2, R180 ;  /* 0x00000002009e7825 */ /* 0x001fc600078e02b4 */
[----:B------:R-:W3:Y:S01]  /*7070*/  LDL.64 R194, [R1+0x38] ;  /* 0x0000380001c27983 */ /* 0x000ee20000100a00 */
[----:B-1----:R-:W-:-:S03]  /*7080*/  IMAD.WIDE R122, R0, 0x2, R192 ;  /* 0x00000002007a7825 */ /* 0x002fc600078e02c0 */
[----:B------:R-:W3:Y:S04]  /*7090*/  LDL.64 R192, [R1] ;  /* 0x0000000001c07983 */ /* 0x000ee80000100a00 */
[----:B------:R0:W3:Y:S01]  /*70a0*/  LDG.E.U16 R180, desc[UR10][R122.64] ;  /* 0x0000000a7ab47981 */ /* 0x0000e2000c1e1500 */
[----:B----4-:R-:W-:-:S03]  /*70b0*/  IMAD.WIDE R120, R0, 0x2, R184 ;  /* 0x0000000200787825 */ /* 0x010fc600078e02b8 */
[----:B------:R-:W4:Y:S01]  /*70c0*/  LDG.E.U16 R181, desc[UR10][R158.64] ;  /* 0x0000000a9eb57981 */ /* 0x000f22000c1e1500 */
[----:B------:R-:W-:Y:S02]  /*70d0*/  IMAD R136, R146, 0x84, R124 ;  /* 0x0000008492887824 */ /* 0x000fe400078e027c */
[C---:B0-----:R-:W-:Y:S02]  /*70e0*/  IMAD.WIDE R122, R0.reuse, 0x2, R182 ;  /* 0x00000002007a7825 */ /* 0x041fe400078e02b6 */
[----:B------:R5:W4:Y:S04]  /*70f0*/  LDG.E.U16 R182, desc[UR10][R120.64] ;  /* 0x0000000a78b67981 */ /* 0x000b28000c1e1500 */
[----:B------:R0:W4:Y:S01]  /*7100*/  LDG.E.U16 R183, desc[UR10][R122.64] ;  /* 0x0000000a7ab77981 */ /* 0x000122000c1e1500 */
[----:B-----5:R-:W-:-:S04]  /*7110*/  IMAD.WIDE R120, R0, 0x2, R186 ;  /* 0x0000000200787825 */ /* 0x020fc800078e02ba */
[C---:B0-----:R-:W-:Y:S01]  /*7120*/  IMAD.WIDE R122, R0.reuse, 0x2, R136 ;  /* 0x00000002007a7825 */ /* 0x041fe200078e0288 */
[----:B------:R0:W5:Y:S04]  /*7130*/  LDG.E.U16 R185, desc[UR10][R120.64] ;  /* 0x0000000a78b97981 */ /* 0x000168000c1e1500 */
[----:B------:R2:W4:Y:S01]  /*7140*/  LDG.E.U16 R186, desc[UR10][R122.64] ;  /* 0x0000000a7aba7981 */ /* 0x000522000c1e1500 */
[----:B0-----:R-:W-:-:S04]  /*7150*/  IMAD.WIDE R120, R0, 0x2, R190 ;  /* 0x0000000200787825 */ /* 0x001fc800078e02be */
[----:B--2---:R-:W-:Y:S02]  /*7160*/  IMAD.WIDE R122, R0, 0x2, R188 ;  /* 0x00000002007a7825 */ /* 0x004fe400078e02bc */
[----:B------:R0:W2:Y:S02]  /*7170*/  LDG.E.U16 R188, desc[UR10][R120.64] ;  /* 0x0000000a78bc7981 */ /* 0x0000a4000c1e1500 */
[C-C-:B------:R-:W-:Y:S02]  /*7180*/  IMAD R216, R146.reuse, 0x4, R124.reuse ;  /* 0x0000000492d87824 */ /* 0x140fe400078e027c */
[----:B------:R-:W-:Y:S01]  /*7190*/  IMAD R152, R146, 0x94, R124 ;  /* 0x0000009492987824 */ /* 0x000fe200078e027c */
[----:B------:R-:W2:Y:S01]  /*71a0*/  LDG.E.U16 R189, desc[UR10][R122.64] ;  /* 0x0000000a7abd7981 */ /* 0x000ea2000c1e1500 */
[----:B0-----:R-:W-:-:S03]  /*71b0*/  IMAD.WIDE R120, R0, 0x2, R200 ;  /* 0x0000000200787825 */ /* 0x001fc600078e02c8 */
[----:B------:R-:W2:Y:S01]  /*71c0*/  LDL.64 R200, [R1+0x30] ;  /* 0x0000300001c87983 */ /* 0x000ea20000100a00 */
[----:B------:R-:W-:-:S03]  /*71d0*/  IMAD.WIDE R158, R0, 0x2, R216 ;  /* 0x00000002009e7825 */ /* 0x000fc600078e02d8 */
[----:B------:R-:W4:Y:S04]  /*71e0*/  LDG.E.U16 R191, desc[UR10][R120.64] ;  /* 0x0000000a78bf7981 */ /* 0x000f28000c1e1500 */
[----:B------:R0:W4:Y:S01]  /*71f0*/  LDG.E.U16 R184, desc[UR10][R158.64] ;  /* 0x0000000a9eb87981 */ /* 0x000122000c1e1500 */
[----:B------:R-:W-:Y:S02]  /*7200*/  IMAD R138, R146, 0x86, R124 ;  /* 0x00000086928a7824 */ /* 0x000fe400078e027c */
[----:B0-----:R-:W-:-:S05]  /*7210*/  IMAD.WIDE R158, R0, 0x2, R152 ;  /* 0x00000002009e7825 */ /* 0x001fca00078e0298 */
[----:B------:R0:W4:Y:S01]  /*7220*/  LDG.E.U16 R187, desc[UR10][R158.64] ;  /* 0x0000000a9ebb7981 */ /* 0x000122000c1e1500 */
[----:B------:R-:W-:Y:S02]  /*7230*/  IMAD R212, R146, 0x8, R124 ;  /* 0x0000000892d47824 */ /* 0x000fe400078e027c */
[----:B0-----:R-:W-:-:S05]  /*7240*/  IMAD.WIDE R158, R0, 0x2, R138 ;  /* 0x00000002009e7825 */ /* 0x001fca00078e028a */
[----:B------:R0:W4:Y:S01]  /*7250*/  LDG.E.U16 R190, desc[UR10][R158.64] ;  /* 0x0000000a9ebe7981 */ /* 0x000122000c1e1500 */
[----:B------:R-:W-:Y:S02]  /*7260*/  IMAD R140, R146, 0x88, R124 ;  /* 0x00000088928c7824 */ /* 0x000fe400078e027c */
[----:B------:R-:W-:-:S04]  /*7270*/  IMAD.WIDE R120, R0, 0x2, R196 ;  /* 0x0000000200787825 */ /* 0x000fc800078e02c4 */
[----:B0-----:R-:W-:-:S04]  /*7280*/  IMAD.WIDE R158, R0, 0x2, R212 ;  /* 0x00000002009e7825 */ /* 0x001fc800078e02d4 */
[----:B---3--:R-:W-:Y:S02]  /*7290*/  IMAD.WIDE R122, R0, 0x2, R192 ;  /* 0x00000002007a7825 */ /* 0x008fe400078e02c0 */
[----:B------:R0:W3:Y:S04]  /*72a0*/  LDG.E.U16 R193, desc[UR10][R158.64] ;  /* 0x0000000a9ec17981 */ /* 0x0000e8000c1e1500 */
[----:B------:R1:W3:Y:S01]  /*72b0*/  LDG.E.U16 R192, desc[UR10][R122.64] ;  /* 0x0000000a7ac07981 */ /* 0x0002e2000c1e1500 */
[----:B------:R-:W-:Y:S02]  /*72c0*/  IMAD R142, R146, 0x8a, R124 ;  /* 0x0000008a928e7824 */ /* 0x000fe400078e027c */
[----:B0-----:R-:W-:-:S04]  /*72d0*/  IMAD.WIDE R158, R0, 0x2, R140 ;  /* 0x00000002009e7825 */ /* 0x001fc800078e028c */
[C---:B-1----:R-:W-:Y:S01]  /*72e0*/  IMAD.WIDE R122, R0.reuse, 0x2, R194 ;  /* 0x00000002007a7825 */ /* 0x042fe200078e02c2 */
[----:B------:R0:W3:Y:S04]  /*72f0*/  LDG.E.U16 R196, desc[UR10][R158.64] ;  /* 0x0000000a9ec47981 */ /* 0x0000e8000c1e1500 */
[----:B------:R1:W3:Y:S04]  /*7300*/  LDG.E.U16 R194, desc[UR10][R120.64] ;  /* 0x0000000a78c27981 */ /* 0x0002e8000c1e1500 */
[----:B------:R5:W3:Y:S01]  /*7310*/  LDG.E.U16 R195, desc[UR10][R122.64] ;  /* 0x0000000a7ac37981 */ /* 0x000ae2000c1e1500 */
[----:B0-----:R-:W-:-:S04]  /*7320*/  IMAD.WIDE R158, R0, 0x2, R142 ;  /* 0x00000002009e7825 */ /* 0x001fc800078e028e */
[C---:B-1----:R-:W-:Y:S02]  /*7330*/  IMAD.WIDE R120, R0.reuse, 0x2, R198 ;  /* 0x0000000200787825 */ /* 0x042fe400078e02c6 */
[----:B------:R0:W3:Y:S02]  /*7340*/  LDG.E.U16 R199, desc[UR10][R158.64] ;  /* 0x0000000a9ec77981 */ /* 0x0000e4000c1e1500 */
[C---:B-----5:R-:W-:Y:S02]  /*7350*/  IMAD.WIDE R122, R0.reuse, 0x2, R250 ;  /* 0x00000002007a7825 */ /* 0x060fe400078e02fa */
[----:B------:R1:W5:Y:S04]  /*7360*/  LDG.E.U16 R198, desc[UR10][R120.64] ;  /* 0x0000000a78c67981 */ /* 0x000368000c1e1500 */
[----:B------:R-:W3:Y:S01]  /*7370*/  LDG.E.U16 R197, desc[UR10][R122.64] ;  /* 0x0000000a7ac57981 */ /* 0x000ee2000c1e1500 */
[----:B0-----:R-:W-:-:S04]  /*7380*/  IMAD.WIDE R158, R0, 0x2, R248 ;  /* 0x00000002009e7825 */ /* 0x001fc800078e02f8 */
[----:B-1----:R-:W-:Y:S02]  /*7390*/  IMAD.WIDE R120, R0, 0x2, R202 ;  /* 0x0000000200787825 */ /* 0x002fe400078e02ca */
[----:B------:R0:W3:Y:S02]  /*73a0*/  LDG.E.U16 R202, desc[UR10][R158.64] ;  /* 0x0000000a9eca7981 */ /* 0x0000e4000c1e1500 */
[C-C-:B------:R-:W-:Y:S02]  /*73b0*/  IMAD R144, R146.reuse, 0x8c, R124.reuse ;  /* 0x0000008c92907824 */ /* 0x140fe400078e027c */
[----:B------:R-:W-:Y:S02]  /*73c0*/  IMAD R146, R146, 0x8e, R124 ;  /* 0x0000008e92927824 */ /* 0x000fe400078e027c */
[----:B0-----:R-:W-:-:S04]  /*73d0*/  IMAD.WIDE R158, R0, 0x2, R246 ;  /* 0x00000002009e7825 */ /* 0x001fc800078e02f6 */
[C---:B--2---:R-:W-:Y:S02]  /*73e0*/  IMAD.WIDE R122, R0.reuse, 0x2, R200 ;  /* 0x00000002007a7825 */ /* 0x044fe400078e02c8 */
[----:B------:R0:W2:Y:S04]  /*73f0*/  LDG.E.U16 R200, desc[UR10][R120.64] ;  /* 0x0000000a78c87981 */ /* 0x0000a8000c1e1500 */
[----:B------:R1:W2:Y:S01]  /*7400*/  LDG.E.U16 R201, desc[UR10][R122.64] ;  /* 0x0000000a7ac97981 */ /* 0x0002a2000c1e1500 */
[----:B0-----:R-:W-:-:S03]  /*7410*/  IMAD.WIDE R120, R0, 0x2, R204 ;  /* 0x0000000200787825 */ /* 0x001fc600078e02cc */
[----:B------:R0:W2:Y:S01]  /*7420*/  LDG.E.U16 R205, desc[UR10][R158.64] ;  /* 0x0000000a9ecd7981 */ /* 0x0000a2000c1e1500 */
[----:B-1----:R-:W-:-:S03]  /*7430*/  IMAD.WIDE R122, R0, 0x2, R144 ;  /* 0x00000002007a7825 */ /* 0x002fc600078e0290 */
[----:B------:R1:W2:Y:S04]  /*7440*/  LDG.E.U16 R203, desc[UR10][R120.64] ;  /* 0x0000000a78cb7981 */ /* 0x0002a8000c1e1500 */
[----:B------:R1:W2:Y:S01]  /*7450*/  LDG.E.U16 R204, desc[UR10][R122.64] ;  /* 0x0000000a7acc7981 */ /* 0x0002a2000c1e1500 */
[----:B0-----:R-:W-:-:S04]  /*7460*/  IMAD.WIDE R158, R0, 0x2, R146 ;  /* 0x00000002009e7825 */ /* 0x001fc800078e0292 */
[C---:B-1----:R-:W-:Y:S02]  /*7470*/  IMAD.WIDE R120, R0.reuse, 0x2, R208 ;  /* 0x0000000200787825 */ /* 0x042fe400078e02d0 */
[----:B------:R0:W2:Y:S02]  /*7480*/  LDG.E.U16 R208, desc[UR10][R158.64] ;  /* 0x0000000a9ed07981 */ /* 0x0000a4000c1e1500 */
[C---:B------:R-:W-:Y:S02]  /*7490*/  IMAD.WIDE R122, R0.reuse, 0x2, R206 ;  /* 0x00000002007a7825 */ /* 0x040fe400078e02ce */
[----:B------:R1:W2:Y:S04]  /*74a0*/  LDG.E.U16 R206, desc[UR10][R120.64] ;  /* 0x0000000a78ce7981 */ /* 0x0002a8000c1e1500 */
[----:B------:R4:W2:Y:S01]  /*74b0*/  LDG.E.U16 R207, desc[UR10][R122.64] ;  /* 0x0000000a7acf7981 */ /* 0x0008a2000c1e1500 */
[----:B0-----:R-:W-:-:S04]  /*74c0*/  IMAD.WIDE R158, R0, 0x2, R244 ;  /* 0x00000002009e7825 */ /* 0x001fc800078e02f4 */
[C---:B-1----:R-:W-:Y:S02]  /*74d0*/  IMAD.WIDE R120, R0.reuse, 0x2, R214 ;  /* 0x0000000200787825 */ /* 0x042fe400078e02d6 */
[----:B------:R-:W2:Y:S02]  /*74e0*/  LDG.E.U16 R158, desc[UR10][R158.64] ;  /* 0x0000000a9e9e7981 */ /* 0x000ea4000c1e1500 */
[----:B----4-:R-:W-:Y:S02]  /*74f0*/  IMAD.WIDE R122, R0, 0x2, R210 ;  /* 0x00000002007a7825 */ /* 0x010fe400078e02d2 */
[----:B------:R-:W4:Y:S04]  /*7500*/  LDG.E.U16 R120, desc[UR10][R120.64] ;  /* 0x0000000a78787981 */ /* 0x000f28000c1e1500 */
[----:B------:R0:W2:Y:S02]  /*7510*/  LDG.E.U16 R122, desc[UR10][R122.64] ;  /* 0x0000000a7a7a7981 */ /* 0x0000a4000c1e1500 */
[----:B0-----:R-:W0:Y:S02]  /*7520*/  S2R R123, SR_TID.X ;  /* 0x00000000007b7919 */ /* 0x001e240000002100 */
[----:B0-----:R-:W-:-:S04]  /*7530*/  LOP3.LUT R121, R123, 0xff, RZ, 0xc0, !PT ;  /* 0x000000ff7b797812 */ /* 0x001fc800078ec0ff */
[----:B------:R-:W-:Y:S01]  /*7540*/  SHF.L.U32 R121, R121, 0x1, RZ ;  /* 0x0000000179797819 */ /* 0x000fe200000006ff */
[----:B------:R-:W-:Y:S06]  /*7550*/  BAR.SYNC.DEFER_BLOCKING 0x0 ;  /* 0x0000000000007b1d */ /* 0x000fec0000010000 */
[----:B------:R0:W-:Y:S02]  /*7560*/  STS.U16 [R121+UR8+0x3000], R12 ;  /* 0x0030000c79007988 */ /* 0x0001e40008000408 */
[----:B0-----:R-:W0:Y:S02]  /*7570*/  S2R R12, SR_TID.X ;  /* 0x00000000000c7919 */ /* 0x001e240000002100 */
[----:B------:R1:W-:Y:S04]  /*7580*/  STS.U16 [R121+UR8+0x1000], R3 ;  /* 0x0010000379007988 */ /* 0x0003e80008000408 */
[----:B------:R0:W-:Y:S01]  /*7590*/  STS.U16 [R121+UR8+0x7000], R13 ;  /* 0x0070000d79007988 */ /* 0x0001e20008000408 */
[----:B-1----:R-:W-:-:S03]  /*75a0*/  LOP3.LUT R3, R121, 0x10, RZ, 0x3c, !PT ;  /* 0x0000001079037812 */ /* 0x002fc600078e3cff */
[----:B------:R-:W-:Y:S04]  /*75b0*/  STS.U16 [R121+UR8], R32 ;  /* 0x0000002079007988 */ /* 0x000fe80008000408 */
[----:B------:R-:W-:Y:S04]  /*75c0*/  STS.U16 [R121+UR8+0x2000], R169 ;  /* 0x002000a979007988 */ /* 0x000fe80008000408 */
[----:B------:R-:W-:Y:S04]  /*75d0*/  STS.U16 [R121+UR8+0x4000], R171 ;  /* 0x004000ab79007988 */ /* 0x000fe80008000408 */
[----:B------:R-:W-:Y:S01]  /*75e0*/  STS.U16 [R121+UR8+0x5000], R17 ;  /* 0x0050001179007988 */ /* 0x000fe20008000408 */
[----:B0-----:R-:W-:-:S03]  /*75f0*/  IMAD.SHL.U32 R13, R12, 0x8, RZ ;  /* 0x000000080c0d7824 */ /* 0x001fc600078e00ff */
[----:B------:R-:W-:Y:S04]  /*7600*/  STS.U16 [R121+UR8+0x6000], R14 ;  /* 0x0060000e79007988 */ /* 0x000fe80008000408 */
[----:B------:R-:W-:Y:S01]  /*7610*/  STS.U16 [R121+UR8+0x8000], R160 ;  /* 0x008000a079007988 */ /* 0x000fe20008000408 */
[----:B------:R-:W-:-:S03]  /*7620*/  LOP3.LUT R13, R13, 0x30, RZ, 0xc0, !PT ;  /* 0x000000300d0d7812 */ /* 0x000fc600078ec0ff */
[----:B------:R-:W-:Y:S04]  /*7630*/  STS.U16 [R121+UR8+0x9000], R162 ;  /* 0x009000a279007988 */ /* 0x000fe80008000408 */
[----:B------:R0:W-:Y:S04]  /*7640*/  STS.U16 [R121+UR8+0xa000], R4 ;  /* 0x00a0000479007988 */ /* 0x0001e80008000408 */
[----:B------:R-:W-:Y:S04]  /*7650*/  STS.U16 [R121+UR8+0xb000], R45 ;  /* 0x00b0002d79007988 */ /* 0x000fe80008000408 */
[----:B------:R-:W-:Y:S04]  /*7660*/  STS.U16 [R121+UR8+0xc000], R27 ;  /* 0x00c0001b79007988 */ /* 0x000fe80008000408 */
[----:B------:R-:W-:Y:S04]  /*7670*/  STS.U16 [R121+UR8+0xd000], R161 ;  /* 0x00d000a179007988 */ /* 0x000fe80008000408 */
[----:B------:R-:W-:Y:S04]  /*7680*/  STS.U16 [R121+UR8+0xe000], R163 ;  /* 0x00e000a379007988 */ /* 0x000fe80008000408 */
[----:B------:R-:W-:Y:S04]  /*7690*/  STS.U16 [R121+UR8+0xf000], R172 ;  /* 0x00f000ac79007988 */ /* 0x000fe80008000408 */
[----:B------:R1:W-:Y:S01]  /*76a0*/  STS.U16 [R3+UR8+0x200], R6 ;  /* 0x0002000603007988 */ /* 0x0003e20008000408 */
[----:B0-----:R-:W-:-:S03]  /*76b0*/  IMAD.SHL.U32 R4, R12, 0x2, RZ ;  /* 0x000000020c047824 */ /* 0x001fc600078e00ff */
[----:B------:R-:W-:Y:S01]  /*76c0*/  STS.U16 [R3+UR8+0x1200], R93 ;  /* 0x0012005d03007988 */ /* 0x000fe20008000408 */
[----:B-1----:R-:W-:-:S03]  /*76d0*/  LOP3.LUT R6, R12, 0x7, RZ, 0xc0, !PT ;  /* 0x000000070c067812 */ /* 0x002fc600078ec0ff */
        /* <DEDUP_REMOVED lines=13> */
[----:B------:R0:W-:Y:S02]  /*77b0*/  STS.U16 [R3+UR8+0xf200], R178 ;  /* 0x00f200b203007988 */ /* 0x0001e40008000408 */
[----:B0-----:R-:W-:-:S02]  /*77c0*/  IMAD R3, R6, 0x40, R13 ;  /* 0x0000004006037824 */ /* 0x001fc400078e020d */
[----:B------:R-:W-:-:S03]  /*77d0*/  IMAD.SHL.U32 R13, R6, 0x10, RZ ;  /* 0x00000010060d7824 */ /* 0x000fc600078e00ff */
[--C-:B------:R-:W-:Y:S02]  /*77e0*/  LOP3.LUT R3, R3, 0x10, R4.reuse, 0x78, !PT ;  /* 0x0000001003037812 */ /* 0x100fe400078e7804 */
[----:B------:R-:W-:Y:S02]  /*77f0*/  LOP3.LUT R4, R13, 0x30, R4, 0x78, !PT ;  /* 0x000000300d047812 */ /* 0x000fe400078e7804 */
[----:B------:R-:W-:-:S04]  /*7800*/  LOP3.LUT R13, R12, 0xe0, RZ, 0xc0, !PT ;  /* 0x000000e00c0d7812 */ /* 0x000fc800078ec0ff */
[----:B------:R-:W-:-:S05]  /*7810*/  LEA R6, R6, R13, 0x2 ;  /* 0x0000000d06067211 */ /* 0x000fca00078e10ff */
[----:B------:R-:W-:Y:S01]  /*7820*/  IMAD.U32 R4, R6, 0x80, R4 ;  /* 0x0000008006047824 */ /* 0x000fe200078e0004 */
[----:B------:R-:W-:-:S05]  /*7830*/  LOP3.LUT R6, R121, 0x20, RZ, 0x3c, !PT ;  /* 0x0000002079067812 */ /* 0x000fca00078e3cff */
[----:B------:R0:W-:Y:S04]  /*7840*/  STS.U16 [R6+UR8+0x1400], R5 ;  /* 0x0014000506007988 */ /* 0x0001e80008000408 */
[----:B------:R-:W-:Y:S04]  /*7850*/  STS.U16 [R6+UR8+0x400], R184 ;  /* 0x000400b806007988 */ /* 0x000fe80008000408 */
[----:B------:R-:W-:Y:S01]  /*7860*/  STS.U16 [R6+UR8+0x2400], R26 ;  /* 0x0024001a06007988 */ /* 0x000fe20008000408 */
[----:B0-----:R-:W-:-:S03]  /*7870*/  LOP3.LUT R5, R121, 0x30, RZ, 0x3c, !PT ;  /* 0x0000003079057812 */ /* 0x001fc600078e3cff */
        /* <DEDUP_REMOVED lines=29> */
[----:B---3--:R0:W-:Y:S04]  /*7a50*/  STS.U16 [R5+UR8+0xf600], R192 ;  /* 0x00f600c005007988 */ /* 0x0081e80008000408 */
        /* <DEDUP_REMOVED lines=18> */
[----:B0-----:R-:W-:-:S02]  /*7b80*/  LOP3.LUT R6, R121, 0x60, RZ, 0x3c, !PT ;  /* 0x0000006079067812 */ /* 0x001fc400078e3cff */
[----:B------:R-:W-:Y:S01]  /*7b90*/  LOP3.LUT R121, R121, 0x70, RZ, 0x3c, !PT ;  /* 0x0000007079797812 */ /* 0x000fe200078e3cff */
        /* <DEDUP_REMOVED lines=12> */
[----:B-----5:R-:W-:Y:S04]  /*7c60*/  STS.U16 [R5+UR8+0xda00], R198 ;  /* 0x00da00c605007988 */ /* 0x020fe80008000408 */
[----:B--2---:R-:W-:Y:S04]  /*7c70*/  STS.U16 [R5+UR8+0xea00], R201 ;  /* 0x00ea00c905007988 */ /* 0x004fe80008000408 */
        /* <DEDUP_REMOVED lines=30> */
[----:B----4-:R-:W-:Y:S04]  /*7e60*/  STS.U16 [R121+UR8+0xde00], R120 ;  /* 0x00de007879007988 */ /* 0x010fe80008000408 */
[----:B------:R-:W-:Y:S04]  /*7e70*/  STS.U16 [R121+UR8+0xee00], R122 ;  /* 0x00ee007a79007988 */ /* 0x000fe80008000408 */
[----:B------:R-:W-:Y:S01]  /*7e80*/  STS.U16 [R121+UR8+0xfe00], R158 ;  /* 0x00fe009e79007988 */ /* 0x000fe20008000408 */
[----:B------:R-:W-:Y:S01]  /*7e90*/  BAR.SYNC.DEFER_BLOCKING 0x0 ;  /* 0x0000000000007b1d */ /* 0x000fe20000010000 */
[----:B------:R-:W-:-:S05]  /*7ea0*/  LOP3.LUT R12, R12, 0x10, RZ, 0xc0, !PT ;  /* 0x000000100c0c7812 */ /* 0x000fca00078ec0ff */
[----:B------:R-:W-:-:S05]  /*7eb0*/  IMAD R3, R12, 0x20, R3 ;  /* 0x000000200c037824 */ /* 0x000fca00078e0203 */
[----:B0-----:R-:W-:Y:S01]  /*7ec0*/  LOP3.LUT R6, R3, 0x20, RZ, 0x3c, !PT ;  /* 0x0000002003067812 */ /* 0x001fe200078e3cff */
[----:B------:R-:W-:Y:S04]  /*7ed0*/  LDSM.16.MT88.4 R44, [R3+UR8+0x10000] ;  /* 0x01000008032c783b */ /* 0x000fe80008004200 */
[----:B------:R-:W0:Y:S04]  /*7ee0*/  LDSM.16.M88.4 R32, [R4+UR8] ;  /* 0x000000080420783b */ /* 0x000e280008000200 */
[----:B------:R-:W1:Y:S04]  /*7ef0*/  LDSM.16.M88.4 R16, [R4+UR8+0x8000] ;  /* 0x008000080410783b */ /* 0x000e680008000200 */
[----:B------:R-:W2:Y:S04]  /*7f00*/  LDSM.16.MT88.4 R92, [R6+UR8+0x10000] ;  /* 0x01000008065c783b */ /* 0x000ea80008004200 */
[----:B------:R-:W3:Y:S04]  /*7f10*/  LDSM.16.MT88.4 R20, [R3+UR8+0x10400] ;  /* 0x010400080314783b */ /* 0x000ee80008004200 */
[----:B------:R-:W4:Y:S01]  /*7f20*/  LDSM.16.MT88.4 R24, [R6+UR8+0x10400] ;  /* 0x010400080618783b */ /* 0x000f220008004200 */
[----:B------:R-:W-:-:S03]  /*7f30*/  LOP3.LUT R5, R4, 0x40, RZ, 0x3c, !PT ;  /* 0x0000004004057812 */ /* 0x000fc600078e3cff */
[----:B------:R-:W-:Y:S04]  /*7f40*/  LDSM.16.MT88.4 R12, [R3+UR8+0x10800] ;  /* 0x01080008030c783b */ /* 0x000fe80008004200 */
[----:B------:R-:W5:Y:S04]  /*7f50*/  LDSM.16.M88.4 R96, [R5+UR8] ;  /* 0x000000080560783b */ /* 0x000f680008000200 */
[----:B------:R-:W3:Y:S04]  /*7f60*/  LDSM.16.M88.4 R52, [R5+UR8+0x8000] ;  /* 0x008000080534783b */ /* 0x000ee80008000200 */
[----:B------:R-:W3:Y:S04]  /*7f70*/  LDSM.16.MT88.4 R88, [R6+UR8+0x10800] ;  /* 0x010800080658783b */ /* 0x000ee80008004200 */
[----:B------:R-:W4:Y:S01]  /*7f80*/  LDSM.16.MT88.4 R48, [R3+UR8+0x10c00] ;  /* 0x010c00080330783b */ /* 0x000f220008004200 */
[C---:B0-----:R-:W-:Y:S08]  /*7f90*/  HMMA.16816.F32.BF16 R40, R44.reuse, R32, RZ ;  /* 0x000000202c28723c */ /* 0x041ff000000418ff */
[----:B-1----:R-:W-:Y:S08]  /*7fa0*/  HMMA.16816.F32.BF16 R44, R44, R16, RZ ;  /* 0x000000102c2c723c */ /* 0x002ff000000418ff */
[C---:B--2---:R-:W-:Y:S08]  /*7fb0*/  HMMA.16816.F32.BF16 R36, R92.reuse, R32, RZ ;  /* 0x000000205c24723c */ /* 0x044ff000000418ff */
[----:B------:R-:W-:Y:S08]  /*7fc0*/  HMMA.16816.F32.BF16 R92, R92, R16, RZ ;  /* 0x000000105c5c723c */ /* 0x000ff000000418ff */
[C---:B---3--:R-:W-:Y:S08]  /*7fd0*/  HMMA.16816.F32.BF16 R40, R20.reuse, R34, R40 ;  /* 0x000000221428723c */ /* 0x048ff00000041828 */
[----:B------:R-:W-:Y:S01]  /*7fe0*/  HMMA.16816.F32.BF16 R20, R20, R18, R44 ;  /* 0x000000121414723c */ /* 0x000fe2000004182c */
[----:B------:R-:W-:Y:S07]  /*7ff0*/  LDSM.16.MT88.4 R44, [R3+UR8+0x11000] ;  /* 0x01100008032c783b */ /* 0x000fee0008004200 */
[C---:B----4-:R-:W-:Y:S01]  /*8000*/  HMMA.16816.F32.BF16 R32, R24.reuse, R34, R36 ;  /* 0x000000221820723c */ /* 0x050fe20000041824 */
[----:B------:R-:W0:Y:S07]  /*8010*/  LDSM.16.MT88.4 R36, [R6+UR8+0x10c00] ;  /* 0x010c00080624783b */ /* 0x000e2e0008004200 */
[----:B------:R-:W-:Y:S01]  /*8020*/  HMMA.16816.F32.BF16 R92, R24, R18, R92 ;  /* 0x00000012185c723c */ /* 0x000fe2000004185c */
[----:B------:R-:W1:Y:S04]  /*8030*/  LDSM.16.M88.4 R24, [R4+UR8+0x80] ;  /* 0x000080080418783b */ /* 0x000e680008000200 */
[----:B------:R-:W2:Y:S03]  /*8040*/  LDSM.16.M88.4 R16, [R4+UR8+0x8080] ;  /* 0x008080080410783b */ /* 0x000ea60008000200 */
[C---:B-----5:R-:W-:Y:S08]  /*8050*/  HMMA.16816.F32.BF16 R40, R12.reuse, R96, R40 ;  /* 0x000000600c28723c */ /* 0x060ff00000041828 */
[----:B------:R-:W-:Y:S01]  /*8060*/  HMMA.16816.F32.BF16 R20, R12, R52, R20 ;  /* 0x000000340c14723c */ /* 0x000fe20000041814 */
[----:B------:R-:W3:Y:S07]  /*8070*/  LDSM.16.MT88.4 R12, [R6+UR8+0x11000] ;  /* 0x01100008060c783b */ /* 0x000eee0008004200 */
[C---:B------:R-:W-:Y:S08]  /*8080*/  HMMA.16816.F32.BF16 R32, R88.reuse, R96, R32 ;  /* 0x000000605820723c */ /* 0x040ff00000041820 */
[----:B------:R-:W-:Y:S01]  /*8090*/  HMMA.16816.F32.BF16 R88, R88, R52, R92 ;  /* 0x000000345858723c */ /* 0x000fe2000004185c */
[----:B------:R-:W-:Y:S07]  /*80a0*/  LDSM.16.MT88.4 R92, [R6+UR8+0x11800] ;  /* 0x01180008065c783b */ /* 0x000fee0008004200 */
[C---:B------:R-:W-:Y:S08]  /*80b0*/  HMMA.16816.F32.BF16 R40, R48.reuse, R98, R40 ;  /* 0x000000623028723c */ /* 0x040ff00000041828 */
[----:B------:R-:W-:Y:S01]  /*80c0*/  HMMA.16816.F32.BF16 R48, R48, R54, R20 ;  /* 0x000000363030723c */ /* 0x000fe20000041814 */
[----:B------:R-:W4:Y:S07]  /*80d0*/  LDSM.16.MT88.4 R20, [R3+UR8+0x11400] ;  /* 0x011400080314783b */ /* 0x000f2e0008004200 */
[C---:B0-----:R-:W-:Y:S01]  /*80e0*/  HMMA.16816.F32.BF16 R96, R36.reuse, R98, R32 ;  /* 0x000000622460723c */ /* 0x041fe20000041820 */
[----:B------:R-:W0:Y:S07]  /*80f0*/  LDSM.16.MT88.4 R32, [R6+UR8+0x11400] ;  /* 0x011400080620783b */ /* 0x000e2e0008004200 */
[----:B------:R-:W-:Y:S01]  /*8100*/  HMMA.16816.F32.BF16 R36, R36, R54, R88 ;  /* 0x000000362424723c */ /* 0x000fe20000041858 */
[----:B------:R-:W-:Y:S04]  /*8110*/  LDSM.16.M88.4 R52, [R5+UR8+0x80] ;  /* 0x000080080534783b */ /* 0x000fe80008000200 */
[----:B------:R-:W-:Y:S03]  /*8120*/  LDSM.16.M88.4 R88, [R5+UR8+0x8080] ;  /* 0x008080080558783b */ /* 0x000fe60008000200 */
[C---:B-1----:R-:W-:Y:S08]  /*8130*/  HMMA.16816.F32.BF16 R40, R44.reuse, R24, R40 ;  /* 0x000000182c28723c */ /* 0x042ff00000041828 */
[----:B--2---:R-:W-:Y:S01]  /*8140*/  HMMA.16816.F32.BF16 R44, R44, R16, R48 ;  /* 0x000000102c2c723c */ /* 0x004fe20000041830 */
[----:B------:R-:W1:Y:S07]  /*8150*/  LDSM.16.MT88.4 R48, [R3+UR8+0x11800] ;  /* 0x011800080330783b */ /* 0x000e6e0008004200 */
[C---:B---3--:R-:W-:Y:S08]  /*8160*/  HMMA.16816.F32.BF16 R96, R12.reuse, R24, R96 ;  /* 0x000000180c60723c */ /* 0x048ff00000041860 */
[----:B------:R-:W-:Y:S01]  /*8170*/  HMMA.16816.F32.BF16 R36, R12, R16, R36 ;  /* 0x000000100c24723c */ /* 0x000fe20000041824 */
[----:B------:R-:W2:Y:S07]  /*8180*/  LDSM.16.MT88.4 R12, [R3+UR8+0x11c00] ;  /* 0x011c0008030c783b */ /* 0x000eae0008004200 */
[C---:B----4-:R-:W-:Y:S08]  /*8190*/  HMMA.16816.F32.BF16 R40, R20.reuse, R26, R40 ;  /* 0x0000001a1428723c */ /* 0x050ff00000041828 */
[----:B------:R-:W-:Y:S01]  /*81a0*/  HMMA.16816.F32.BF16 R44, R20, R18, R44 ;  /* 0x00000012142c723c */ /* 0x000fe2000004182c */
[----:B------:R-:W3:Y:S07]  /*81b0*/  LDSM.16.MT88.4 R20, [R6+UR8+0x11c00] ;  /* 0x011c00080614783b */ /* 0x000eee0008004200 */
[C---:B0-----:R-:W-:Y:S01]  /*81c0*/  HMMA.16816.F32.BF16 R96, R32.reuse, R26, R96 ;  /* 0x0000001a2060723c */ /* 0x041fe20000041860 */
[----:B------:R-:W-:Y:S07]  /*81d0*/  LDSM.16.MT88.4 R24, [R3+UR8+0x12000] ;  /* 0x012000080318783b */ /* 0x000fee0008004200 */
[----:B------:R-:W-:Y:S01]  /*81e0*/  HMMA.16816.F32.BF16 R36, R32, R18, R36 ;  /* 0x000000122024723c */ /* 0x000fe20000041824 */
[----:B------:R-:W0:Y:S04]  /*81f0*/  LDSM.16.M88.4 R32, [R4+UR8+0x100] ;  /* 0x000100080420783b */ /* 0x000e280008000200 */
[----:B------:R-:W4:Y:S03]  /*8200*/  LDSM.16.M88.4 R16, [R4+UR8+0x8100] ;  /* 0x008100080410783b */ /* 0x000f260008000200 */
[C---:B-1----:R-:W-:Y:S08]  /*8210*/  HMMA.16816.F32.BF16 R40, R48.reuse, R52, R40 ;  /* 0x000000343028723c */ /* 0x042ff00000041828 */
[----:B------:R-:W-:Y:S01]  /*8220*/  HMMA.16816.F32.BF16 R44, R48, R88, R44 ;  /* 0x00000058302c723c */ /* 0x000fe2000004182c */
[----:B------:R-:W1:Y:S07]  /*8230*/  LDSM.16.MT88.4 R48, [R6+UR8+0x12000] ;  /* 0x012000080630783b */ /* 0x000e6e0008004200 */
[C---:B------:R-:W-:Y:S08]  /*8240*/  HMMA.16816.F32.BF16 R96, R92.reuse, R52, R96 ;  /* 0x000000345c60723c */ /* 0x040ff00000041860 */
[----:B------:R-:W-:Y:S01]  /*8250*/  HMMA.16816.F32.BF16 R36, R92, R88, R36 ;  /* 0x000000585c24723c */ /* 0x000fe20000041824 */
[----:B------:R-:W-:Y:S07]  /*8260*/  LDSM.16.MT88.4 R92, [R6+UR8+0x12800] ;  /* 0x01280008065c783b */ /* 0x000fee0008004200 */
[C---:B--2---:R-:W-:Y:S08]  /*8270*/  HMMA.16816.F32.BF16 R40, R12.reuse, R54, R40 ;  /* 0x000000360c28723c */ /* 0x044ff00000041828 */
[----:B------:R-:W-:Y:S01]  /*8280*/  HMMA.16816.F32.BF16 R44, R12, R90, R44 ;  /* 0x0000005a0c2c723c */ /* 0x000fe2000004182c */
[----:B------:R-:W2:Y:S07]  /*8290*/  LDSM.16.MT88.4 R12, [R3+UR8+0x12400] ;  /* 0x01240008030c783b */ /* 0x000eae0008004200 */
[C---:B---3--:R-:W-:Y:S08]  /*82a0*/  HMMA.16816.F32.BF16 R96, R20.reuse, R54, R96 ;  /* 0x000000361460723c */ /* 0x048ff00000041860 */
[----:B------:R-:W-:Y:S01]  /*82b0*/  HMMA.16816.F32.BF16 R36, R20, R90, R36 ;  /* 0x0000005a1424723c */ /* 0x000fe20000041824 */
[----:B------:R-:W3:Y:S04]  /*82c0*/  LDSM.16.MT88.4 R20, [R6+UR8+0x12400] ;  /* 0x012400080614783b */ /* 0x000ee80008004200 */
[----:B------:R-:W-:Y:S03]  /*82d0*/  LDSM.16.MT88.4 R88, [R3+UR8+0x12800] ;  /* 0x012800080358783b */ /* 0x000fe60008004200 */
[C---:B0-----:R-:W-:Y:S08]  /*82e0*/  HMMA.16816.F32.BF16 R40, R24.reuse, R32, R40 ;  /* 0x000000201828723c */ /* 0x041ff00000041828 */
[----:B----4-:R-:W-:Y:S01]  /*82f0*/  HMMA.16816.F32.BF16 R52, R24, R16, R44 ;  /* 0x000000101834723c */ /* 0x010fe2000004182c */
[----:B------:R-:W0:Y:S04]  /*8300*/  LDSM.16.M88.4 R44, [R5+UR8+0x100] ;  /* 0x00010008052c783b */ /* 0x000e280008000200 */
[----:B------:R-:W4:Y:S03]  /*8310*/  LDSM.16.M88.4 R24, [R5+UR8+0x8100] ;  /* 0x008100080518783b */ /* 0x000f260008000200 */
[C---:B-1----:R-:W-:Y:S08]  /*8320*/  HMMA.16816.F32.BF16 R96, R48.reuse, R32, R96 ;  /* 0x000000203060723c */ /* 0x042ff00000041860 */
[----:B------:R-:W-:Y:S01]  /*8330*/  HMMA.16816.F32.BF16 R36, R48, R16, R36 ;  /* 0x000000103024723c */ /* 0x000fe20000041824 */
[----:B------:R-:W-:Y:S07]  /*8340*/  LDSM.16.M88.4 R48, [R4+UR8+0x8180] ;  /* 0x008180080430783b */ /* 0x000fee0008000200 */
[C---:B--2---:R-:W-:Y:S08]  /*8350*/  HMMA.16816.F32.BF16 R40, R12.reuse, R34, R40 ;  /* 0x000000220c28723c */ /* 0x044ff00000041828 */
[----:B------:R-:W-:Y:S01]  /*8360*/  HMMA.16816.F32.BF16 R52, R12, R18, R52 ;  /* 0x000000120c34723c */ /* 0x000fe20000041834 */
[----:B------:R-:W1:Y:S07]  /*8370*/  LDSM.16.MT88.4 R12, [R3+UR8+0x12c00] ;  /* 0x012c0008030c783b */ /* 0x000e6e0008004200 */
[C---:B---3--:R-:W-:Y:S01]  /*8380*/  HMMA.16816.F32.BF16 R96, R20.reuse, R34, R96 ;  /* 0x000000221460723c */ /* 0x048fe20000041860 */
[----:B------:R-:W2:Y:S07]  /*8390*/  LDSM.16.MT88.4 R32, [R6+UR8+0x12c00] ;  /* 0x012c00080620783b */ /* 0x000eae0008004200 */
[----:B------:R-:W-:Y:S01]  /*83a0*/  HMMA.16816.F32.BF16 R36, R20, R18, R36 ;  /* 0x000000121424723c */ /* 0x000fe20000041824 */
[----:B------:R-:W-:Y:S04]  /*83b0*/  LDSM.16.MT88.4 R16, [R3+UR8+0x13000] ;  /* 0x013000080310783b */ /* 0x000fe80008004200 */
[----:B------:R-:W3:Y:S03]  /*83c0*/  LDSM.16.M88.4 R20, [R4+UR8+0x180] ;  /* 0x000180080414783b */ /* 0x000ee60008000200 */
[C---:B0-----:R-:W-:Y:S08]  /*83d0*/  HMMA.16816.F32.BF16 R40, R88.reuse, R44, R40 ;  /* 0x0000002c5828723c */ /* 0x041ff00000041828 */
[----:B----4-:R-:W-:Y:S01]  /*83e0*/  HMMA.16816.F32.BF16 R52, R88, R24, R52 ;  /* 0x000000185834723c */ /* 0x010fe20000041834 */
[----:B------:R-:W0:Y:S07]  /*83f0*/  LDSM.16.MT88.4 R88, [R6+UR8+0x13000] ;  /* 0x013000080658783b */ /* 0x000e2e0008004200 */
[C---:B------:R-:W-:Y:S08]  /*8400*/  HMMA.16816.F32.BF16 R96, R92.reuse, R44, R96 ;  /* 0x0000002c5c60723c */ /* 0x040ff00000041860 */
[----:B------:R-:W-:Y:S01]  /*8410*/  HMMA.16816.F32.BF16 R36, R92, R24, R36 ;  /* 0x000000185c24723c */ /* 0x000fe20000041824 */
[----:B------:R-:W-:Y:S07]  /*8420*/  LDSM.16.MT88.4 R92, [R3+UR8+0x13c00] ;  /* 0x013c0008035c783b */ /* 0x000fee0008004200 */
[C---:B-1----:R-:W-:Y:S08]  /*8430*/  HMMA.16816.F32.BF16 R40, R12.reuse, R46, R40 ;  /* 0x0000002e0c28723c */ /* 0x042ff00000041828 */
[----:B------:R-:W-:Y:S01]  /*8440*/  HMMA.16816.F32.BF16 R52, R12, R26, R52 ;  /* 0x0000001a0c34723c */ /* 0x000fe20000041834 */
[----:B------:R-:W1:Y:S07]  /*8450*/  LDSM.16.MT88.4 R12, [R3+UR8+0x13400] ;  /* 0x01340008030c783b */ /* 0x000e6e0008004200 */
[C---:B--2---:R-:W-:Y:S01]  /*8460*/  HMMA.16816.F32.BF16 R96, R32.reuse, R46, R96 ;  /* 0x0000002e2060723c */ /* 0x044fe20000041860 */
[----:B------:R-:W-:Y:S07]  /*8470*/  LDSM.16.M88.4 R44, [R5+UR8+0x8180] ;  /* 0x00818008052c783b */ /* 0x000fee0008000200 */
[----:B------:R-:W-:Y:S01]  /*8480*/  HMMA.16816.F32.BF16 R36, R32, R26, R36 ;  /* 0x0000001a2024723c */ /* 0x000fe20000041824 */
[----:B------:R-:W2:Y:S04]  /*8490*/  LDSM.16.MT88.4 R24, [R6+UR8+0x13400] ;  /* 0x013400080618783b */ /* 0x000ea80008004200 */
[----:B------:R-:W-:Y:S03]  /*84a0*/  LDSM.16.MT88.4 R32, [R3+UR8+0x13800] ;  /* 0x013800080320783b */ /* 0x000fe60008004200 */
[C---:B---3--:R-:W-:Y:S08]  /*84b0*/  HMMA.16816.F32.BF16 R40, R16.reuse, R20, R40 ;  /* 0x000000141028723c */ /* 0x048ff00000041828 */
[----:B------:R-:W-:Y:S01]  /*84c0*/  HMMA.16816.F32.BF16 R52, R16, R48, R52 ;  /* 0x000000301034723c */ /* 0x000fe20000041834 */
[----:B------:R-:W3:Y:S07]  /*84d0*/  LDSM.16.M88.4 R16, [R5+UR8+0x180] ;  /* 0x000180080510783b */ /* 0x000eee0008000200 */
[C---:B0-----:R-:W-:Y:S08]  /*84e0*/  HMMA.16816.F32.BF16 R96, R88.reuse, R20, R96 ;  /* 0x000000145860723c */ /* 0x041ff00000041860 */
[----:B------:R-:W-:Y:S01]  /*84f0*/  HMMA.16816.F32.BF16 R36, R88, R48, R36 ;  /* 0x000000305824723c */ /* 0x000fe20000041824 */
[----:B------:R-:W0:Y:S07]  /*8500*/  LDSM.16.MT88.4 R88, [R6+UR8+0x13800] ;  /* 0x013800080658783b */ /* 0x000e2e0008004200 */
[C---:B-1----:R-:W-:Y:S08]  /*8510*/  HMMA.16816.F32.BF16 R40, R12.reuse, R22, R40 ;  /* 0x000000160c28723c */ /* 0x042ff00000041828 */
[----:B------:R-:W-:Y:S01]  /*8520*/  HMMA.16816.F32.BF16 R52, R12, R50, R52 ;  /* 0x000000320c34723c */ /* 0x000fe20000041834 */
[----:B------:R-:W1:Y:S07]  /*8530*/  LDSM.16.MT88.4 R12, [R6+UR8+0x13c00] ;  /* 0x013c0008060c783b */ /* 0x000e6e0008004200 */
[C---:B--2---:R-:W-:Y:S08]  /*8540*/  HMMA.16816.F32.BF16 R96, R24.reuse, R22, R96 ;  /* 0x000000161860723c */ /* 0x044ff00000041860 */
[----:B------:R-:W-:Y:S08]  /*8550*/  HMMA.16816.F32.BF16 R36, R24, R50, R36 ;  /* 0x000000321824723c */ /* 0x000ff00000041824 */
[C---:B---3--:R-:W-:Y:S08]  /*8560*/  HMMA.16816.F32.BF16 R40, R32.reuse, R16, R40 ;  /* 0x000000102028723c */ /* 0x048ff00000041828 */
[----:B------:R-:W-:Y:S08]  /*8570*/  HMMA.16816.F32.BF16 R52, R32, R44, R52 ;  /* 0x0000002c2034723c */ /* 0x000ff00000041834 */
[----:B0-----:R-:W-:Y:S01]  /*8580*/  HMMA.16816.F32.BF16 R96, R88, R16, R96 ;  /* 0x000000105860723c */ /* 0x001fe20000041860 */
[----:B------:R-:W-:-:S07]  /*8590*/  LOP3.LUT R3, R123, 0x3, RZ, 0xc0, !PT ;  /* 0x000000037b037812 */ /* 0x000fce00078ec0ff */
[----:B------:R-:W-:Y:S01]  /*85a0*/  HMMA.16816.F32.BF16 R36, R88, R44, R36 ;  /* 0x0000002c5824723c */ /* 0x000fe20000041824 */
[----:B------:R-:W-:Y:S01]  /*85b0*/  IMAD.SHL.U32 R3, R3, 0x2, RZ ;  /* 0x0000000203037824 */ /* 0x000fe200078e00ff */
[----:B------:R-:W-:-:S06]  /*85c0*/  LOP3.LUT R4, R123, 0xe0, RZ, 0xc0, !PT ;  /* 0x000000e07b047812 */ /* 0x000fcc00078ec0ff */
[----:B------:R-:W-:Y:S01]  /*85d0*/  HMMA.16816.F32.BF16 R40, R92, R18, R40 ;  /* 0x000000125c28723c */ /* 0x000fe20000041828 */
[----:B------:R-:W-:-:S07]  /*85e0*/  LEA.HI R3, R4, R3, RZ, 0x1e ;  /* 0x0000000304037211 */ /* 0x000fce00078ff0ff */
[----:B------:R-:W-:Y:S01]  /*85f0*/  HMMA.16816.F32.BF16 R52, R92, R46, R52 ;  /* 0x0000002e5c34723c */ /* 0x000fe20000041834 */
[----:B------:R-:W-:-:S07]  /*8600*/  VIADD R3, R3, UR4 ;  /* 0x0000000403037c36 */ /* 0x000fce0008000000 */
[----:B-1----:R-:W-:Y:S01]  /*8610*/  HMMA.16816.F32.BF16 R96, R12, R18, R96 ;  /* 0x000000120c60723c */ /* 0x002fe20000041860 */
[----:B------:R-:W-:Y:S02]  /*8620*/  ISETP.GE.AND P6, PT, R9, R3, PT ;  /* 0x000000030900720c */ /* 0x000fe40003fc6270 */
[----:B------:R-:W-:-:S05]  /*8630*/  FMUL R16, R42, UR12 ;  /* 0x0000000c2a107c20 */ /* 0x000fca0008400000 */
[----:B------:R-:W-:Y:S01]  /*8640*/  HMMA.16816.F32.BF16 R36, R12, R46, R36 ;  /* 0x0000002e0c24723c */ /* 0x000fe20000041824 */
[----:B------:R-:W-:Y:S02]  /*8650*/  VIADD R14, R3, 0x41 ;  /* 0x00000041030e7836 */ /* 0x000fe40000000000 */
[----:B------:R-:W-:Y:S01]  /*8660*/  FMUL R22, R41, UR12 ;  /* 0x0000000c29167c20 */ /* 0x000fe20008400000 */
[-C--:B------:R-:W-:Y:S01]  /*8670*/  ISETP.GT.AND P3, PT, R8, R3.reuse, PT ;  /* 0x000000030800720c */ /* 0x080fe20003f64270 */
[----:B------:R-:W-:Y:S01]  /*8680*/  FMUL R15, R43, UR12 ;  /* 0x0000000c2b0f7c20 */ /* 0x000fe20008400000 */
[----:B------:R-:W-:Y:S01]  /*8690*/  IADD3 R6, PT, PT, R3, 0x40, RZ ;  /* 0x0000004003067810 */ /* 0x000fe20007ffe0ff */
[----:B------:R-:W-:Y:S01]  /*86a0*/  FMUL R18, R53, UR12 ;  /* 0x0000000c35127c20 */ /* 0x000fe20008400000 */
[----:B------:R-:W-:Y:S01]  /*86b0*/  FSEL R16, R16, -INF , P6 ;  /* 0xff80000010107808 */ /* 0x000fe20003000000 */
[----:B------:R-:W-:Y:S01]  /*86c0*/  FMUL R23, R40, UR12 ;  /* 0x0000000c28177c20 */ /* 0x000fe20008400000 */
[----:B------:R-:W-:Y:S01]  /*86d0*/  ISETP.GT.AND P5, PT, R9, R3, PT ;  /* 0x000000030900720c */ /* 0x000fe20003fa4270 */
[----:B------:R-:W-:Y:S01]  /*86e0*/  FMUL R4, R52, UR12 ;  /* 0x0000000c34047c20 */ /* 0x000fe20008400000 */
[----:B------:R-:W-:-:S02]  /*86f0*/  ISETP.GE.AND P6, PT, R8, R14, PT ;  /* 0x0000000e0800720c */ /* 0x000fc40003fc6270 */
[----:B------:R-:W-:Y:S02]  /*8700*/  FSEL R22, R22, -INF , P3 ;  /* 0xff80000016167808 */ /* 0x000fe40001800000 */
[CC--:B------:R-:W-:Y:S02]  /*8710*/  ISETP.GE.AND P2, PT, R8.reuse, R3.reuse, PT ;  /* 0x000000030800720c */ /* 0x0c0fe40003f46270 */
[-C--:B------:R-:W-:Y:S01]  /*8720*/  ISETP.GE.AND P3, PT, R8, R6.reuse, PT ;  /* 0x000000060800720c */ /* 0x080fe20003f66270 */
[----:B------:R-:W-:Y:S01]  /*8730*/  FMUL R5, R54, UR12 ;  /* 0x0000000c36057c20 */ /* 0x000fe20008400000 */
[----:B------:R-:W-:Y:S01]  /*8740*/  FMUL R13, R55, UR12 ;  /* 0x0000000c370d7c20 */ /* 0x000fe20008400000 */
[----:B------:R-:W-:Y:S01]  /*8750*/  FSEL R15, R15, -INF , P5 ;  /* 0xff8000000f0f7808 */ /* 0x000fe20002800000 */
[----:B------:R-:W-:Y:S01]  /*8760*/  FMUL R17, R96, UR12 ;  /* 0x0000000c60117c20 */ /* 0x000fe20008400000 */
[----:B------:R-:W-:Y:S01]  /*8770*/  FSEL R18, R18, -INF , P6 ;  /* 0xff80000012127808 */ /* 0x000fe20003000000 */
[----:B------:R-:W-:Y:S01]  /*8780*/  FMUL R97, R97, UR12 ;  /* 0x0000000c61617c20 */ /* 0x000fe20008400000 */
[----:B------:R-:W-:Y:S01]  /*8790*/  ISETP.GE.AND P4, PT, R10, R3, PT ;  /* 0x000000030a00720c */ /* 0x000fe20003f86270 */
[----:B------:R-:W-:Y:S01]  /*87a0*/  FMUL R12, R98, UR12 ;  /* 0x0000000c620c7c20 */ /* 0x000fe20008400000 */
[----:B------:R-:W-:-:S02]  /*87b0*/  ISETP.GE.AND P5, PT, R9, R6, PT ;  /* 0x000000060900720c */ /* 0x000fc40003fa6270 */
[----:B------:R-:W-:Y:S02]  /*87c0*/  ISETP.GE.AND P6, PT, R9, R14, PT ;  /* 0x0000000e0900720c */ /* 0x000fe40003fc6270 */
[----:B------:R-:W-:Y:S02]  /*87d0*/  FSEL R23, R23, -INF , P2 ;  /* 0xff80000017177808 */ /* 0x000fe40001000000 */
[----:B------:R-:W-:Y:S02]  /*87e0*/  FSEL R4, R4, -INF , P3 ;  /* 0xff80000004047808 */ /* 0x000fe40001800000 */
[-C--:B------:R-:W-:Y:S02]  /*87f0*/  ISETP.GT.AND P2, PT, R10, R3.reuse, PT ;  /* 0x000000030a00720c */ /* 0x080fe40003f44270 */
[----:B------:R-:W-:Y:S01]  /*8800*/  ISETP.GE.AND P3, PT, R11, R3, PT ;  /* 0x000000030b00720c */ /* 0x000fe20003f66270 */
[----:B------:R-:W-:Y:S01]  /*8810*/  FMUL R21, R99, UR12 ;  /* 0x0000000c63157c20 */ /* 0x000fe20008400000 */
[----:B------:R-:W-:Y:S01]  /*8820*/  FSEL R5, R5, -INF , P5 ;  /* 0xff80000005057808 */ /* 0x000fe20002800000 */
[----:B------:R-:W-:Y:S01]  /*8830*/  FMUL R33, R36, UR12 ;  /* 0x0000000c24217c20 */ /* 0x000fe20008400000 */
[----:B------:R-:W-:Y:S01]  /*8840*/  FSEL R13, R13, -INF , P6 ;  /* 0xff8000000d0d7808 */ /* 0x000fe20003000000 */
[----:B------:R-:W-:Y:S01]  /*8850*/  FMUL R19, R38, UR12 ;  /* 0x0000000c26137c20 */ /* 0x000fe20008400000 */
[----:B------:R-:W-:-:S02]  /*8860*/  FSEL R17, R17, -INF , P4 ;  /* 0xff80000011117808 */ /* 0x000fc40002000000 */
[C---:B------:R-:W-:Y:S02]  /*8870*/  ISETP.GT.AND P5, PT, R11.reuse, R3, PT ;  /* 0x000000030b00720c */ /* 0x040fe40003fa4270 */
[-C--:B------:R-:W-:Y:S02]  /*8880*/  ISETP.GE.AND P6, PT, R10, R6.reuse, PT ;  /* 0x000000060a00720c */ /* 0x080fe40003fc6270 */
[----:B------:R-:W-:Y:S02]  /*8890*/  ISETP.GE.AND P4, PT, R11, R6, PT ;  /* 0x000000060b00720c */ /* 0x000fe40003f86270 */
[----:B------:R-:W-:Y:S02]  /*88a0*/  FSEL R6, R97, -INF , P2 ;  /* 0xff80000061067808 */ /* 0x000fe40001000000 */
[----:B------:R-:W-:Y:S01]  /*88b0*/  FSEL R12, R12, -INF , P3 ;  /* 0xff8000000c0c7808 */ /* 0x000fe20001800000 */
[----:B------:R-:W-:Y:S01]  /*88c0*/  FMUL R20, R37, UR12 ;  /* 0x0000000c25147c20 */ /* 0x000fe20008400000 */
[----:B------:R-:W-:-:S02]  /*88d0*/  ISETP.GE.AND P2, PT, R10, R14, PT ;  /* 0x0000000e0a00720c */ /* 0x000fc40003f46270 */
[----:B------:R-:W-:Y:S01]  /*88e0*/  ISETP.GE.AND P3, PT, R11, R14, PT ;  /* 0x0000000e0b00720c */ /* 0x000fe20003f66270 */
[----:B------:R-:W-:Y:S01]  /*88f0*/  FMUL R14, R39, UR12 ;  /* 0x0000000c270e7c20 */ /* 0x000fe20008400000 */
[----:B------:R-:W-:Y:S02]  /*8900*/  FSEL R21, R21, -INF , P5 ;  /* 0xff80000015157808 */ /* 0x000fe40002800000 */
[----:B------:R-:W-:Y:S02]  /*8910*/  FSEL R33, R33, -INF , P6 ;  /* 0xff80000021217808 */ /* 0x000fe40003000000 */
[----:B------:R-:W-:Y:S02]  /*8920*/  FSEL R19, R19, -INF , P4 ;  /* 0xff80000013137808 */ /* 0x000fe40002000000 */
[----:B------:R-:W-:Y:S02]  /*8930*/  FSEL R20, R20, -INF , P2 ;  /* 0xff80000014147808 */ /* 0x000fe40001000000 */
[----:B------:R-:W-:-:S02]  /*8940*/  FSEL R14, R14, -INF , P3 ;  /* 0xff8000000e0e7808 */ /* 0x000fc40001800000 */
[----:B------:R-:W-:Y:S02]  /*8950*/  FMNMX3 R27, R23, R22, R4, !PT ;  /* 0x00000016171b7276 */ /* 0x000fe40007800004 */
[----:B------:R-:W-:Y:S02]  /*8960*/  FMNMX3 R32, R16, R15, R5, !PT ;  /* 0x0000000f10207276 */ /* 0x000fe40007800005 */
[----:B------:R-:W-:Y:S02]  /*8970*/  FMNMX3 R25, R17, R6, R33, !PT ;  /* 0x0000000611197276 */ /* 0x000fe40007800021 */
[----:B------:R-:W-:Y:S02]  /*8980*/  FMNMX3 R24, R12, R21, R19, !PT ;  /* 0x000000150c187276 */ /* 0x000fe40007800013 */
[----:B------:R-:W-:Y:S02]  /*8990*/  FMNMX R27, R18, R27, !PT ;  /* 0x0000001b121b7209 */ /* 0x000fe40007800000 */
[----:B------:R-:W-:-:S02]  /*89a0*/  FMNMX R32, R13, R32, !PT ;  /* 0x000000200d207209 */ /* 0x000fc40007800000 */
[----:B------:R-:W-:Y:S02]  /*89b0*/  FMNMX R25, R20, R25, !PT ;  /* 0x0000001914197209 */ /* 0x000fe40007800000 */
[----:B------:R-:W-:Y:S01]  /*89c0*/  FMNMX R24, R14, R24, !PT ;  /* 0x000000180e187209 */ /* 0x000fe20007800000 */
[----:B------:R-:W0:Y:S04]  /*89d0*/  SHFL.BFLY PT, R34, R27, 0x2, 0x1f ;  /* 0x0c401f001b227f89 */ /* 0x000e2800000e0000 */
[----:B------:R-:W1:Y:S04]  /*89e0*/  SHFL.BFLY PT, R35, R32, 0x2, 0x1f ;  /* 0x0c401f0020237f89 */ /* 0x000e6800000e0000 */
[----:B------:R-:W2:Y:S04]  /*89f0*/  SHFL.BFLY PT, R26, R25, 0x2, 0x1f ;  /* 0x0c401f00191a7f89 */ /* 0x000ea800000e0000 */
[----:B------:R-:W3:Y:S01]  /*8a00*/  SHFL.BFLY PT, R3, R24, 0x2, 0x1f ;  /* 0x0c401f0018037f89 */ /* 0x000ee200000e0000 */
[----:B0-----:R-:W-:-:S02]  /*8a10*/  FMNMX R34, R27, R34, !PT ;  /* 0x000000221b227209 */ /* 0x001fc40007800000 */
[----:B-1----:R-:W-:Y:S02]  /*8a20*/  FMNMX R35, R32, R35, !PT ;  /* 0x0000002320237209 */ /* 0x002fe40007800000 */
[----:B--2---:R-:W-:Y:S02]  /*8a30*/  FMNMX R26, R25, R26, !PT ;  /* 0x0000001a191a7209 */ /* 0x004fe40007800000 */
[----:B---3--:R-:W-:Y:S01]  /*8a40*/  FMNMX R3, R24, R3, !PT ;  /* 0x0000000318037209 */ /* 0x008fe20007800000 */
[----:B------:R-:W0:Y:S04]  /*8a50*/  SHFL.BFLY PT, R25, R35, 0x1, 0x1f ;  /* 0x0c201f0023197f89 */ /* 0x000e2800000e0000 */
[----:B------:R-:W1:Y:S04]  /*8a60*/  SHFL.BFLY PT, R24, R34, 0x1, 0x1f ;  /* 0x0c201f0022187f89 */ /* 0x000e6800000e0000 */
[----:B------:R-:W2:Y:S04]  /*8a70*/  SHFL.BFLY PT, R27, R26, 0x1, 0x1f ;  /* 0x0c201f001a1b7f89 */ /* 0x000ea800000e0000 */
[----:B------:R-:W3:Y:S01]  /*8a80*/  SHFL.BFLY PT, R32, R3, 0x1, 0x1f ;  /* 0x0c201f0003207f89 */ /* 0x000ee200000e0000 */
[----:B------:R-:W-:Y:S01]  /*8a90*/  BSSY.RECONVERGENT B0, `(.L_x_1) ;  /* 0x0000009000007945 */ /* 0x000fe20003800200 */
[----:B0-----:R-:W-:-:S02]  /*8aa0*/  FMNMX R25, R35, R25, !PT ;  /* 0x0000001923197209 */ /* 0x001fc40007800000 */
[----:B-1----:R-:W-:Y:S02]  /*8ab0*/  FMNMX R24, R34, R24, !PT ;  /* 0x0000001822187209 */ /* 0x002fe40007800000 */
[----:B--2---:R-:W-:Y:S02]  /*8ac0*/  FMNMX R27, R26, R27, !PT ;  /* 0x0000001b1a1b7209 */ /* 0x004fe40007800000 */
[----:B---3--:R-:W-:Y:S01]  /*8ad0*/  FMNMX R32, R3, R32, !PT ;  /* 0x0000002003207209 */ /* 0x008fe20007800000 */
[----:B------:R-:W-:Y:S06]  /*8ae0*/  BAR.SYNC.DEFER_BLOCKING 0x0 ;  /* 0x0000000000007b1d */ /* 0x000fec0000010000 */
[----:B------:R-:W-:Y:S05]  /*8af0*/  @P0 BRA `(.L_x_2) ;  /* 0x0000000000080947 */ /* 0x000fea0003800000 */
[----:B------:R0:W-:Y:S04]  /*8b00*/  STS [R235], R24 ;  /* 0x00000018eb007388 */ /* 0x0001e80000000800 */
[----:B------:R0:W-:Y:S02]  /*8b10*/  STS [R231], R25 ;  /* 0x00000019e7007388 */ /* 0x0001e40000000800 */
.L_x_2:
[----:B------:R-:W-:Y:S05]  /*8b20*/  BSYNC.RECONVERGENT B0 ;  /* 0x0000000000007941 */ /* 0x000fea0003800200 */
.L_x_1:
[----:B------:R-:W-:Y:S04]  /*8b30*/  BSSY.RECONVERGENT B0, `(.L_x_3) ;  /* 0x0000004000007945 */ /* 0x000fe80003800200 */
[----:B------:R-:W-:Y:S05]  /*8b40*/  @P0 BRA `(.L_x_4) ;  /* 0x0000000000080947 */ /* 0x000fea0003800000 */
[----:B------:R1:W-:Y:S04]  /*8b50*/  STS [R229], R27 ;  /* 0x0000001be5007388 */ /* 0x0003e80000000800 */
[----:B------:R1:W-:Y:S02]  /*8b60*/  @!P0 STS [R227], R32 ;  /* 0x00000020e3008388 */ /* 0x0003e40000000800 */
.L_x_4:
[----:B------:R-:W-:Y:S05]  /*8b70*/  BSYNC.RECONVERGENT B0 ;  /* 0x0000000000007941 */ /* 0x000fea0003800200 */
.L_x_3:
[----:B------:R-:W2:Y:S01]  /*8b80*/  S2R R42, SR_TID.X ;  /* 0x00000000002a7919 */ /* 0x000ea20000002100 */
[----:B------:R-:W-:Y:S01]  /*8b90*/  BSSY.RECONVERGENT B0, `(.L_x_5) ;  /* 0x0000072000007945 */ /* 0x000fe20003800200 */
[----:B------:R-:W-:Y:S06]  /*8ba0*/  BAR.SYNC.DEFER_BLOCKING 0x0 ;  /* 0x0000000000007b1d */ /* 0x000fec0000010000 */
[----:B0-----:R-:W0:Y:S01]  /*8bb0*/  S2R R25, SR_TID.X ;  /* 0x0000000000197919 */ /* 0x001e220000002100 */
[----:B--2---:R-:W-:-:S04]  /*8bc0*/  LOP3.LUT R42, R42, 0xff, RZ, 0xc0, !PT ;  /* 0x000000ff2a2a7812 */ /* 0x004fc800078ec0ff */
[----:B------:R-:W-:-:S05]  /*8bd0*/  LEA R42, R42, UR8, 0x2 ;  /* 0x000000082a2a7c11 */ /* 0x000fca000f8e10ff */
[----:B------:R-:W2:Y:S01]  /*8be0*/  LDS R3, [R42] ;  /* 0x000000002a037984 */ /* 0x000ea20000000800 */
[----:B0-----:R-:W-:-:S04]  /*8bf0*/  LOP3.LUT R25, R25, 0x1c, RZ, 0xc0, !PT ;  /* 0x0000001c19197812 */ /* 0x001fc800078ec0ff */
[----:B------:R-:W-:Y:S01]  /*8c00*/  LEA R25, R25, UR8, 0x3 ;  /* 0x0000000819197c11 */ /* 0x000fe2000f8e18ff */
[----:B--2---:R-:W0:Y:S02]  /*8c10*/  SHFL.BFLY PT, R24, R3, 0x4, 0x1f ;  /* 0x0c801f0003187f89 */ /* 0x004e2400000e0000 */
[----:B0-----:R-:W-:-:S05]  /*8c20*/  FMNMX R24, R3, R24, !PT ;  /* 0x0000001803187209 */ /* 0x001fca0007800000 */
[----:B------:R-:W0:Y:S02]  /*8c30*/  SHFL.BFLY PT, R3, R24, 0x2, 0x1f ;  /* 0x0c401f0018037f89 */ /* 0x000e2400000e0000 */
[----:B0-----:R-:W-:-:S05]  /*8c40*/  FMNMX R3, R24, R3, !PT ;  /* 0x0000000318037209 */ /* 0x001fca0007800000 */
[----:B------:R-:W0:Y:S02]  /*8c50*/  SHFL.BFLY PT, R24, R3, 0x1, 0x1f ;  /* 0x0c201f0003187f89 */ /* 0x000e2400000e0000 */
[----:B0-----:R-:W-:-:S05]  /*8c60*/  FMNMX R24, R3, R24, !PT ;  /* 0x0000001803187209 */ /* 0x001fca0007800000 */
[----:B------:R-:W-:Y:S01]  /*8c70*/  @!P1 STS [R42], R24 ;  /* 0x000000182a009388 */ /* 0x000fe20000000800 */
[----:B------:R-:W-:Y:S06]  /*8c80*/  BAR.SYNC.DEFER_BLOCKING 0x0 ;  /* 0x0000000000007b1d */ /* 0x000fec0000010000 */
[----:B------:R-:W0:Y:S04]  /*8c90*/  LDS R3, [R25] ;  /* 0x0000000019037984 */ /* 0x000e280000000800 */
[----:B------:R-:W2:Y:S04]  /*8ca0*/  LDS R24, [R223] ;  /* 0x00000000df187984 */ /* 0x000ea80000000800 */
[----:B------:R-:W3:Y:S04]  /*8cb0*/  LDS R34, [R221] ;  /* 0x00000000dd227984 */ /* 0x000ee80000000800 */
[----:B-1----:R-:W-:Y:S01]  /*8cc0*/  LDS R32, [R219] ;  /* 0x00000000db207984 */ /* 0x002fe20000000800 */
[----:B0-----:R-:W-:-:S05]  /*8cd0*/  FMNMX R3, R3, R30, !PT ;  /* 0x0000001e03037209 */ /* 0x001fca0007800000 */
[--C-:B------:R-:W-:Y:S01]  /*8ce0*/  FADD R22, R22, -R3.reuse ;  /* 0x8000000316167221 */ /* 0x100fe20000000000 */
[--C-:B------:R-:W-:Y:S01]  /*8cf0*/  FADD R18, R18, -R3.reuse ;  /* 0x8000000312127221 */ /* 0x100fe20000000000 */
[--C-:B------:R-:W-:Y:S01]  /*8d00*/  FADD R26, R23, -R3.reuse ;  /* 0x80000003171a7221 */ /* 0x100fe20000000000 */
[----:B------:R-:W-:Y:S01]  /*8d10*/  FADD R120, -R3, R30 ;  /* 0x0000001e03787221 */ /* 0x000fe20000000100 */
[----:B------:R-:W-:Y:S01]  /*8d20*/  FMUL R27, R22, 1.4426950216293334961 ;  /* 0x3fb8aa3b161b7820 */ /* 0x000fe20000400000 */
[----:B------:R-:W-:Y:S01]  /*8d30*/  FADD R22, R4, -R3 ;  /* 0x8000000304167221 */ /* 0x000fe20000000000 */
[----:B--2---:R-:W-:Y:S01]  /*8d40*/  FMNMX R4, R24, R31, !PT ;  /* 0x0000001f18047209 */ /* 0x004fe20007800000 */
[----:B------:R-:W-:Y:S01]  /*8d50*/  FMUL R18, R18, 1.4426950216293334961 ;  /* 0x3fb8aa3b12127820 */ /* 0x000fe20000400000 */
[----:B------:R-:W-:Y:S01]  /*8d60*/  FMUL R26, R26, 1.4426950216293334961 ;  /* 0x3fb8aa3b1a1a7820 */ /* 0x000fe20000400000 */
[----:B------:R-:W-:Y:S01]  /*8d70*/  FMUL R22, R22, 1.4426950216293334961 ;  /* 0x3fb8aa3b16167820 */ /* 0x000fe20000400000 */
[----:B------:R-:W-:Y:S01]  /*8d80*/  MUFU.EX2 R27, R27 ;  /* 0x0000001b001b7308 */ /* 0x000fe20000000800 */
[--C-:B------:R-:W-:Y:S01]  /*8d90*/  FADD R15, R15, -R4.reuse ;  /* 0x800000040f0f7221 */ /* 0x100fe20000000000 */
[--C-:B------:R-:W-:Y:S01]  /*8da0*/  FADD R13, R13, -R4.reuse ;  /* 0x800000040d0d7221 */ /* 0x100fe20000000000 */
[----:B------:R-:W-:Y:S01]  /*8db0*/  FADD R31, -R4, R31 ;  /* 0x0000001f041f7221 */ /* 0x000fe20000000100 */
[----:B------:R-:W-:Y:S01]  /*8dc0*/  FMUL R120, R120, 1.4426950216293334961 ;  /* 0x3fb8aa3b78787820 */ /* 0x000fe20000400000 */
[----:B------:R-:W-:Y:S01]  /*8dd0*/  FMUL R15, R15, 1.4426950216293334961 ;  /* 0x3fb8aa3b0f0f7820 */ /* 0x000fe20000400000 */
[----:B------:R-:W-:Y:S01]  /*8de0*/  FMUL R13, R13, 1.4426950216293334961 ;  /* 0x3fb8aa3b0d0d7820 */ /* 0x000fe20000400000 */
[----:B------:R-:W-:Y:S01]  /*8df0*/  FMUL R31, R31, 1.4426950216293334961 ;  /* 0x3fb8aa3b1f1f7820 */ /* 0x000fe20000400000 */
[----:B------:R0:W-:Y:S08]  /*8e00*/  MUFU.EX2 R24, R22 ;  /* 0x0000001600187308 */ /* 0x0001f00000000800 */
[----:B------:R-:W1:Y:S01]  /*8e10*/  MUFU.EX2 R26, R26 ;  /* 0x0000001a001a7308 */ /* 0x000e620000000800 */
[----:B0-----:R-:W-:-:S04]  /*8e20*/  FADD R22, R16, -R4 ;  /* 0x8000000410167221 */ /* 0x001fc80000000000 */
[----:B------:R-:W-:-:S03]  /*8e30*/  FMUL R22, R22, 1.4426950216293334961 ;  /* 0x3fb8aa3b16167820 */ /* 0x000fc60000400000 */
[----:B------:R0:W2:Y:S08]  /*8e40*/  MUFU.EX2 R16, R18 ;  /* 0x0000001200107308 */ /* 0x0000b00000000800 */
[----:B------:R-:W-:Y:S01]  /*8e50*/  MUFU.EX2 R25, R22 ;  /* 0x0000001600197308 */ /* 0x000fe20000000800 */
[----:B0-----:R-:W-:Y:S01]  /*8e60*/  FADD R18, R5, -R4 ;  /* 0x8000000405127221 */ /* 0x001fe20000000000 */
[----:B---3--:R-:W-:Y:S01]  /*8e70*/  FMNMX R5, R34, R29, !PT ;  /* 0x0000001d22057209 */ /* 0x008fe20007800000 */
[----:B-1----:R-:W-:-:S02]  /*8e80*/  FADD R39, R26, R27 ;  /* 0x0000001b1a277221 */ /* 0x002fc40000000000 */
[----:B------:R-:W-:Y:S02]  /*8e90*/  FMUL R18, R18, 1.4426950216293334961 ;  /* 0x3fb8aa3b12127820 */ /* 0x000fe40000400000 */
[--C-:B------:R-:W-:Y:S01]  /*8ea0*/  FADD R6, R6, -R5.reuse ;  /* 0x8000000506067221 */ /* 0x100fe20000000000 */
[----:B------:R-:W0:Y:S01]  /*8eb0*/  MUFU.EX2 R15, R15 ;  /* 0x0000000f000f7308 */ /* 0x000e220000000800 */
[----:B------:R-:W-:Y:S01]  /*8ec0*/  FADD R33, R33, -R5 ;  /* 0x8000000521217221 */ /* 0x000fe20000000000 */
[----:B------:R-:W-:Y:S01]  /*8ed0*/  FADD R39, R24, R39 ;  /* 0x0000002718277221 */ /* 0x000fe20000000000 */
[----:B------:R-:W-:Y:S02]  /*8ee0*/  FMUL R6, R6, 1.4426950216293334961 ;  /* 0x3fb8aa3b06067820 */ /* 0x000fe40000400000 */
[----:B------:R-:W-:Y:S01]  /*8ef0*/  FMUL R33, R33, 1.4426950216293334961 ;  /* 0x3fb8aa3b21217820 */ /* 0x000fe20000400000 */
[----:B--2---:R-:W-:Y:S02]  /*8f00*/  FADD R39, R16, R39 ;  /* 0x0000002710277221 */ /* 0x004fe40000000000 */
[----:B------:R1:W2:Y:S03]  /*8f10*/  MUFU.EX2 R23, R18 ;  /* 0x0000001200177308 */ /* 0x0002a60000000800 */
[----:B------:R-:W3:Y:S05]  /*8f20*/  SHFL.BFLY PT, R38, R39, 0x2, 0x1f ;  /* 0x0c401f0027267f89 */ /* 0x000eea00000e0000 */
[----:B------:R-:W-:Y:S01]  /*8f30*/  MUFU.EX2 R121, R31 ;  /* 0x0000001f00797308 */ /* 0x000fe20000000800 */
[----:B-1----:R-:W-:Y:S01]  /*8f40*/  FADD R18, R17, -R5 ;  /* 0x8000000511127221 */ /* 0x002fe20000000000 */
[----:B0-----:R-:W-:-:S03]  /*8f50*/  FADD R36, R25, R15 ;  /* 0x0000000f19247221 */ /* 0x001fc60000000000 */
[----:B------:R-:W-:-:S03]  /*8f60*/  FMUL R18, R18, 1.4426950216293334961 ;  /* 0x3fb8aa3b12127820 */ /* 0x000fc60000400000 */
[----:B------:R0:W1:Y:S01]  /*8f70*/  MUFU.EX2 R17, R13 ;  /* 0x0000000d00117308 */ /* 0x0000620000000800 */
[----:B--2---:R-:W-:-:S07]  /*8f80*/  FADD R36, R23, R36 ;  /* 0x0000002417247221 */ /* 0x004fce0000000000 */
[----:B------:R-:W-:Y:S01]  /*8f90*/  MUFU.EX2 R22, R18 ;  /* 0x0000001200167308 */ /* 0x000fe20000000800 */
[----:B0-----:R-:W-:Y:S01]  /*8fa0*/  FADD R13, R20, -R5 ;  /* 0x80000005140d7221 */ /* 0x001fe20000000000 */
[----:B---3--:R-:W-:-:S03]  /*8fb0*/  FADD R30, R39, R38 ;  /* 0x00000026271e7221 */ /* 0x008fc60000000000 */
[----:B------:R-:W-:-:S03]  /*8fc0*/  FMUL R13, R13, 1.4426950216293334961 ;  /* 0x3fb8aa3b0d0d7820 */ /* 0x000fc60000400000 */
[----:B------:R0:W2:Y:S01]  /*8fd0*/  MUFU.EX2 R18, R6 ;  /* 0x0000000600127308 */ /* 0x0000a20000000800 */
[----:B-1----:R-:W-:-:S05]  /*8fe0*/  FADD R36, R17, R36 ;  /* 0x0000002411247221 */ /* 0x002fca0000000000 */
[----:B------:R-:W1:Y:S02]  /*8ff0*/  SHFL.BFLY PT, R37, R36, 0x2, 0x1f ;  /* 0x0c401f0024257f89 */ /* 0x000e6400000e0000 */
[----:B------:R-:W3:Y:S01]  /*9000*/  MUFU.EX2 R20, R33 ;  /* 0x0000002100147308 */ /* 0x000ee20000000800 */
[----:B0-----:R-:W-:-:S05]  /*9010*/  FMNMX R6, R32, R28, !PT ;  /* 0x0000001c20067209 */ /* 0x001fca0007800000 */
[--C-:B------:R-:W-:Y:S01]  /*9020*/  FADD R12, R12, -R6.reuse ;  /* 0x800000060c0c7221 */ /* 0x100fe20000000000 */
[--C-:B------:R-:W-:Y:S01]  /*9030*/  FADD R32, R21, -R6.reuse ;  /* 0x8000000615207221 */ /* 0x100fe20000000000 */
[--C-:B------:R-:W-:Y:S01]  /*9040*/  FADD R19, R19, -R6.reuse ;  /* 0x8000000613137221 */ /* 0x100fe20000000000 */
[----:B------:R-:W-:Y:S01]  /*9050*/  FADD R14, R14, -R6 ;  /* 0x800000060e0e7221 */ /* 0x000fe20000000000 */
[----:B------:R-:W-:Y:S01]  /*9060*/  FMUL R12, R12, 1.4426950216293334961 ;  /* 0x3fb8aa3b0c0c7820 */ /* 0x000fe20000400000 */
[----:B------:R-:W0:Y:S01]  /*9070*/  MUFU.EX2 R13, R13 ;  /* 0x0000000d000d7308 */ /* 0x000e220000000800 */
[----:B------:R-:W-:Y:S01]  /*9080*/  FMUL R19, R19, 1.4426950216293334961 ;  /* 0x3fb8aa3b13137820 */ /* 0x000fe20000400000 */
[----:B------:R-:W-:-:S06]  /*9090*/  FMUL R14, R14, 1.4426950216293334961 ;  /* 0x3fb8aa3b0e0e7820 */ /* 0x000fcc0000400000 */
[----:B------:R4:W-:Y:S01]  /*90a0*/  MUFU.EX2 R21, R12 ;  /* 0x0000000c00157308 */ /* 0x0009e20000000800 */
[----:B-1----:R-:W-:Y:S01]  /*90b0*/  FADD R37, R36, R37 ;  /* 0x0000002524257221 */ /* 0x002fe20000000000 */
[----:B------:R-:W-:Y:S02]  /*90c0*/  FADD R36, -R5, R29 ;  /* 0x0000001d05247221 */ /* 0x000fe40000000100 */
[----:B------:R-:W1:Y:S04]  /*90d0*/  SHFL.BFLY PT, R29, R30, 0x1, 0x1f ;  /* 0x0c201f001e1d7f89 */ /* 0x000e6800000e0000 */
[----:B------:R-:W-:Y:S01]  /*90e0*/  MUFU.EX2 R19, R19 ;  /* 0x0000001300137308 */ /* 0x000fe20000000800 */
[----:B----4-:R-:W-:Y:S01]  /*90f0*/  FMUL R12, R32, 1.4426950216293334961 ;  /* 0x3fb8aa3b200c7820 */ /* 0x010fe20000400000 */
[----:B--2---:R-:W-:Y:S01]  /*9100*/  FADD R32, R22, R18 ;  /* 0x0000001216207221 */ /* 0x004fe20000000000 */
[----:B------:R-:W2:Y:S01]  /*9110*/  SHFL.BFLY PT, R31, R37, 0x1, 0x1f ;  /* 0x0c201f00251f7f89 */ /* 0x000ea200000e0000 */
[----:B------:R-:W-:-:S02]  /*9120*/  FMUL R36, R36, 1.4426950216293334961 ;  /* 0x3fb8aa3b24247820 */ /* 0x000fc40000400000 */
[----:B---3--:R-:W-:Y:S02]  /*9130*/  FADD R32, R20, R32 ;  /* 0x0000002014207221 */ /* 0x008fe40000000000 */
[----:B------:R-:W3:Y:S02]  /*9140*/  MUFU.EX2 R12, R12 ;  /* 0x0000000c000c7308 */ /* 0x000ee40000000800 */
[----:B0-----:R-:W-:-:S05]  /*9150*/  FADD R32, R13, R32 ;  /* 0x000000200d207221 */ /* 0x001fca0000000000 */
[----:B------:R-:W0:Y:S01]  /*9160*/  SHFL.BFLY PT, R34, R32, 0x2, 0x1f ;  /* 0x0c401f0020227f89 */ /* 0x000e2200000e0000 */
[----:B------:R-:W4:Y:S01]  /*9170*/  MUFU.EX2 R14, R14 ;  /* 0x0000000e000e7308 */ /* 0x000f220000000800 */
[----:B-1----:R-:W-:-:S07]  /*9180*/  FADD R29, R30, R29 ;  /* 0x0000001d1e1d7221 */ /* 0x002fce0000000000 */
[----:B------:R-:W1:Y:S01]  /*9190*/  MUFU.EX2 R120, R120 ;  /* 0x0000007800787308 */ /* 0x000e620000000800 */
[----:B---3--:R-:W-:Y:S01]  /*91a0*/  FADD R33, R21, R12 ;  /* 0x0000000c15217221 */ /* 0x008fe20000000000 */
[----:B--2---:R-:W-:-:S03]  /*91b0*/  FADD R31, R37, R31 ;  /* 0x0000001f251f7221 */ /* 0x004fc60000000000 */
[----:B------:R-:W-:-:S03]  /*91c0*/  FADD R33, R19, R33 ;  /* 0x0000002113217221 */ /* 0x000fc60000000000 */
[----:B------:R2:W3:Y:S01]  /*91d0*/  MUFU.EX2 R122, R36 ;  /* 0x00000024007a7308 */ /* 0x0004e20000000800 */
[----:B----4-:R-:W-:-:S05]  /*91e0*/  FADD R33, R14, R33 ;  /* 0x000000210e217221 */ /* 0x010fca0000000000 */
[----:B------:R-:W4:Y:S01]  /*91f0*/  SHFL.BFLY PT, R35, R33, 0x2, 0x1f ;  /* 0x0c401f0021237f89 */ /* 0x000f2200000e0000 */
[----:B0-----:R-:W-:Y:S01]  /*9200*/  FADD R34, R32, R34 ;  /* 0x0000002220227221 */ /* 0x001fe20000000000 */
[----:B----4-:R-:W-:Y:S01]  /*9210*/  FADD R35, R33, R35 ;  /* 0x0000002321237221 */ /* 0x010fe20000000000 */
[----:B------:R-:W-:-:S03]  /*9220*/  FADD R33, -R6, R28 ;  /* 0x0000001c06217221 */ /* 0x000fc60000000100 */
[----:B------:R2:W0:Y:S01]  /*9230*/  SHFL.BFLY PT, R28, R34, 0x1, 0x1f ;  /* 0x0c201f00221c7f89 */ /* 0x00042200000e0000 */
[----:B------:R-:W-:-:S03]  /*9240*/  FMUL R33, R33, 1.4426950216293334961 ;  /* 0x3fb8aa3b21217820 */ /* 0x000fc60000400000 */
[----:B------:R2:W4:Y:S01]  /*9250*/  SHFL.BFLY PT, R32, R35, 0x1, 0x1f ;  /* 0x0c201f0023207f89 */ /* 0x00052200000e0000 */
[----:B------:R2:W0:Y:S01]  /*9260*/  MUFU.EX2 R123, R33 ;  /* 0x00000021007b7308 */ /* 0x0004220000000800 */
[----:B------:R-:W-:Y:S06]  /*9270*/  BAR.SYNC.DEFER_BLOCKING 0x0 ;  /* 0x0000000000007b1d */ /* 0x000fec0000010000 */
[----:B-1-3--:R-:W-:Y:S05]  /*9280*/  @P0 BRA `(.L_x_6) ;  /* 0x0000000000080947 */ /* 0x00afea0003800000 */
[----:B------:R1:W-:Y:S04]  /*9290*/  STS [R235], R29 ;  /* 0x0000001deb007388 */ /* 0x0003e80000000800 */
[----:B------:R1:W-:Y:S02]  /*92a0*/  STS [R231], R31 ;  /* 0x0000001fe7007388 */ /* 0x0003e40000000800 */
.L_x_6:
[----:B------:R-:W-:Y:S05]  /*92b0*/  BSYNC.RECONVERGENT B0 ;  /* 0x0000000000007941 */ /* 0x000fea0003800200 */
.L_x_5:
[----:B------:R-:W-:Y:S01]  /*92c0*/  BSSY.RECONVERGENT B0, `(.L_x_7) ;  /* 0x0000006000007945 */ /* 0x000fe20003800200 */
[----:B0-----:R-:W-:Y:S01]  /*92d0*/  FADD R28, R34, R28 ;  /* 0x0000001c221c7221 */ /* 0x001fe20000000000 */
[----:B----4-:R-:W-:Y:S02]  /*92e0*/  FADD R32, R35, R32 ;  /* 0x0000002023207221 */ /* 0x010fe40000000000 */
[----:B------:R-:W-:Y:S05]  /*92f0*/  @P0 BRA `(.L_x_8) ;  /* 0x0000000000080947 */ /* 0x000fea0003800000 */
[----:B------:R0:W-:Y:S04]  /*9300*/  STS [R229], R28 ;  /* 0x0000001ce5007388 */ /* 0x0001e80000000800 */
[----:B------:R0:W-:Y:S02]  /*9310*/  @!P0 STS [R227], R32 ;  /* 0x00000020e3008388 */ /* 0x0001e40000000800 */
.L_x_8:
[----:B------:R-:W-:Y:S05]  /*9320*/  BSYNC.RECONVERGENT B0 ;  /* 0x0000000000007941 */ /* 0x000fea0003800200 */
.L_x_7:
[----:B------:R-:W3:Y:S01]  /*9330*/  LDL.64 R48, [R1+0x738] ;  /* 0x0007380001307983 */ /* 0x000ee20000100a00 */
[----:B------:R-:W-:Y:S06]  /*9340*/  BAR.SYNC.DEFER_BLOCKING 0x0 ;  /* 0x0000000000007b1d */ /* 0x000fec0000010000 */
[----:B--2---:R-:W2:Y:S04]  /*9350*/  LDL.64 R34, [R1+0x750] ;  /* 0x0007500001227983 */ /* 0x004ea80000100a00 */
[----:B0-----:R-:W4:Y:S04]  /*9360*/  LDL.64 R32, [R1+0x748] ;  /* 0x0007480001207983 */ /* 0x001f280000100a00 */
[----:B------:R-:W5:Y:S04]  /*9370*/  LDL.64 R38, [R1+0x728] ;  /* 0x0007280001267983 */ /* 0x000f680000100a00 */
[----:B-1----:R-:W5:Y:S04]  /*9380*/  LDL.64 R30, [R1+0x740] ;  /* 0x00074000011e7983 */ /* 0x002f680000100a00 */
[----:B------:R-:W0:Y:S04]  /*9390*/  LDS R28, [R42] ;  /* 0x000000002a1c7984 */ /* 0x000e280000000800 */
        /* <DEDUP_REMOVED lines=9> */
[----:B0-----:R-:W0:Y:S04]  /*9430*/  SHFL.BFLY PT, R29, R28, 0x4, 0x1f ;  /* 0x0c801f001c1d7f89 */ /* 0x001e2800000e0000 */
[----:B------:R-:W5:Y:S04]  /*9440*/  LDL.64 R94, [R1+0x6b0] ;  /* 0x0006b000015e7983 */ /* 0x000f680000100a00 */
[----:B------:R-:W5:Y:S04]  /*9450*/  LDL.64 R96, [R1+0x6b8] ;  /* 0x0006b80001607983 */ /* 0x000f680000100a00 */
[----:B------:R-:W5:Y:S04]  /*9460*/  LDL.64 R92, [R1+0x668] ;  /* 0x00066800015c7983 */ /* 0x000f680000100a00 */
[----:B------:R-:W5:Y:S04]  /*9470*/  LDL.64 R112, [R1+0x610] ;  /* 0x0006100001707983 */ /* 0x000f680000100a00 */
[----:B------:R-:W5:Y:S01]  /*9480*/  LDL.64 R110, [R1+0x608] ;  /* 0x00060800016e7983 */ /* 0x000f620000100a00 */
[----:B0-----:R-:W-:-:S03]  /*9490*/  FADD R29, R28, R29 ;  /* 0x0000001d1c1d7221 */ /* 0x001fc60000000000 */
[----:B------:R-:W5:Y:S04]  /*94a0*/  LDL.64 R100, [R1+0x600] ;  /* 0x0006000001647983 */ /* 0x000f680000100a00 */
[----:B------:R-:W0:Y:S04]  /*94b0*/  SHFL.BFLY PT, R28, R29, 0x2, 0x1f ;  /* 0x0c401f001d1c7f89 */ /* 0x000e2800000e0000 */
        /* <DEDUP_REMOVED lines=15> */
[----:B------:R0:W-:Y:S04]  /*95b0*/  @!P1 STS [R42], R29 ;  /* 0x0000001d2a009388 */ /* 0x0001e80000000800 */
[----:B------:R-:W5:Y:S04]  /*95c0*/  LDL.64 R240, [R1+0x4b0] ;  /* 0x0004b00001f07983 */ /* 0x000f680000100a00 */
[----:B0-----:R-:W5:Y:S01]  /*95d0*/  LDL.64 R42, [R1+0x6f0] ;  /* 0x0006f000012a7983 */ /* 0x001f620000100a00 */
[C---:B---3--:R-:W-:Y:S01]  /*95e0*/  IMAD.WIDE R28, R2.reuse, 0x2, R48 ;  /* 0x00000002021c7825 */ /* 0x048fe200078e0230 */
[----:B------:R-:W-:Y:S06]  /*95f0*/  BAR.SYNC.DEFER_BLOCKING 0x0 ;  /* 0x0000000000007b1d */ /* 0x000fec0000010000 */
[----:B------:R-:W3:Y:S01]  /*9600*/  LDL.64 R48, [R1+0x6e0] ;  /* 0x0006e00001307983 */ /* 0x000ee20000100a00 */
[----:B--2---:R-:W-:-:S04]  /*9610*/  IMAD.WIDE R34, R2, 0x2, R34 ;  /* 0x0000000202227825 */ /* 0x004fc800078e0222 */
[C---:B----4-:R-:W-:Y:S01]  /*9620*/  IMAD.WIDE R32, R2.reuse, 0x2, R32 ;  /* 0x0000000202207825 */ /* 0x050fe200078e0220 */
[----:B------:R0:W2:Y:S03]  /*9630*/  LDG.E.U16 R209, desc[UR10][R34.64] ;  /* 0x0000000a22d17981 */ /* 0x0000a6000c1e1500 */
[C---:B-----5:R-:W-:Y:S01]  /*9640*/  IMAD.WIDE R30, R2.reuse, 0x2, R30 ;  /* 0x00000002021e7825 */ /* 0x060fe200078e021e */
[----:B------:R1:W4:Y:S04]  /*9650*/  LDG.E.U16 R207, desc[UR10][R32.64] ;  /* 0x0000000a20cf7981 */ /* 0x000328000c1e1500 */
[----:B------:R5:W2:Y:S01]  /*9660*/  LDG.E.U16 R205, desc[UR10][R30.64] ;  /* 0x0000000a1ecd7981 */ /* 0x000aa2000c1e1500 */
[----:B0-----:R-:W-:-:S03]  /*9670*/  IMAD.WIDE R34, R2, 0x2, R38 ;  /* 0x0000000202227825 */ /* 0x001fc600078e0226 */
[----:B------:R-:W2:Y:S01]  /*9680*/  LDL.64 R38, [R1+0x6d8] ;  /* 0x0006d80001267983 */ /* 0x000ea20000100a00 */
[----:B-1----:R-:W-:-:S03]  /*9690*/  IMAD.WIDE R32, R2, 0x2, R40 ;  /* 0x0000000202207825 */ /* 0x002fc600078e0228 */
[----:B------:R-:W4:Y:S01]  /*96a0*/  LDL.64 R40, [R1+0x6c8] ;  /* 0x0006c80001287983 */ /* 0x000f220000100a00 */
[----:B-----5:R-:W-:-:S03]  /*96b0*/  IMAD.WIDE R30, R2, 0x2, R46 ;  /* 0x00000002021e7825 */ /* 0x020fc600078e022e */
[----:B------:R-:W5:Y:S01]  /*96c0*/  LDL.64 R46, [R1+0x6c0] ;  /* 0x0006c000012e7983 */ /* 0x000f620000100a00 */
[----:B------:R-:W-:-:S03]  /*96d0*/  IMAD.WIDE R36, R2, 0x2, R36 ;  /* 0x0000000202247825 */ /* 0x000fc600078e0224 */
[----:B------:R0:W5:Y:S04]  /*96e0*/  LDG.E.U16 R203, desc[UR10][R28.64] ;  /* 0x0000000a1ccb7981 */ /* 0x000168000c1e1500 */
[----:B------:R1:W5:Y:S04]  /*96f0*/  LDG.E.U16 R201, desc[UR10][R36.64] ;  /* 0x0000000a24c97981 */ /* 0x000368000c1e1500 */
[----:B------:R1:W5:Y:S01]  /*9700*/  LDG.E.U16 R197, desc[UR10][R32.64] ;  /* 0x0000000a20c57981 */ /* 0x000362000c1e1500 */
[----:B0-----:R-:W-:-:S03]  /*9710*/  IMAD.WIDE R28, R2, 0x2, R90 ;  /* 0x00000002021c7825 */ /* 0x001fc600078e025a */
[----:B------:R-:W5:Y:S01]  /*9720*/  LDL.64 R90, [R1+0x6a8] ;  /* 0x0006a800015a7983 */ /* 0x000f620000100a00 */
[----:B-1----:R-:W-:-:S03]  /*9730*/  IMAD.WIDE R36, R2, 0x2, R88 ;  /* 0x0000000202247825 */ /* 0x002fc600078e0258 */
[----:B------:R0:W5:Y:S01]  /*9740*/  LDG.E.U16 R199, desc[UR10][R34.64] ;  /* 0x0000000a22c77981 */ /* 0x000162000c1e1500 */
[----:B------:R-:W-:-:S03]  /*9750*/  IMAD.WIDE R32, R2, 0x2, R44 ;  /* 0x0000000202207825 */ /* 0x000fc600078e022c */
[----:B------:R-:W5:Y:S04]  /*9760*/  LDL.64 R44, [R1+0x6a0] ;  /* 0x0006a000012c7983 */ /* 0x000f680000100a00 */
[----:B------:R3:W5:Y:S01]  /*9770*/  LDG.E.U16 R191, desc[UR10][R36.64] ;  /* 0x0000000a24bf7981 */ /* 0x000762000c1e1500 */
[----:B0-----:R-:W-:-:S03]  /*9780*/  IMAD.WIDE R34, R2, 0x2, R54 ;  /* 0x0000000202227825 */ /* 0x001fc600078e0236 */
[----:B------:R-:W5:Y:S04]  /*9790*/  LDL.64 R54, [R1+0x688] ;  /* 0x0006880001367983 */ /* 0x000f680000100a00 */
[----:B------:R0:W5:Y:S04]  /*97a0*/  LDG.E.U16 R195, desc[UR10][R30.64] ;  /* 0x0000000a1ec37981 */ /* 0x000168000c1e1500 */
[----:B------:R-:W5:Y:S04]  /*97b0*/  LDG.E.U16 R189, desc[UR10][R34.64] ;  /* 0x0000000a22bd7981 */ /* 0x000f68000c1e1500 */
[----:B------:R1:W5:Y:S04]  /*97c0*/  LDG.E.U16 R193, desc[UR10][R28.64] ;  /* 0x0000000a1cc17981 */ /* 0x000368000c1e1500 */
[----:B------:R0:W5:Y:S04]  /*97d0*/  LDG.E.U16 R187, desc[UR10][R32.64] ;  /* 0x0000000a20bb7981 */ /* 0x000168000c1e1500 */
[----:B------:R-:W5:Y:S01]  /*97e0*/  LDL.64 R88, [R1+0x690] ;  /* 0x0006900001587983 */ /* 0x000f620000100a00 */
[----:B---3--:R-:W-:-:S03]  /*97f0*/  IMAD.WIDE R36, R2, 0x2, R48 ;  /* 0x0000000202247825 */ /* 0x008fc600078e0230 */
[----:B------:R-:W3:Y:S01]  /*9800*/  LDL.64 R48, [R1+0x680] ;  /* 0x0006800001307983 */ /* 0x000ee20000100a00 */
[----:B0-----:R-:W-:-:S03]  /*9810*/  IMAD.WIDE R30, R2, 0x2, R42 ;  /* 0x00000002021e7825 */ /* 0x001fc600078e022a */
[----:B------:R-:W3:Y:S01]  /*9820*/  LDG.E.U16 R181, desc[UR10][R36.64] ;  /* 0x0000000a24b57981 */ /* 0x000ee2000c1e1500 */
[----:B-1----:R-:W-:-:S03]  /*9830*/  IMAD.WIDE R28, R2, 0x2, R52 ;  /* 0x00000002021c7825 */ /* 0x002fc600078e0234 */
[----:B------:R4:W3:Y:S01]  /*9840*/  LDG.E.U16 R185, desc[UR10][R30.64] ;  /* 0x0000000a1eb97981 */ /* 0x0008e2000c1e1500 */
[----:B------:R-:W-:-:S03]  /*9850*/  IMAD.WIDE R32, R2, 0x2, R50 ;  /* 0x0000000202207825 */ /* 0x000fc600078e0232 */
[----:B------:R5:W3:Y:S04]  /*9860*/  LDG.E.U16 R183, desc[UR10][R28.64] ;  /* 0x0000000a1cb77981 */ /* 0x000ae8000c1e1500 */
[----:B------:R-:W3:Y:S04]  /*9870*/  LDL.64 R50, [R1+0x660] ;  /* 0x0006600001327983 */ /* 0x000ee80000100a00 */
[----:B------:R-:W3:Y:S04]  /*9880*/  LDL.64 R52, [R1+0x658] ;  /* 0x0006580001347983 */ /* 0x000ee80000100a00 */
[----:B------:R0:W3:Y:S01]  /*9890*/  LDG.E.U16 R177, desc[UR10][R32.64] ;  /* 0x0000000a20b17981 */ /* 0x0000e2000c1e1500 */
[----:B--2---:R-:W-:-:S03]  /*98a0*/  IMAD.WIDE R34, R2, 0x2, R38 ;  /* 0x0000000202227825 */ /* 0x004fc600078e0226 */
[----:B------:R-:W2:Y:S01]  /*98b0*/  LDL.64 R38, [R1+0x678] ;  /* 0x0006780001267983 */ /* 0x000ea20000100a00 */
[----:B----4-:R-:W-:-:S03]  /*98c0*/  IMAD.WIDE R30, R2, 0x2, R40 ;  /* 0x00000002021e7825 */ /* 0x010fc600078e0228 */
[----:B------:R-:W4:Y:S01]  /*98d0*/  LDL.64 R40, [R1+0x670] ;  /* 0x0006700001287983 */ /* 0x000f220000100a00 */
[----:B-----5:R-:W-:-:S03]  /*98e0*/  IMAD.WIDE R28, R2, 0x2, R46 ;  /* 0x00000002021c7825 */ /* 0x020fc600078e022e */
[----:B------:R-:W5:Y:S04]  /*98f0*/  LDL.64 R46, [R1+0x650] ;  /* 0x00065000012e7983 */ /* 0x000f680000100a00 */
[----:B------:R1:W5:Y:S01]  /*9900*/  LDG.E.U16 R175, desc[UR10][R30.64] ;  /* 0x0000000a1eaf7981 */ /* 0x000362000c1e1500 */
[----:B0-----:R-:W-:-:S03]  /*9910*/  IMAD.WIDE R32, R2, 0x2, R96 ;  /* 0x0000000202207825 */ /* 0x001fc600078e0260 */
[----:B------:R-:W5:Y:S04]  /*9920*/  LDL.64 R96, [R1+0x640] ;  /* 0x0006400001607983 */ /* 0x000f680000100a00 */
[----:B------:R0:W5:Y:S01]  /*9930*/  LDG.E.U16 R173, desc[UR10][R28.64] ;  /* 0x0000000a1cad7981 */ /* 0x000162000c1e1500 */
[----:B-1----:R-:W-:-:S03]  /*9940*/  IMAD.WIDE R30, R2, 0x2, R94 ;  /* 0x00000002021e7825 */ /* 0x002fc600078e025e */
[----:B------:R-:W5:Y:S04]  /*9950*/  LDL.64 R94, [R1+0x638] ;  /* 0x00063800015e7983 */ /* 0x000f680000100a00 */
[----:B------:R3:W5:Y:S01]  /*9960*/  LDG.E.U16 R172, desc[UR10][R32.64] ;  /* 0x0000000a20ac7981 */ /* 0x000762000c1e1500 */
[----:B0-----:R-:W-:-:S03]  /*9970*/  IMAD.WIDE R28, R2, 0x2, R90 ;  /* 0x00000002021c7825 */ /* 0x001fc600078e025a */
[----:B------:R0:W5:Y:S01]  /*9980*/  LDG.E.U16 R179, desc[UR10][R34.64] ;  /* 0x0000000a22b37981 */ /* 0x000162000c1e1500 */
[----:B------:R-:W-:-:S03]  /*9990*/  IMAD.WIDE R90, R2, 0x2, R44 ;  /* 0x00000002025a7825 */ /* 0x000fc600078e022c */
[----:B------:R-:W5:Y:S04]  /*99a0*/  LDL.64 R44, [R1+0x648] ;  /* 0x00064800012c7983 */ /* 0x000f680000100a00 */
[----:B------:R2:W5:Y:S04]  /*99b0*/  LDG.E.U16 R169, desc[UR10][R30.64] ;  /* 0x0000000a1ea97981 */ /* 0x000568000c1e1500 */
[----:B------:R-:W5:Y:S01]  /*99c0*/  LDL.64 R42, [R1+0x698] ;  /* 0x00069800012a7983 */ /* 0x000f620000100a00 */
[----:B---3--:R-:W-:-:S03]  /*99d0*/  IMAD.WIDE R32, R2, 0x2, R48 ;  /* 0x0000000202207825 */ /* 0x008fc600078e0230 */
[----:B------:R4:W3:Y:S04]  /*99e0*/  LDG.E.U16 R167, desc[UR10][R28.64] ;  /* 0x0000000a1ca77981 */ /* 0x0008e8000c1e1500 */
[----:B------:R-:W3:Y:S01]  /*99f0*/  LDL.64 R48, [R1+0x628] ;  /* 0x0006280001307983 */ /* 0x000ee20000100a00 */
[----:B0-----:R-:W-:-:S03]  /*9a00*/  IMAD.WIDE R34, R2, 0x2, R54 ;  /* 0x0000000202227825 */ /* 0x001fc600078e0236 */
[----:B------:R-:W3:Y:S01]  /*9a10*/  LDL.64 R54, [R1+0x630] ;  /* 0x0006300001367983 */ /* 0x000ee20000100a00 */
[----:B------:R-:W-:-:S03]  /*9a20*/  IMAD.WIDE R36, R2, 0x2, R92 ;  /* 0x0000000202247825 */ /* 0x000fc600078e025c */
[----:B------:R0:W3:Y:S01]  /*9a30*/  LDG.E.U16 R105, desc[UR10][R34.64] ;  /* 0x0000000a22697981 */ /* 0x0000e2000c1e1500 */
[----:B------:R-:W-:-:S03]  /*9a40*/  IMAD.WIDE R164, R2, 0x2, R88 ;  /* 0x0000000202a47825 */ /* 0x000fc600078e0258 */
[----:B------:R-:W3:Y:S04]  /*9a50*/  LDL.64 R92, [R1+0x5e0] ;  /* 0x0005e000015c7983 */ /* 0x000ee80000100a00 */
[----:B------:R1:W3:Y:S04]  /*9a60*/  LDG.E.U16 R89, desc[UR10][R32.64] ;  /* 0x0000000a20597981 */ /* 0x0002e8000c1e1500 */
[----:B------:R-:W3:Y:S01]  /*9a70*/  LDG.E.U16 R90, desc[UR10][R90.64] ;  /* 0x0000000a5a5a7981 */ /* 0x000ee2000c1e1500 */
[----:B--2---:R-:W-:-:S03]  /*9a80*/  IMAD.WIDE R30, R2, 0x2, R38 ;  /* 0x00000002021e7825 */ /* 0x004fc600078e0226 */
[----:B------:R-:W2:Y:S04]  /*9a90*/  LDG.E.U16 R104, desc[UR10][R36.64] ;  /* 0x0000000a24687981 */ /* 0x000ea8000c1e1500 */
[----:B------:R-:W2:Y:S01]  /*9aa0*/  LDL.64 R38, [R1+0x620] ;  /* 0x0006200001267983 */ /* 0x000ea20000100a00 */
[----:B----4-:R-:W-:-:S03]  /*9ab0*/  IMAD.WIDE R28, R2, 0x2, R40 ;  /* 0x00000002021c7825 */ /* 0x010fc600078e0228 */
[----:B------:R5:W4:Y:S01]  /*9ac0*/  LDG.E.U16 R41, desc[UR10][R30.64] ;  /* 0x0000000a1e297981 */ /* 0x000b22000c1e1500 */
[----:B0-----:R-:W-:-:S03]  /*9ad0*/  IMAD.WIDE R34, R2, 0x2, R50 ;  /* 0x0000000202227825 */ /* 0x001fc600078e0232 */
[----:B------:R-:W4:Y:S01]  /*9ae0*/  LDL.64 R50, [R1+0x618] ;  /* 0x0006180001327983 */ /* 0x000f220000100a00 */
[----:B-1----:R-:W-:-:S03]  /*9af0*/  IMAD.WIDE R32, R2, 0x2, R52 ;  /* 0x0000000202207825 */ /* 0x002fc600078e0234 */
[----:B------:R-:W4:Y:S01]  /*9b00*/  LDL.64 R52, [R1+0x5f8] ;  /* 0x0005f80001347983 */ /* 0x000f220000100a00 */
[----:B-----5:R-:W-:-:S03]  /*9b10*/  IMAD.WIDE R30, R2, 0x2, R46 ;  /* 0x00000002021e7825 */ /* 0x020fc600078e022e */
[----:B------:R-:W5:Y:S04]  /*9b20*/  LDL.64 R46, [R1+0x5e8] ;  /* 0x0005e800012e7983 */ /* 0x000f680000100a00 */
[----:B------:R0:W4:Y:S01]  /*9b30*/  LDG.E.U16 R88, desc[UR10][R34.64] ;  /* 0x0000000a22587981 */ /* 0x000122000c1e1500 */
[----:B------:R-:W-:-:S03]  /*9b40*/  IMAD.WIDE R36, R2, 0x2, R96 ;  /* 0x0000000202247825 */ /* 0x000fc600078e0260 */
[----:B------:R-:W5:Y:S04]  /*9b50*/  LDL.64 R96, [R1+0x5d8] ;  /* 0x0005d80001607983 */ /* 0x000f680000100a00 */
[----:B------:R1:W5:Y:S01]  /*9b60*/  LDG.E.U16 R119, desc[UR10][R28.64] ;  /* 0x0000000a1c777981 */ /* 0x000362000c1e1500 */
[----:B0-----:R-:W-:-:S03]  /*9b70*/  IMAD.WIDE R34, R2, 0x2, R94 ;  /* 0x0000000202227825 */ /* 0x001fc600078e025e */
[----:B------:R-:W5:Y:S04]  /*9b80*/  LDL.64 R94, [R1+0x5b8] ;  /* 0x0005b800015e7983 */ /* 0x000f680000100a00 */
[----:B------:R3:W5:Y:S01]  /*9b90*/  LDG.E.U16 R118, desc[UR10][R30.64] ;  /* 0x0000000a1e767981 */ /* 0x000762000c1e1500 */
[----:B-1----:R-:W-:-:S03]  /*9ba0*/  IMAD.WIDE R28, R2, 0x2, R44 ;  /* 0x00000002021c7825 */ /* 0x002fc600078e022c */
[----:B------:R-:W5:Y:S04]  /*9bb0*/  LDL.64 R44, [R1+0x5f0] ;  /* 0x0005f000012c7983 */ /* 0x000f680000100a00 */
[----:B------:R0:W5:Y:S04]  /*9bc0*/  LDG.E.U16 R40, desc[UR10][R32.64] ;  /* 0x0000000a20287981 */ /* 0x000168000c1e1500 */
[----:B------:R-:W5:Y:S01]  /*9bd0*/  LDG.E.U16 R103, desc[UR10][R28.64] ;  /* 0x0000000a1c677981 */ /* 0x000f62000c1e1500 */
[----:B------:R-:W-:-:S03]  /*9be0*/  IMAD.WIDE R42, R2, 0x2, R42 ;  /* 0x00000002022a7825 */ /* 0x000fc600078e022a */
[----:B------:R-:W5:Y:S04]  /*9bf0*/  LDG.E.U16 R164, desc[UR10][R164.64] ;  /* 0x0000000aa4a47981 */ /* 0x000f68000c1e1500 */
[----:B------:R-:W5:Y:S01]  /*9c00*/  LDG.E.U16 R42, desc[UR10][R42.64] ;  /* 0x0000000a2a2a7981 */ /* 0x000f62000c1e1500 */
[----:B---3--:R-:W-:-:S03]  /*9c10*/  IMAD.WIDE R30, R2, 0x2, R48 ;  /* 0x00000002021e7825 */ /* 0x008fc600078e0230 */
[----:B------:R-:W3:Y:S01]  /*9c20*/  LDL.64 R48, [R1+0x5c8] ;  /* 0x0005c80001307983 */ /* 0x000ee20000100a00 */
[----:B0-----:R-:W-:-:S03]  /*9c30*/  IMAD.WIDE R32, R2, 0x2, R54 ;  /* 0x0000000202207825 */ /* 0x001fc600078e0236 */
[----:B------:R0:W3:Y:S04]  /*9c40*/  LDG.E.U16 R102, desc[UR10][R30.64] ;  /* 0x0000000a1e667981 */ /* 0x0000e8000c1e1500 */
[----:B------:R1:W3:Y:S04]  /*9c50*/  LDG.E.U16 R117, desc[UR10][R32.64] ;  /* 0x0000000a20757981 */ /* 0x0002e8000c1e1500 */
[----:B------:R-:W3:Y:S01]  /*9c60*/  LDG.E.U16 R55, desc[UR10][R36.64] ;  /* 0x0000000a24377981 */ /* 0x000ee2000c1e1500 */
[----:B0-----:R-:W-:-:S04]  /*9c70*/  IMAD.WIDE R30, R2, 0x2, R100 ;  /* 0x00000002021e7825 */ /* 0x001fc800078e0264 */
[C---:B-1----:R-:W-:Y:S02]  /*9c80*/  IMAD.WIDE R32, R2.reuse, 0x2, R110 ;  /* 0x0000000202207825 */ /* 0x042fe400078e026e */
[----:B------:R-:W3:Y:S04]  /*9c90*/  LDL.64 R110, [R1+0x560] ;  /* 0x00056000016e7983 */ /* 0x000ee80000100a00 */
[----:B------:R-:W3:Y:S01]  /*9ca0*/  LDG.E.U16 R101, desc[UR10][R32.64] ;  /* 0x0000000a20657981 */ /* 0x000ee2000c1e1500 */
[----:B--2---:R-:W-:-:S03]  /*9cb0*/  IMAD.WIDE R28, R2, 0x2, R38 ;  /* 0x00000002021c7825 */ /* 0x004fc600078e0226 */
[----:B------:R0:W2:Y:S04]  /*9cc0*/  LDG.E.U16 R39, desc[UR10][R34.64] ;  /* 0x0000000a22277981 */ /* 0x0000a8000c1e1500 */
[----:B------:R1:W2:Y:S01]  /*9cd0*/  LDG.E.U16 R54, desc[UR10][R28.64] ;  /* 0x0000000a1c367981 */ /* 0x0002a2000c1e1500 */
[----:B0-----:R-:W-:-:S04]  /*9ce0*/  IMAD.WIDE R34, R2, 0x2, R112 ;  /* 0x0000000202227825 */ /* 0x001fc800078e0270 */
[C---:B------:R-:W-:Y:S01]  /*9cf0*/  IMAD.WIDE R32, R2.reuse, 0x2, R92 ;  /* 0x0000000202207825 */ /* 0x040fe200078e025c */
[----:B------:R5:W2:Y:S03]  /*9d00*/  LDG.E.U16 R116, desc[UR10][R34.64] ;  /* 0x0000000a22747981 */ /* 0x000aa6000c1e1500 */
[C---:B----4-:R-:W-:Y:S01]  /*9d10*/  IMAD.WIDE R36, R2.reuse, 0x2, R50 ;  /* 0x0000000202247825 */ /* 0x050fe200078e0232 */
[----:B------:R-:W4:Y:S03]  /*9d20*/  LDL.64 R92, [R1+0x590] ;  /* 0x00059000015c7983 */ /* 0x000f260000100a00 */
[C---:B-1----:R-:W-:Y:S01]  /*9d30*/  IMAD.WIDE R28, R2.reuse, 0x2, R52 ;  /* 0x00000002021c7825 */ /* 0x042fe200078e0234 */
[----:B------:R-:W2:Y:S03]  /*9d40*/  LDL.64 R50, [R1+0x5a8] ;  /* 0x0005a80001327983 */ /* 0x000ea60000100a00 */
[C---:B-----5:R-:W-:Y:S01]  /*9d50*/  IMAD.WIDE R34, R2.reuse, 0x2, R46 ;  /* 0x0000000202227825 */ /* 0x060fe200078e022e */
[----:B------:R0:W5:Y:S04]  /*9d60*/  LDG.E.U16 R52, desc[UR10][R32.64] ;  /* 0x0000000a20347981 */ /* 0x000168000c1e1500 */
[----:B------:R-:W4:Y:S04]  /*9d70*/  LDL.64 R46, [R1+0x5a0] ;  /* 0x0005a000012e7983 */ /* 0x000f280000100a00 */
[----:B------:R-:W5:Y:S01]  /*9d80*/  LDG.E.U16 R38, desc[UR10][R36.64] ;  /* 0x0000000a24267981 */ /* 0x000f62000c1e1500 */
[----:B0-----:R-:W-:-:S03]  /*9d90*/  IMAD.WIDE R32, R2, 0x2, R94 ;  /* 0x0000000202207825 */ /* 0x001fc600078e025e */
[----:B------:R-:W5:Y:S04]  /*9da0*/  LDL.64 R94, [R1+0x570] ;  /* 0x00057000015e7983 */ /* 0x000f680000100a00 */
[----:B------:R0:W5:Y:S04]  /*9db0*/  LDG.E.U16 R53, desc[UR10][R30.64] ;  /* 0x0000000a1e357981 */ /* 0x000168000c1e1500 */
[----:B------:R1:W5:Y:S01]  /*9dc0*/  LDG.E.U16 R37, desc[UR10][R28.64] ;  /* 0x0000000a1c257981 */ /* 0x000362000c1e1500 */
[----:B------:R-:W-:-:S03]  /*9dd0*/  IMAD.WIDE R44, R2, 0x2, R44 ;  /* 0x00000002022c7825 */ /* 0x000fc600078e022c */
[----:B------:R1:W5:Y:S01]  /*9de0*/  LDG.E.U16 R100, desc[UR10][R34.64] ;  /* 0x0000000a22647981 */ /* 0x000362000c1e1500 */
[----:B0-----:R-:W-:-:S03]  /*9df0*/  IMAD.WIDE R30, R2, 0x2, R96 ;  /* 0x00000002021e7825 */ /* 0x001fc600078e0260 */
[----:B------:R-:W5:Y:S01]  /*9e00*/  LDL.64 R96, [R1+0x588] ;  /* 0x0005880001607983 */ /* 0x000f620000100a00 */
[----:B-1----:R-:W-:-:S03]  /*9e10*/  IMAD.WIDE R28, R2, 0x2, R108 ;  /* 0x00000002021c7825 */ /* 0x002fc600078e026c */
[----:B------:R-:W5:Y:S04]  /*9e20*/  LDL.64 R108, [R1+0x578] ;  /* 0x00057800016c7983 */ /* 0x000f680000100a00 */
[----:B------:R3:W5:Y:S01]  /*9e30*/  LDG.E.U16 R115, desc[UR10][R44.64] ;  /* 0x0000000a2c737981 */ /* 0x000762000c1e1500 */
[----:B------:R-:W-:-:S03]  /*9e40*/  IMAD.WIDE R34, R2, 0x2, R106 ;  /* 0x0000000202227825 */ /* 0x000fc600078e026a */
[----:B------:R-:W5:Y:S04]  /*9e50*/  LDL.64 R106, [R1+0x558] ;  /* 0x00055800016a7983 */ /* 0x000f680000100a00 */
[----:B------:R0:W5:Y:S04]  /*9e60*/  LDG.E.U16 R36, desc[UR10][R30.64] ;  /* 0x0000000a1e247981 */ /* 0x000168000c1e1500 */
[----:B------:R-:W5:Y:S01]  /*9e70*/  LDG.E.U16 R114, desc[UR10][R28.64] ;  /* 0x0000000a1c727981 */ /* 0x000f62000c1e1500 */
[----:B---3--:R-:W-:-:S03]  /*9e80*/  IMAD.WIDE R44, R2, 0x2, R48 ;  /* 0x00000002022c7825 */ /* 0x008fc600078e0230 */
[----:B------:R-:W3:Y:S01]  /*9e90*/  LDL.64 R48, [R1+0x580] ;  /* 0x0005800001307983 */ /* 0x000ee20000100a00 */
[----:B0-----:R-:W-:-:S03]  /*9ea0*/  IMAD.WIDE R30, R2, 0x2, R98 ;  /* 0x00000002021e7825 */ /* 0x001fc600078e0262 */
[----:B------:R0:W3:Y:S04]  /*9eb0*/  LDG.E.U16 R99, desc[UR10][R44.64] ;  /* 0x0000000a2c637981 */ /* 0x0000e8000c1e1500 */
[----:B------:R-:W3:Y:S01]  /*9ec0*/  LDG.E.U16 R113, desc[UR10][R30.64] ;  /* 0x0000000a1e717981 */ /* 0x000ee2000c1e1500 */
[----:B0-----:R-:W-:-:S03]  /*9ed0*/  IMAD.WIDE R44, R2, 0x2, R160 ;  /* 0x00000002022c7825 */ /* 0x001fc600078e02a0 */
[----:B------:R-:W3:Y:S01]  /*9ee0*/  LDL.64 R160, [R1+0x540] ;  /* 0x0005400001a07983 */ /* 0x000ee20000100a00 */
[----:B--2---:R-:W-:-:S03]  /*9ef0*/  IMAD.WIDE R28, R2, 0x2, R50 ;  /* 0x00000002021c7825 */ /* 0x004fc600078e0232 */
[----:B------:R-:W2:Y:S04]  /*9f00*/  LDG.E.U16 R51, desc[UR10][R34.64] ;  /* 0x0000000a22337981 */ /* 0x000ea8000c1e1500 */
[----:B------:R-:W2:Y:S01]  /*9f10*/  LDG.E.U16 R98, desc[UR10][R28.64] ;  /* 0x0000000a1c627981 */ /* 0x000ea2000c1e1500 */
[----:B----4-:R-:W-:-:S03]  /*9f20*/  IMAD.WIDE R46, R2, 0x2, R46 ;  /* 0x00000002022e7825 */ /* 0x010fc600078e022e */
[----:B------:R0:W4:Y:S04]  /*9f30*/  LDG.E.U16 R35, desc[UR10][R32.64] ;  /* 0x0000000a20237981 */ /* 0x000128000c1e1500 */
[----:B------:R5:W2:Y:S04]  /*9f40*/  LDG.E.U16 R50, desc[UR10][R46.64] ;  /* 0x0000000a2e327981 */ /* 0x000aa8000c1e1500 */
[----:B------:R-:W2:Y:S01]  /*9f50*/  LDG.E.U16 R34, desc[UR10][R44.64] ;  /* 0x0000000a2c227981 */ /* 0x000ea2000c1e1500 */
[----:B0-----:R-:W-:-:S03]  /*9f60*/  IMAD.WIDE R32, R2, 0x2, R92 ;  /* 0x0000000202207825 */ /* 0x001fc600078e025c */
[----:B------:R-:W2:Y:S01]  /*9f70*/  LDL.64 R92, [R1+0x550] ;  /* 0x00055000015c7983 */ /* 0x000ea20000100a00 */
[----:B-----5:R-:W-:-:S03]  /*9f80*/  IMAD.WIDE R46, R2, 0x2, R94 ;  /* 0x00000002022e7825 */ /* 0x020fc600078e025e */
[----:B------:R-:W5:Y:S04]  /*9f90*/  LDL.64 R94, [R1+0x530] ;  /* 0x00053000015e7983 */ /* 0x000f680000100a00 */
[----:B------:R0:W2:Y:S01]  /*9fa0*/  LDG.E.U16 R112, desc[UR10][R32.64] ;  /* 0x0000000a20707981 */ /* 0x0000a2000c1e1500 */
[----:B------:R-:W-:-:S05]  /*9fb0*/  IMAD.WIDE R30, R2, 0x2, R96 ;  /* 0x00000002021e7825 */ /* 0x000fca00078e0260 */
[----:B------:R1:W2:Y:S01]  /*9fc0*/  LDG.E.U16 R97, desc[UR10][R30.64] ;  /* 0x0000000a1e617981 */ /* 0x0002a2000c1e1500 */
[----:B0-----:R-:W-:-:S03]  /*9fd0*/  IMAD.WIDE R32, R2, 0x2, R108 ;  /* 0x0000000202207825 */ /* 0x001fc600078e026c */
[----:B------:R-:W2:Y:S01]  /*9fe0*/  LDL.64 R108, [R1+0x538] ;  /* 0x00053800016c7983 */ /* 0x000ea20000100a00 */
[----:B-1----:R-:W-:-:S03]  /*9ff0*/  IMAD.WIDE R30, R2, 0x2, R110 ;  /* 0x00000002021e7825 */ /* 0x002fc600078e026e */
[----:B------:R-:W4:Y:S04]  /*a000*/  LDG.E.U16 R33, desc[UR10][R32.64] ;  /* 0x0000000a20217981 */ /* 0x000f28000c1e1500 */
[----:B------:R0:W4:Y:S02]  /*a010*/  LDG.E.U16 R111, desc[UR10][R46.64] ;  /* 0x0000000a2e6f7981 */ /* 0x000124000c1e1500 */
[C---:B0-----:R-:W-:Y:S02]  /*a020*/  IMAD.WIDE R46, R2.reuse, 0x2, R162 ;  /* 0x00000002022e7825 */ /* 0x041fe400078e02a2 */
[----:B------:R-:W4:Y:S02]  /*a030*/  LDL.64 R162, [R1+0x508] ;  /* 0x0005080001a27983 */ /* 0x000f240000100a00 */
[----:B---3--:R-:W-:-:S02]  /*a040*/  IMAD.WIDE R28, R2, 0x2, R48 ;  /* 0x00000002021c7825 */ /* 0x008fc400078e0230 */
[----:B------:R-:W3:Y:S04]  /*a050*/  LDG.E.U16 R48, desc[UR10][R30.64] ;  /* 0x0000000a1e307981 */ /* 0x000ee8000c1e1500 */
[----:B------:R0:W3:Y:S02]  /*a060*/  LDG.E.U16 R49, desc[UR10][R28.64] ;  /* 0x0000000a1c317981 */ /* 0x0000e4000c1e1500 */
[C---:B0-----:R-:W-:Y:S02]  /*a070*/  IMAD.WIDE R28, R2.reuse, 0x2, R106 ;  /* 0x00000002021c7825 */ /* 0x041fe400078e026a */
[----:B------:R-:W3:Y:S02]  /*a080*/  LDL.64 R106, [R1+0x520] ;  /* 0x00052000016a7983 */ /* 0x000ee40000100a00 */
[----:B------:R-:W-:-:S02]  /*a090*/  IMAD.WIDE R44, R2, 0x2, R158 ;  /* 0x00000002022c7825 */ /* 0x000fc400078e029e */
[----:B------:R-:W3:Y:S04]  /*a0a0*/  LDL.64 R158, [R1+0x528] ;  /* 0x00052800019e7983 */ /* 0x000ee80000100a00 */
[----:B------:R0:W3:Y:S04]  /*a0b0*/  LDG.E.U16 R96, desc[UR10][R44.64] ;  /* 0x0000000a2c607981 */ /* 0x0000e8000c1e1500 */
[----:B------:R5:W3:Y:S01]  /*a0c0*/  LDG.E.U16 R32, desc[UR10][R28.64] ;  /* 0x0000000a1c207981 */ /* 0x000ae2000c1e1500 */
[----:B0-----:R-:W-:-:S03]  /*a0d0*/  IMAD.WIDE R44, R2, 0x2, R160 ;  /* 0x00000002022c7825 */ /* 0x001fc600078e02a0 */
[----:B------:R-:W3:Y:S01]  /*a0e0*/  LDL.64 R160, [R1+0x4e8] ;  /* 0x0004e80001a07983 */ /* 0x000ee20000100a00 */
[----:B-----5:R-:W-:-:S03]  /*a0f0*/  IMAD.WIDE R28, R2, 0x2, R94 ;  /* 0x00000002021c7825 */ /* 0x020fc600078e025e */
[----:B------:R-:W5:Y:S04]  /*a100*/  LDG.E.U16 R95, desc[UR10][R46.64] ;  /* 0x0000000a2e5f7981 */ /* 0x000f68000c1e1500 */
[----:B------:R0:W5:Y:S01]  /*a110*/  LDG.E.U16 R47, desc[UR10][R44.64] ;  /* 0x0000000a2c2f7981 */ /* 0x000162000c1e1500 */
[----:B--2---:R-:W-:-:S03]  /*a120*/  IMAD.WIDE R30, R2, 0x2, R108 ;  /* 0x00000002021e7825 */ /* 0x004fc600078e026c */
[----:B------:R-:W2:Y:S01]  /*a130*/  LDG.E.U16 R109, desc[UR10][R28.64] ;  /* 0x0000000a1c6d7981 */ /* 0x000ea2000c1e1500 */
[----:B0-----:R-:W-:-:S03]  /*a140*/  IMAD.WIDE R44, R2, 0x2, R170 ;  /* 0x00000002022c7825 */ /* 0x001fc600078e02aa */
[----:B------:R-:W2:Y:S04]  /*a150*/  LDG.E.U16 R31, desc[UR10][R30.64] ;  /* 0x0000000a1e1f7981 */ /* 0x000ea8000c1e1500 */
[----:B------:R0:W2:Y:S01]  /*a160*/  LDG.E.U16 R108, desc[UR10][R44.64] ;  /* 0x0000000a2c6c7981 */ /* 0x0000a2000c1e1500 */
[----:B------:R-:W-:-:S03]  /*a170*/  IMAD.WIDE R92, R2, 0x2, R92 ;  /* 0x00000002025c7825 */ /* 0x000fc600078e025c */
[----:B------:R-:W2:Y:S04]  /*a180*/  LDL.64 R170, [R1+0x4d8] ;  /* 0x0004d80001aa7983 */ /* 0x000ea80000100a00 */
[----:B------:R1:W2:Y:S01]  /*a190*/  LDG.E.U16 R110, desc[UR10][R92.64] ;  /* 0x0000000a5c6e7981 */ /* 0x0002a2000c1e1500 */
[----:B0-----:R-:W-:-:S03]  /*a1a0*/  IMAD.WIDE R44, R2, 0x2, R214 ;  /* 0x00000002022c7825 */ /* 0x001fc600078e02d6 */
[----:B------:R-:W2:Y:S01]  /*a1b0*/  LDL.64 R214, [R1+0x4c0] ;  /* 0x0004c00001d67983 */ /* 0x000ea20000100a00 */
[----:B----4-:R-:W-:-:S03]  /*a1c0*/  IMAD.WIDE R28, R2, 0x2, R162 ;  /* 0x00000002021c7825 */ /* 0x010fc600078e02a2 */
[----:B------:R-:W4:Y:S01]  /*a1d0*/  LDL.64 R162, [R1+0x4d0] ;  /* 0x0004d00001a27983 */ /* 0x000f220000100a00 */
[----:B-1----:R-:W-:-:S03]  /*a1e0*/  IMAD.WIDE R92, R2, 0x2, R238 ;  /* 0x00000002025c7825 */ /* 0x002fc600078e02ee */
[----:B------:R-:W5:Y:S04]  /*a1f0*/  LDL.64 R238, [R1+0x4c8] ;  /* 0x0004c80001ee7983 */ /* 0x000f680000100a00 */
[----:B------:R-:W5:Y:S04]  /*a200*/  LDG.E.U16 R30, desc[UR10][R92.64] ;  /* 0x0000000a5c1e7981 */ /* 0x000f68000c1e1500 */
[----:B------:R-:W5:Y:S04]  /*a210*/  LDG.E.U16 R45, desc[UR10][R44.64] ;  /* 0x0000000a2c2d7981 */ /* 0x000f68000c1e1500 */
[----:B------:R0:W5:Y:S02]  /*a220*/  LDG.E.U16 R93, desc[UR10][R28.64] ;  /* 0x0000000a1c5d7981 */ /* 0x000164000c1e1500 */
[----:B0-----:R-:W-:-:S02]  /*a230*/  IMAD.WIDE R28, R2, 0x2, R236 ;  /* 0x00000002021c7825 */ /* 0x001fc400078e02ec */
[----:B------:R-:W5:Y:S04]  /*a240*/  LDL.64 R236, [R1+0x4a0] ;  /* 0x0004a00001ec7983 */ /* 0x000f680000100a00 */
[----:B------:R-:W5:Y:S01]  /*a250*/  LDG.E.U16 R29, desc[UR10][R28.64] ;  /* 0x0000000a1c1d7981 */ /* 0x000f62000c1e1500 */
[----:B---3--:R-:W-:-:S05]  /*a260*/  IMAD.WIDE R106, R2, 0x2, R106 ;  /* 0x00000002026a7825 */ /* 0x008fca00078e026a */
[----:B------:R0:W3:Y:S02]  /*a270*/  LDG.E.U16 R46, desc[UR10][R106.64] ;  /* 0x0000000a6a2e7981 */ /* 0x0000e4000c1e1500 */
[C---:B0-----:R-:W-:Y:S02]  /*a280*/  IMAD.WIDE R106, R2.reuse, 0x2, R232 ;  /* 0x00000002026a7825 */ /* 0x041fe400078e02e8 */
[----:B------:R-:W3:Y:S02]  /*a290*/  LDL.64 R232, [R1+0x4a8] ;  /* 0x0004a80001e87983 */ /* 0x000ee40000100a00 */
[C---:B------:R-:W-:Y:S02]  /*a2a0*/  IMAD.WIDE R158, R2.reuse, 0x2, R158 ;  /* 0x00000002029e7825 */ /* 0x040fe400078e029e */
[----:B------:R-:W3:Y:S04]  /*a2b0*/  LDG.E.U16 R107, desc[UR10][R106.64] ;  /* 0x0000000a6a6b7981 */ /* 0x000ee8000c1e1500 */
[----:B------:R0:W3:Y:S02]  /*a2c0*/  LDG.E.U16 R94, desc[UR10][R158.64] ;  /* 0x0000000a9e5e7981 */ /* 0x0000e4000c1e1500 */
[----:B0-----:R-:W-:-:S02]  /*a2d0*/  IMAD.WIDE R158, R2, 0x2, R210 ;  /* 0x00000002029e7825 */ /* 0x001fc400078e02d2 */
[----:B------:R-:W3:Y:S04]  /*a2e0*/  LDL.64 R210, [R1+0x490] ;  /* 0x0004900001d27983 */ /* 0x000ee80000100a00 */
[----:B------:R2:W3:Y:S01]  /*a2f0*/  LDG.E.U16 R44, desc[UR10][R158.64] ;  /* 0x0000000a9e2c7981 */ /* 0x0004e2000c1e1500 */
[----:B------:R-:W-:-:S05]  /*a300*/  IMAD.WIDE R160, R2, 0x2, R160 ;  /* 0x0000000202a07825 */ /* 0x000fca00078e02a0 */
[----:B------:R5:W3:Y:S01]  /*a310*/  LDG.E.U16 R92, desc[UR10][R160.64] ;  /* 0x0000000aa05c7981 */ /* 0x000ae2000c1e1500 */
[----:B--2---:R-:W-:-:S03]  /*a320*/  IMAD.WIDE R158, R2, 0x2, R214 ;  /* 0x00000002029e7825 */ /* 0x004fc600078e02d6 */
[----:B------:R-:W2:Y:S01]  /*a330*/  LDL.64 R214, [R1+0x480] ;  /* 0x0004800001d67983 */ /* 0x000ea20000100a00 */
[----:B----4-:R-:W-:-:S03]  /*a340*/  IMAD.WIDE R162, R2, 0x2, R162 ;  /* 0x0000000202a27825 */ /* 0x010fc600078e02a2 */
[----:B------:R-:W4:Y:S01]  /*a350*/  LDG.E.U16 R43, desc[UR10][R158.64] ;  /* 0x0000000a9e2b7981 */ /* 0x000f22000c1e1500 */
[----:B-----5:R-:W-:-:S03]  /*a360*/  IMAD.WIDE R160, R2, 0x2, R238 ;  /* 0x0000000202a07825 */ /* 0x020fc600078e02ee */
[----:B------:R-:W5:Y:S04]  /*a370*/  LDL.64 R238, [R1+0x488] ;  /* 0x0004880001ee7983 */ /* 0x000f680000100a00 */
[----:B------:R0:W4:Y:S04]  /*a380*/  LDG.E.U16 R106, desc[UR10][R162.64] ;  /* 0x0000000aa26a7981 */ /* 0x000128000c1e1500 */
[----:B------:R3:W4:Y:S01]  /*a390*/  LDG.E.U16 R91, desc[UR10][R160.64] ;  /* 0x0000000aa05b7981 */ /* 0x000722000c1e1500 */
[----:B0-----:R-:W-:-:S03]  /*a3a0*/  IMAD.WIDE R162, R2, 0x2, R236 ;  /* 0x0000000202a27825 */ /* 0x001fc600078e02ec */
[----:B------:R-:W4:Y:S01]  /*a3b0*/  LDL.64 R236, [R1+0x450] ;  /* 0x0004500001ec7983 */ /* 0x000f220000100a00 */
[----:B------:R-:W-:-:S03]  /*a3c0*/  IMAD.WIDE R158, R2, 0x2, R240 ;  /* 0x00000002029e7825 */ /* 0x000fc600078e02f0 */
[----:B------:R-:W4:Y:S04]  /*a3d0*/  LDG.E.U16 R168, desc[UR10][R162.64] ;  /* 0x0000000aa2a87981 */ /* 0x000f28000c1e1500 */
[----:B------:R0:W4:Y:S01]  /*a3e0*/  LDG.E.U16 R165, desc[UR10][R158.64] ;  /* 0x0000000a9ea57981 */ /* 0x000122000c1e1500 */
[----:B------:R-:W-:-:S03]  /*a3f0*/  IMAD.WIDE R170, R2, 0x2, R170 ;  /* 0x0000000202aa7825 */ /* 0x000fc600078e02aa */
[----:B------:R-:W4:Y:S04]  /*a400*/  LDL.64 R240, [R1+0x410] ;  /* 0x0004100001f07983 */ /* 0x000f280000100a00 */
[----:B------:R-:W4:Y:S01]  /*a410*/  LDG.E.U16 R28, desc[UR10][R170.64] ;  /* 0x0000000aaa1c7981 */ /* 0x000f22000c1e1500 */
[----:B---3--:R-:W-:-:S03]  /*a420*/  IMAD.WIDE R160, R2, 0x2, R232 ;  /* 0x0000000202a07825 */ /* 0x008fc600078e02e8 */
[----:B------:R-:W3:Y:S04]  /*a430*/  LDL.64 R232, [R1+0x470] ;  /* 0x0004700001e87983 */ /* 0x000ee80000100a00 */
[----:B------:R5:W3:Y:S01]  /*a440*/  LDG.E.U16 R166, desc[UR10][R160.64] ;  /* 0x0000000aa0a67981 */ /* 0x000ae2000c1e1500 */
[----:B0-----:R-:W-:-:S03]  /*a450*/  IMAD.WIDE R158, R2, 0x2, R210 ;  /* 0x00000002029e7825 */ /* 0x001fc600078e02d2 */
[----:B------:R-:W3:Y:S04]  /*a460*/  LDL.64 R210, [R1+0x3f0] ;  /* 0x0003f00001d27983 */ /* 0x000ee80000100a00 */
[----:B------:R-:W3:Y:S01]  /*a470*/  LDG.E.U16 R170, desc[UR10][R158.64] ;  /* 0x0000000a9eaa7981 */ /* 0x000ee2000c1e1500 */
[----:B--2---:R-:W-:-:S03]  /*a480*/  IMAD.WIDE R162, R2, 0x2, R214 ;  /* 0x0000000202a27825 */ /* 0x004fc600078e02d6 */
[----:B------:R-:W2:Y:S04]  /*a490*/  LDL.64 R214, [R1+0x3b0] ;  /* 0x0003b00001d67983 */ /* 0x000ea80000100a00 */
[----:B------:R-:W2:Y:S01]  /*a4a0*/  LDG.E.U16 R174, desc[UR10][R162.64] ;  /* 0x0000000aa2ae7981 */ /* 0x000ea2000c1e1500 */
[----:B-----5:R-:W-:-:S03]  /*a4b0*/  IMAD.WIDE R160, R2, 0x2, R238 ;  /* 0x0000000202a07825 */ /* 0x020fc600078e02ee */
[----:B------:R-:W5:Y:S04]  /*a4c0*/  LDL.64 R238, [R1+0x3d0] ;  /* 0x0003d00001ee7983 */ /* 0x000f680000100a00 */
[----:B------:R4:W2:Y:S04]  /*a4d0*/  LDG.E.U16 R171, desc[UR10][R160.64] ;  /* 0x0000000aa0ab7981 */ /* 0x0008a8000c1e1500 */
[----:B------:R-:W2:Y:S01]  /*a4e0*/  LDL.64 R162, [R1+0x430] ;  /* 0x0004300001a27983 */ /* 0x000ea20000100a00 */
[----:B----4-:R-:W-:-:S03]  /*a4f0*/  IMAD.WIDE R160, R2, 0x2, R236 ;  /* 0x0000000202a07825 */ /* 0x010fc600078e02ec */
[----:B------:R-:W4:Y:S04]  /*a500*/  LDL.64 R236, [R1+0x370] ;  /* 0x0003700001ec7983 */ /* 0x000f280000100a00 */
[----:B------:R0:W4:Y:S01]  /*a510*/  LDG.E.U16 R178, desc[UR10][R160.64] ;  /* 0x0000000aa0b27981 */ /* 0x000122000c1e1500 */
[----:B---3--:R-:W-:-:S03]  /*a520*/  IMAD.WIDE R158, R2, 0x2, R232 ;  /* 0x00000002029e7825 */ /* 0x008fc600078e02e8 */
[----:B------:R-:W3:Y:S04]  /*a530*/  LDL.64 R232, [R1+0x390] ;  /* 0x0003900001e87983 */ /* 0x000ee80000100a00 */
[----:B------:R1:W3:Y:S01]  /*a540*/  LDG.E.U16 R176, desc[UR10][R158.64] ;  /* 0x0000000a9eb07981 */ /* 0x0002e2000c1e1500 */
[----:B0-----:R-:W-:-:S03]  /*a550*/  IMAD.WIDE R160, R2, 0x2, R210 ;  /* 0x0000000202a07825 */ /* 0x001fc600078e02d2 */
[----:B------:R-:W3:Y:S01]  /*a560*/  LDL.64 R210, [R1+0x468] ;  /* 0x0004680001d27983 */ /* 0x000ee20000100a00 */
[----:B-1----:R-:W-:-:S03]  /*a570*/  IMAD.WIDE R158, R2, 0x2, R240 ;  /* 0x00000002029e7825 */ /* 0x002fc600078e02f0 */
[----:B------:R-:W3:Y:S04]  /*a580*/  LDL.64 R240, [R1+0x408] ;  /* 0x0004080001f07983 */ /* 0x000ee80000100a00 */
[----:B------:R-:W3:Y:S04]  /*a590*/  LDG.E.U16 R184, desc[UR10][R160.64] ;  /* 0x0000000aa0b87981 */ /* 0x000ee8000c1e1500 */
[----:B------:R-:W3:Y:S01]  /*a5a0*/  LDG.E.U16 R182, desc[UR10][R158.64] ;  /* 0x0000000a9eb67981 */ /* 0x000ee2000c1e1500 */
[----:B--2---:R-:W-:-:S05]  /*a5b0*/  IMAD.WIDE R162, R2, 0x2, R162 ;  /* 0x0000000202a27825 */ /* 0x004fca00078e02a2 */
[----:B------:R5:W2:Y:S02]  /*a5c0*/  LDG.E.U16 R180, desc[UR10][R162.64] ;  /* 0x0000000aa2b47981 */ /* 0x000aa4000c1e1500 */
[C---:B-----5:R-:W-:Y:S02]  /*a5d0*/  IMAD.WIDE R162, R2.reuse, 0x2, R238 ;  /* 0x0000000202a27825 */ /* 0x060fe400078e02ee */
[----:B------:R-:W5:Y:S04]  /*a5e0*/  LDL.64 R238, [R1+0x388] ;  /* 0x0003880001ee7983 */ /* 0x000f680000100a00 */
[----:B------:R4:W2:Y:S02]  /*a5f0*/  LDG.E.U16 R186, desc[UR10][R162.64] ;  /* 0x0000000aa2ba7981 */ /* 0x0008a4000c1e1500 */
[----:B----4-:R-:W-:-:S02]  /*a600*/  IMAD.WIDE R162, R2, 0x2, R236 ;  /* 0x0000000202a27825 */ /* 0x010fc400078e02ec */
[----:B------:R-:W4:Y:S04]  /*a610*/  LDL.64 R236, [R1+0x3a8] ;  /* 0x0003a80001ec7983 */ /* 0x000f280000100a00 */
[----:B------:R-:W2:Y:S04]  /*a620*/  LDG.E.U16 R192, desc[UR10][R162.64] ;  /* 0x0000000aa2c07981 */ /* 0x000ea8000c1e1500 */
[----:B------:R-:W2:Y:S01]  /*a630*/  LDL.64 R162, [R1+0x428] ;  /* 0x0004280001a27983 */ /* 0x000ea20000100a00 */
[----:B---3--:R-:W-:-:S03]  /*a640*/  IMAD.WIDE R160, R2, 0x2, R232 ;  /* 0x0000000202a07825 */ /* 0x008fc600078e02e8 */
[----:B------:R-:W3:Y:S01]  /*a650*/  LDL.64 R232, [R1+0x3c8] ;  /* 0x0003c80001e87983 */ /* 0x000ee20000100a00 */
[----:B------:R-:W-:-:S03]  /*a660*/  IMAD.WIDE R158, R2, 0x2, R214 ;  /* 0x00000002029e7825 */ /* 0x000fc600078e02d6 */
[----:B------:R-:W5:Y:S04]  /*a670*/  LDG.E.U16 R190, desc[UR10][R160.64] ;  /* 0x0000000aa0be7981 */ /* 0x000f68000c1e1500 */
[----:B------:R0:W5:Y:S04]  /*a680*/  LDG.E.U16 R188, desc[UR10][R158.64] ;  /* 0x0000000a9ebc7981 */ /* 0x000168000c1e1500 */
[----:B------:R-:W5:Y:S04]  /*a690*/  LDL.64 R214, [R1+0x3e8] ;  /* 0x0003e80001d67983 */ /* 0x000f680000100a00 */
[----:B------:R-:W5:Y:S01]  /*a6a0*/  LDL.64 R160, [R1+0x448] ;  /* 0x0004480001a07983 */ /* 0x000f620000100a00 */
[----:B0-----:R-:W-:-:S03]  /*a6b0*/  IMAD.WIDE R158, R2, 0x2, R210 ;  /* 0x00000002029e7825 */ /* 0x001fc600078e02d2 */
[----:B------:R-:W5:Y:S04]  /*a6c0*/  LDL.64 R210, [R1+0x368] ;  /* 0x0003680001d27983 */ /* 0x000f680000100a00 */
[----:B------:R0:W5:Y:S02]  /*a6d0*/  LDG.E.U16 R194, desc[UR10][R158.64] ;  /* 0x0000000a9ec27981 */ /* 0x000164000c1e1500 */
[C---:B0-----:R-:W-:Y:S02]  /*a6e0*/  IMAD.WIDE R158, R2.reuse, 0x2, R240 ;  /* 0x00000002029e7825 */ /* 0x041fe400078e02f0 */
[----:B------:R-:W5:Y:S04]  /*a6f0*/  LDL.64 R240, [R1+0x380] ;  /* 0x0003800001f07983 */ /* 0x000f680000100a00 */
[----:B------:R4:W5:Y:S02]  /*a700*/  LDG.E.U16 R200, desc[UR10][R158.64] ;  /* 0x0000000a9ec87981 */ /* 0x000964000c1e1500 */
[----:B----4-:R-:W-:-:S02]  /*a710*/  IMAD.WIDE R158, R2, 0x2, R236 ;  /* 0x00000002029e7825 */ /* 0x010fc400078e02ec */
[----:B------:R-:W4:Y:S04]  /*a720*/  LDL.64 R236, [R1+0x3c0] ;  /* 0x0003c00001ec7983 */ /* 0x000f280000100a00 */
[----:B------:R-:W4:Y:S01]  /*a730*/  LDG.E.U16 R206, desc[UR10][R158.64] ;  /* 0x0000000a9ece7981 */ /* 0x000f22000c1e1500 */
[----:B--2---:R-:W-:-:S03]  /*a740*/  IMAD.WIDE R162, R2, 0x2, R162 ;  /* 0x0000000202a27825 */ /* 0x004fc600078e02a2 */
[----:B------:R-:W2:Y:S04]  /*a750*/  LDL.64 R158, [R1+0x460] ;  /* 0x00046000019e7983 */ /* 0x000ea80000100a00 */
[----:B------:R3:W4:Y:S02]  /*a760*/  LDG.E.U16 R198, desc[UR10][R162.64] ;  /* 0x0000000aa2c67981 */ /* 0x000724000c1e1500 */
[C---:B---3--:R-:W-:Y:S02]  /*a770*/  IMAD.WIDE R162, R2.reuse, 0x2, R232 ;  /* 0x0000000202a27825 */ /* 0x048fe400078e02e8 */
[----:B------:R-:W3:Y:S04]  /*a780*/  LDL.64 R232, [R1+0x400] ;  /* 0x0004000001e87983 */ /* 0x000ee80000100a00 */
[----:B------:R-:W4:Y:S01]  /*a790*/  LDG.E.U16 R204, desc[UR10][R162.64] ;  /* 0x0000000aa2cc7981 */ /* 0x000f22000c1e1500 */
[----:B-----5:R-:W-:-:S05]  /*a7a0*/  IMAD.WIDE R160, R2, 0x2, R160 ;  /* 0x0000000202a07825 */ /* 0x020fca00078e02a0 */
[----:B------:R0:W5:Y:S02]  /*a7b0*/  LDG.E.U16 R196, desc[UR10][R160.64] ;  /* 0x0000000aa0c47981 */ /* 0x000164000c1e1500 */
[C---:B0-----:R-:W-:Y:S02]  /*a7c0*/  IMAD.WIDE R160, R2.reuse, 0x2, R214 ;  /* 0x0000000202a07825 */ /* 0x041fe400078e02d6 */
[----:B------:R-:W4:Y:S04]  /*a7d0*/  LDL.64 R214, [R1+0x420] ;  /* 0x0004200001d67983 */ /* 0x000f280000100a00 */
[----:B------:R0:W5:Y:S02]  /*a7e0*/  LDG.E.U16 R202, desc[UR10][R160.64] ;  /* 0x0000000aa0ca7981 */ /* 0x000164000c1e1500 */
[----:B0-----:R-:W-:-:S02]  /*a7f0*/  IMAD.WIDE R160, R2, 0x2, R238 ;  /* 0x0000000202a07825 */ /* 0x001fc400078e02ee */
[----:B------:R-:W5:Y:S04]  /*a800*/  LDL.64 R238, [R1+0x360] ;  /* 0x0003600001ee7983 */ /* 0x000f680000100a00 */
[----:B------:R-:W5:Y:S01]  /*a810*/  LDG.E.U16 R208, desc[UR10][R160.64] ;  /* 0x0000000aa0d07981 */ /* 0x000f62000c1e1500 */
[----:B------:R-:W-:-:S05]  /*a820*/  IMAD.WIDE R162, R2, 0x2, R210 ;  /* 0x0000000202a27825 */ /* 0x000fca00078e02d2 */
[----:B------:R-:W5:Y:S04]  /*a830*/  LDG.E.U16 R210, desc[UR10][R162.64] ;  /* 0x0000000aa2d27981 */ /* 0x000f68000c1e1500 */
[----:B------:R-:W5:Y:S01]  /*a840*/  LDL.64 R160, [R1+0x440] ;  /* 0x0004400001a07983 */ /* 0x000f620000100a00 */
[----:B--2---:R-:W-:-:S05]  /*a850*/  IMAD.WIDE R158, R2, 0x2, R158 ;  /* 0x00000002029e7825 */ /* 0x004fca00078e029e */
[----:B------:R3:W2:Y:S02]  /*a860*/  LDG.E.U16 R211, desc[UR10][R158.64] ;  /* 0x0000000a9ed37981 */ /* 0x0006a4000c1e1500 */
[C---:B---3--:R-:W-:Y:S02]  /*a870*/  IMAD.WIDE R158, R2.reuse, 0x2, R232 ;  /* 0x00000002029e7825 */ /* 0x048fe400078e02e8 */
[----:B------:R-:W3:Y:S04]  /*a880*/  LDL.64 R232, [R1+0x478] ;  /* 0x0004780001e87983 */ /* 0x000ee80000100a00 */
[----:B------:R0:W2:Y:S04]  /*a890*/  LDG.E.U16 R218, desc[UR10][R158.64] ;  /* 0x0000000a9eda7981 */ /* 0x0000a8000c1e1500 */
[----:B------:R-:W0:Y:S01]  /*a8a0*/  LDL.64 R158, [R1+0x3a0] ;  /* 0x0003a000019e7983 */ /* 0x000e220000100a00 */
[----:B----4-:R-:W-:-:S05]  /*a8b0*/  IMAD.WIDE R162, R2, 0x2, R214 ;  /* 0x0000000202a27825 */ /* 0x010fca00078e02d6 */
[----:B------:R-:W4:Y:S01]  /*a8c0*/  LDG.E.U16 R215, desc[UR10][R162.64] ;  /* 0x0000000aa2d77981 */ /* 0x000f22000c1e1500 */
[----:B-----5:R-:W-:-:S05]  /*a8d0*/  IMAD.WIDE R160, R2, 0x2, R160 ;  /* 0x0000000202a07825 */ /* 0x020fca00078e02a0 */
[----:B------:R1:W5:Y:S04]  /*a8e0*/  LDG.E.U16 R214, desc[UR10][R160.64] ;  /* 0x0000000aa0d67981 */ /* 0x000368000c1e1500 */
[----:B------:R-:W1:Y:S01]  /*a8f0*/  LDL.64 R160, [R1+0x3e0] ;  /* 0x0003e00001a07983 */ /* 0x000e620000100a00 */
[----:B0-----:R-:W-:-:S05]  /*a900*/  IMAD.WIDE R158, R2, 0x2, R158 ;  /* 0x00000002029e7825 */ /* 0x001fca00078e029e */
[----:B------:R-:W2:Y:S04]  /*a910*/  LDG.E.U16 R224, desc[UR10][R158.64] ;  /* 0x0000000a9ee07981 */ /* 0x000ea8000c1e1500 */
[----:B------:R-:W2:Y:S01]  /*a920*/  LDL.64 R158, [R1+0x4b8] ;  /* 0x0004b800019e7983 */ /* 0x000ea20000100a00 */
[----:B-1----:R-:W-:-:S05]  /*a930*/  IMAD.WIDE R160, R2, 0x2, R160 ;  /* 0x0000000202a07825 */ /* 0x002fca00078e02a0 */
[----:B------:R0:W4:Y:S02]  /*a940*/  LDG.E.U16 R220, desc[UR10][R160.64] ;  /* 0x0000000aa0dc7981 */ /* 0x000124000c1e1500 */
[C---:B0-----:R-:W-:Y:S02]  /*a950*/  IMAD.WIDE R160, R2.reuse, 0x2, R240 ;  /* 0x0000000202a07825 */ /* 0x041fe400078e02f0 */
[----:B------:R-:W4:Y:S04]  /*a960*/  LDL.64 R240, [R1+0x3d8] ;  /* 0x0003d80001f07983 */ /* 0x000f280000100a00 */
[----:B------:R-:W4:Y:S04]  /*a970*/  LDG.E.U16 R226, desc[UR10][R160.64] ;  /* 0x0000000aa0e27981 */ /* 0x000f28000c1e1500 */
[----:B------:R-:W4:Y:S01]  /*a980*/  LDL.64 R160, [R1+0x498] ;  /* 0x0004980001a07983 */ /* 0x000f220000100a00 */
[----:B--2---:R-:W-:-:S05]  /*a990*/  IMAD.WIDE R158, R2, 0x2, R158 ;  /* 0x00000002029e7825 */ /* 0x004fca00078e029e */
[----:B------:R-:W2:Y:S04]  /*a9a0*/  LDG.E.U16 R230, desc[UR10][R158.64] ;  /* 0x0000000a9ee67981 */ /* 0x000ea8000c1e1500 */
[----:B------:R-:W2:Y:S01]  /*a9b0*/  LDL.64 R158, [R1+0x458] ;  /* 0x00045800019e7983 */ /* 0x000ea20000100a00 */
[----:B------:R-:W-:-:S03]  /*a9c0*/  IMAD.WIDE R162, R2, 0x2, R236 ;  /* 0x0000000202a27825 */ /* 0x000fc600078e02ec */
[----:B------:R-:W5:Y:S04]  /*a9d0*/  LDL.64 R236, [R1+0x418] ;  /* 0x0004180001ec7983 */ /* 0x000f680000100a00 */
[----:B------:R0:W5:Y:S02]  /*a9e0*/  LDG.E.U16 R222, desc[UR10][R162.64] ;  /* 0x0000000aa2de7981 */ /* 0x000164000c1e1500 */
[C---:B0-----:R-:W-:Y:S02]  /*a9f0*/  IMAD.WIDE R162, R2.reuse, 0x2, R238 ;  /* 0x0000000202a27825 */ /* 0x041fe400078e02ee */
[----:B------:R-:W5:Y:S04]  /*aa00*/  LDL.64 R238, [R1+0x3b8] ;  /* 0x0003b80001ee7983 */ /* 0x000f680000100a00 */
[----:B------:R3:W5:Y:S02]  /*aa10*/  LDG.E.U16 R228, desc[UR10][R162.64] ;  /* 0x0000000aa2e47981 */ /* 0x000764000c1e1500 */
[----:B---3--:R-:W-:-:S05]  /*aa20*/  IMAD.WIDE R162, R2, 0x2, R232 ;  /* 0x0000000202a27825 */ /* 0x008fca00078e02e8 */
[----:B------:R5:W3:Y:S01]  /*aa30*/  LDG.E.U16 R233, desc[UR10][R162.64] ;  /* 0x0000000aa2e97981 */ /* 0x000ae2000c1e1500 */
[----:B----4-:R-:W-:-:S05]  /*aa40*/  IMAD.WIDE R160, R2, 0x2, R160 ;  /* 0x0000000202a07825 */ /* 0x010fca00078e02a0 */
[----:B------:R-:W4:Y:S04]  /*aa50*/  LDG.E.U16 R232, desc[UR10][R160.64] ;  /* 0x0000000aa0e87981 */ /* 0x000f28000c1e1500 */
[----:B------:R-:W3:Y:S01]  /*aa60*/  LDL.64 R160, [R1+0x438] ;  /* 0x0004380001a07983 */ /* 0x000ee20000100a00 */
[----:B--2---:R-:W-:-:S05]  /*aa70*/  IMAD.WIDE R158, R2, 0x2, R158 ;  /* 0x00000002029e7825 */ /* 0x004fca00078e029e */
[----:B------:R-:W2:Y:S04]  /*aa80*/  LDG.E.U16 R234, desc[UR10][R158.64] ;  /* 0x0000000a9eea7981 */ /* 0x000ea8000c1e1500 */
[----:B------:R-:W2:Y:S01]  /*aa90*/  LDL.64 R158, [R1+0x3f8] ;  /* 0x0003f800019e7983 */ /* 0x000ea20000100a00 */
[----:B-----5:R-:W-:-:S05]  /*aaa0*/  IMAD.WIDE R162, R2, 0x2, R236 ;  /* 0x0000000202a27825 */ /* 0x020fca00078e02ec */
[----:B------:R0:W5:Y:S02]  /*aab0*/  LDG.E.U16 R237, desc[UR10][R162.64] ;  /* 0x0000000aa2ed7981 */ /* 0x000164000c1e1500 */
[----:B0-----:R-:W-:-:S05]  /*aac0*/  IMAD.WIDE R162, R2, 0x2, R238 ;  /* 0x0000000202a27825 */ /* 0x001fca00078e02ee */
[----:B------:R-:W4:Y:S04]  /*aad0*/  LDG.E.U16 R242, desc[UR10][R162.64] ;  /* 0x0000000aa2f27981 */ /* 0x000f28000c1e1500 */
[----:B------:R-:W4:Y:S01]  /*aae0*/  LDL.64 R162, [R1+0x358] ;  /* 0x0003580001a27983 */ /* 0x000f220000100a00 */
[----:B---3--:R-:W-:-:S05]  /*aaf0*/  IMAD.WIDE R160, R2, 0x2, R160 ;  /* 0x0000000202a07825 */ /* 0x008fca00078e02a0 */
[----:B------:R0:W3:Y:S02]  /*ab00*/  LDG.E.U16 R236, desc[UR10][R160.64] ;  /* 0x0000000aa0ec7981 */ /* 0x0000e4000c1e1500 */
[----:B0-----:R-:W-:-:S05]  /*ab10*/  IMAD.WIDE R160, R2, 0x2, R240 ;  /* 0x0000000202a07825 */ /* 0x001fca00078e02f0 */
[----:B------:R0:W3:Y:S04]  /*ab20*/  LDG.E.U16 R240, desc[UR10][R160.64] ;  /* 0x0000000aa0f07981 */ /* 0x0000e8000c1e1500 */
[----:B------:R-:W0:Y:S01]  /*ab30*/  LDL.64 R160, [R1+0x378] ;  /* 0x0003780001a07983 */ /* 0x000e220000100a00 */
[----:B--2---:R-:W-:-:S05]  /*ab40*/  IMAD.WIDE R158, R2, 0x2, R158 ;  /* 0x00000002029e7825 */ /* 0x004fca00078e029e */
[----:B------:R-:W2:Y:S04]  /*ab50*/  LDG.E.U16 R238, desc[UR10][R158.64] ;  /* 0x0000000a9eee7981 */ /* 0x000ea8000c1e1500 */
[----:B------:R-:W2:Y:S01]  /*ab60*/  LDL.64 R158, [R1+0x398] ;  /* 0x00039800019e7983 */ /* 0x000ea20000100a00 */
[----:B----4-:R-:W-:-:S06]  /*ab70*/  IMAD.WIDE R162, R2, 0x2, R162 ;  /* 0x0000000202a27825 */ /* 0x010fcc00078e02a2 */
[----:B------:R1:W4:Y:S01]  /*ab80*/  LDG.E.U16 R162, desc[UR10][R162.64] ;  /* 0x0000000aa2a27981 */ /* 0x000322000c1e1500 */
[----:B0-----:R-:W-:-:S05]  /*ab90*/  IMAD.WIDE R160, R2, 0x2, R160 ;  /* 0x0000000202a07825 */ /* 0x001fca00078e02a0 */
[----:B------:R-:W3:Y:S01]  /*aba0*/  LDG.E.U16 R241, desc[UR10][R160.64] ;  /* 0x0000000aa0f17981 */ /* 0x000ee2000c1e1500 */
[----:B-1----:R-:W0:Y:S01]  /*abb0*/  S2R R163, SR_TID.X ;  /* 0x0000000000a37919 */ /* 0x002e220000002100 */
[----:B--2---:R-:W-:-:S05]  /*abc0*/  IMAD.WIDE R158, R2, 0x2, R158 ;  /* 0x00000002029e7825 */ /* 0x004fca00078e029e */
[----:B------:R1:W2:Y:S02]  /*abd0*/  LDG.E.U16 R239, desc[UR10][R158.64] ;  /* 0x0000000a9eef7981 */ /* 0x0002a4000c1e1500 */
[----:B-1----:R-:W1:Y:S02]  /*abe0*/  S2R R159, SR_TID.X ;  /* 0x00000000009f7919 */ /* 0x002e640000002100 */
[----:B-1----:R-:W-:-:S04]  /*abf0*/  LOP3.LUT R159, R159, 0x1c, RZ, 0xc0, !PT ;  /* 0x0000001c9f9f7812 */ /* 0x002fc800078ec0ff */
[----:B------:R-:W-:-:S05]  /*ac00*/  LEA R159, R159, UR8, 0x3 ;  /* 0x000000089f9f7c11 */ /* 0x000fca000f8e18ff */
[----:B------:R-:W-:Y:S04]  /*ac10*/  LDS R158, [R159] ;  /* 0x000000009f9e7984 */ /* 0x000fe80000000800 */
[----:B------:R-:W1:Y:S01]  /*ac20*/  LDS R159, [R223] ;  /* 0x00000000df9f7984 */ /* 0x000e620000000800 */
[C---:B0-----:R-:W-:Y:S01]  /*ac30*/  LOP3.LUT R161, R163.reuse, 0xe0, RZ, 0xc0, !PT ;  /* 0x000000e0a3a17812 */ /* 0x041fe200078ec0ff */
[----:B------:R-:W-:Y:S02]  /*ac40*/  IMAD.SHL.U32 R160, R163, 0x100, RZ ;  /* 0x00000100a3a07824 */ /* 0x000fe400078e00ff */
[----:B-1----:R-:W-:Y:S01]  /*ac50*/  FFMA2 R156, R156.F32x2.HI_LO, R120.F32x2.HI_LO, R158.F32x2.HI_LO ;  /* 0x000000789c9c7249 */ /* 0x002fe2000000009e */
[C---:B------:R-:W-:Y:S02]  /*ac60*/  LOP3.LUT R158, R163.reuse, 0x7, RZ, 0xc0, !PT ;  /* 0x00000007a39e7812 */ /* 0x040fe400078ec0ff */
[----:B------:R-:W-:-:S03]  /*ac70*/  SHF.L.U32 R159, R163, 0x1, RZ ;  /* 0x00000001a39f7819 */ /* 0x000fc600000006ff */
[C---:B------:R-:W-:Y:S02]  /*ac80*/  IMAD R161, R158.reuse, 0x4, R161 ;  /* 0x000000049ea17824 */ /* 0x040fe400078e02a1 */
[----:B------:R-:W-:-:S05]  /*ac90*/  IMAD.SHL.U32 R158, R158, 0x10, RZ ;  /* 0x000000109e9e7824 */ /* 0x000fca00078e00ff */
[C---:B------:R-:W-:Y:S02]  /*aca0*/  LOP3.LUT R160, R158.reuse, 0xf00, R160, 0xf8, !PT ;  /* 0x00000f009ea07812 */ /* 0x040fe400078ef8a0 */
[----:B------:R-:W-:Y:S02]  /*acb0*/  LOP3.LUT R158, R158, 0x30, R159, 0x78, !PT ;  /* 0x000000309e9e7812 */ /* 0x000fe400078e789f */
[----:B------:R-:W-:Y:S03]  /*acc0*/  LDS R159, [R219] ;  /* 0x00000000db9f7984 */ /* 0x000fe60000000800 */
[----:B------:R-:W-:Y:S02]  /*acd0*/  IMAD.U32 R161, R161, 0x40, R158 ;  /* 0x00000040a1a17824 */ /* 0x000fe400078e009e */
[----:B------:R-:W-:Y:S01]  /*ace0*/  LDS R158, [R221] ;  /* 0x00000000dd9e7984 */ /* 0x000fe20000000800 */
[----:B------:R-:W-:Y:S01]  /*acf0*/  BAR.SYNC.DEFER_BLOCKING 0x0 ;  /* 0x0000000000007b1d */ /* 0x000fe20000010000 */
[----:B------:R-:W-:-:S02]  /*ad00*/  LOP3.LUT R160, R160, 0x10, R163, 0x78, !PT ;  /* 0x00000010a0a07812 */ /* 0x000fc400078e78a3 */
[----:B------:R-:W-:-:S03]  /*ad10*/  LOP3.LUT R163, R7, 0x20, RZ, 0x3c, !PT ;  /* 0x0000002007a37812 */ /* 0x000fc600078e3cff */
[----:B------:R-:W-:Y:S04]  /*ad20*/  STS.U16 [R7+UR8], R209 ;  /* 0x000000d107007988 */ /* 0x000fe80008000408 */
        /* <DEDUP_REMOVED lines=94> */
[----:B------:R-:W-:Y:S01]  /*b310*/  STS.U16 [R252+UR8+0xfc00], R228 ;  /* 0x00fc00e4fc007988 */ /* 0x000fe20008000408 */
[----:B------:R-:W-:-:S03]  /*b320*/  F2FP.BF16.F32.PACK_AB R19, R14, R19 ;  /* 0x000000130e13723e */ /* 0x000fc600000010ff */
[----:B------:R0:W-:Y:S04]  /*b330*/  STS.U16 [R243+UR8+0x8e00], R30 ;  /* 0x008e001ef3007988 */ /* 0x0001e80008000408 */
[----:B------:R1:W-:Y:S04]  /*b340*/  STS.U16 [R243+UR8+0x8600], R31 ;  /* 0x0086001ff3007988 */ /* 0x0003e80008000408 */
[----:B------:R2:W-:Y:S01]  /*b350*/  STS.U16 [R243+UR8+0x9600], R29 ;  /* 0x0096001df3007988 */ /* 0x0005e20008000408 */
[----:B0-----:R-:W-:-:S03]  /*b360*/  F2FP.BF16.F32.PACK_AB R30, R16, R24 ;  /* 0x00000018101e723e */ /* 0x001fc600000010ff */
[----:B------:R0:W-:Y:S01]  /*b370*/  STS.U16 [R243+UR8+0x9e00], R28 ;  /* 0x009e001cf3007988 */ /* 0x0001e20008000408 */
[----:B------:R-:W-:Y:S02]  /*b380*/  F2FP.BF16.F32.PACK_AB R16, R18, R22 ;  /* 0x000000161210723e */ /* 0x000fe400000010ff */
[----:B-1----:R-:W-:Y:S02]  /*b390*/  F2FP.BF16.F32.PACK_AB R31, R17, R23 ;  /* 0x00000017111f723e */ /* 0x002fe400000010ff */
[----:B------:R-:W-:Y:S02]  /*b3a0*/  F2FP.BF16.F32.PACK_AB R17, R12, R21 ;  /* 0x000000150c11723e */ /* 0x000fe400000010ff */
[----:B--2---:R-:W-:Y:S02]  /*b3b0*/  F2FP.BF16.F32.PACK_AB R29, R15, R25 ;  /* 0x000000190f1d723e */ /* 0x004fe400000010ff */
[----:B------:R-:W-:Y:S02]  /*b3c0*/  F2FP.BF16.F32.PACK_AB R18, R13, R20 ;  /* 0x000000140d12723e */ /* 0x000fe400000010ff */
[----:B0-----:R-:W-:Y:S01]  /*b3d0*/  F2FP.BF16.F32.PACK_AB R28, R27, R26 ;  /* 0x0000001a1b1c723e */ /* 0x001fe200000010ff */
        /* <DEDUP_REMOVED lines=20> */
[----:B---3--:R-:W-:Y:S04]  /*b520*/  STS.U16 [R243+UR8+0xc600], R236 ;  /* 0x00c600ecf3007988 */ /* 0x008fe80008000408 */
[----:B-----5:R-:W-:Y:S04]  /*b530*/  STS.U16 [R243+UR8+0xce00], R237 ;  /* 0x00ce00edf3007988 */ /* 0x020fe80008000408 */
[----:B------:R-:W-:Y:S04]  /*b540*/  STS.U16 [R243+UR8+0xd600], R238 ;  /* 0x00d600eef3007988 */ /* 0x000fe80008000408 */
[----:B------:R-:W-:Y:S04]  /*b550*/  STS.U16 [R243+UR8+0xde00], R240 ;  /* 0x00de00f0f3007988 */ /* 0x000fe80008000408 */
[----:B------:R-:W-:Y:S04]  /*b560*/  STS.U16 [R243+UR8+0xe600], R242 ;  /* 0x00e600f2f3007988 */ /* 0x000fe80008000408 */
[----:B------:R-:W-:Y:S04]  /*b570*/  STS.U16 [R243+UR8+0xee00], R239 ;  /* 0x00ee00eff3007988 */ /* 0x000fe80008000408 */
[----:B------:R-:W-:Y:S04]  /*b580*/  STS.U16 [R243+UR8+0xf600], R241 ;  /* 0x00f600f1f3007988 */ /* 0x000fe80008000408 */
[----:B----4-:R-:W-:Y:S04]  /*b590*/  STS.U16 [R243+UR8+0xfe00], R162 ;  /* 0x00fe00a2f3007988 */ /* 0x010fe80008000408 */
[----:B------:R0:W-:Y:S04]  /*b5a0*/  STSM.16.M88.4 [R225+0x14000], R28 ;  /* 0x0140001ce1007844 */ /* 0x0001e80000000200 */
[----:B------:R-:W-:Y:S01]  /*b5b0*/  STSM.16.M88.4 [R225+0x15000], R16 ;  /* 0x01500010e1007844 */ /* 0x000fe20000000200 */
[----:B------:R-:W-:Y:S06]  /*b5c0*/  BAR.SYNC.DEFER_BLOCKING 0x0 ;  /* 0x0000000000007b1d */ /* 0x000fec0000010000 */
[----:B------:R-:W-:Y:S04]  /*b5d0*/  LDSM.16.M88.4 R44, [R160+UR8+0x14000] ;  /* 0x01400008a02c783b */ /* 0x000fe80008000200 */
[----:B------:R-:W1:Y:S04]  /*b5e0*/  LDSM.16.M88.4 R12, [R161+UR8] ;  /* 0x00000008a10c783b */ /* 0x000e680008000200 */
[----:B------:R-:W2:Y:S04]  /*b5f0*/  LDSM.16.M88.4 R32, [R160+UR8+0x15000] ;  /* 0x01500008a020783b */ /* 0x000ea80008000200 */
[----:B------:R-:W3:Y:S04]  /*b600*/  LDSM.16.M88.4 R16, [R161+UR8+0x4000] ;  /* 0x00400008a110783b */ /* 0x000ee80008000200 */
[----:B------:R-:W4:Y:S04]  /*b610*/  LDSM.16.M88.4 R24, [R161+UR8+0x8000] ;  /* 0x00800008a118783b */ /* 0x000f280008000200 */
[----:B------:R-:W5:Y:S01]  /*b620*/  LDSM.16.M88.4 R20, [R161+UR8+0xc000] ;  /* 0x00c00008a114783b */ /* 0x000f620008000200 */
[C---:B0-----:R-:W-:Y:S01]  /*b630*/  FMUL R28, R120.reuse, R72 ;  /* 0x00000048781c7220 */ /* 0x041fe20000400000 */
[----:B------:R-:W-:Y:S01]  /*b640*/  FMUL R29, R120, R73 ;  /* 0x00000049781d7220 */ /* 0x000fe20000400000 */
[C---:B------:R-:W-:Y:S01]  /*b650*/  FMUL R30, R121.reuse, R74 ;  /* 0x0000004a791e7220 */ /* 0x040fe20000400000 */
[----:B------:R-:W-:Y:S01]  /*b660*/  FMUL R31, R121, R75 ;  /* 0x0000004b791f7220 */ /* 0x000fe20000400000 */
[C---:B------:R-:W-:Y:S01]  /*b670*/  FMUL R48, R122.reuse, R68 ;  /* 0x000000447a307220 */ /* 0x040fe20000400000 */
[----:B------:R-:W-:Y:S01]  /*b680*/  FMUL R49, R122, R69 ;  /* 0x000000457a317220 */ /* 0x000fe20000400000 */
[C---:B------:R-:W-:Y:S01]  /*b690*/  FMUL R50, R123.reuse, R70 ;  /* 0x000000467b327220 */ /* 0x040fe20000400000 */
[----:B------:R-:W-:Y:S01]  /*b6a0*/  FMUL R51, R123, R71 ;  /* 0x000000477b337220 */ /* 0x000fe20000400000 */
[C---:B------:R-:W-:Y:S01]  /*b6b0*/  FMUL R40, R120.reuse, R64 ;  /* 0x0000004078287220 */ /* 0x040fe20000400000 */
        /* <DEDUP_REMOVED lines=8> */
[----:B------:R-:W-:Y:S01]  /*b740*/  FMUL R57, R120, R57 ;  /* 0x0000003978397220 */ /* 0x000fe20000400000 */
[C---:B------:R-:W-:Y:S01]  /*b750*/  FMUL R58, R121.reuse, R58 ;  /* 0x0000003a793a7220 */ /* 0x040fe20000400000 */
[----:B------:R-:W-:Y:S01]  /*b760*/  FMUL R59, R121, R59 ;  /* 0x0000003b793b7220 */ /* 0x000fe20000400000 */
[C---:B------:R-:W-:Y:S01]  /*b770*/  FMUL R60, R122.reuse, R60 ;  /* 0x0000003c7a3c7220 */ /* 0x040fe20000400000 */
[C---:B------:R-:W-:Y:S01]  /*b780*/  FMUL R61, R122.reuse, R61 ;  /* 0x0000003d7a3d7220 */ /* 0x040fe20000400000 */
[C---:B------:R-:W-:Y:S01]  /*b790*/  FMUL R62, R123.reuse, R62 ;  /* 0x0000003e7b3e7220 */ /* 0x040fe20000400000 */
[-C--:B-1----:R-:W-:Y:S01]  /*b7a0*/  HMMA.16816.F32.BF16 R28, R44, R12.reuse, R28 ;  /* 0x0000000c2c1c723c */ /* 0x082fe2000004181c */
[----:B------:R-:W-:Y:S01]  /*b7b0*/  FMUL R63, R123, R63 ;  /* 0x0000003f7b3f7220 */ /* 0x000fe20000400000 */
[----:B------:R-:W-:Y:S01]  /*b7c0*/  LOP3.LUT R96, R161, 0x40, RZ, 0x3c, !PT ;  /* 0x00000040a1607812 */ /* 0x000fe200078e3cff */
[C---:B------:R-:W-:Y:S01]  /*b7d0*/  FMUL R68, R122.reuse, R80 ;  /* 0x000000507a447220 */ /* 0x040fe20000400000 */
[----:B------:R-:W-:Y:S01]  /*b7e0*/  FMUL R69, R122, R81 ;  /* 0x000000517a457220 */ /* 0x000fe20000400000 */
[C---:B------:R-:W-:Y:S01]  /*b7f0*/  FMUL R70, R123.reuse, R82 ;  /* 0x000000527b467220 */ /* 0x040fe20000400000 */
[----:B------:R-:W-:Y:S01]  /*b800*/  FMUL R71, R123, R83 ;  /* 0x000000537b477220 */ /* 0x000fe20000400000 */
[----:B------:R-:W-:Y:S01]  /*b810*/  LDSM.16.M88.4 R72, [R96+UR8+0xc000] ;  /* 0x00c000086048783b */ /* 0x000fe20008000200 */
[----:B--2---:R-:W-:Y:S01]  /*b820*/  HMMA.16816.F32.BF16 R48, R32, R12, R48 ;  /* 0x0000000c2030723c */ /* 0x004fe20000041830 */
[----:B------:R-:W-:-:S02]  /*b830*/  LOP3.LUT R12, R160, 0x20, RZ, 0x3c, !PT ;  /* 0x00000020a00c7812 */ /* 0x000fc400078e3cff */
[----:B------:R-:W-:Y:S04]  /*b840*/  LDSM.16.M88.4 R80, [R96+UR8+0x4000] ;  /* 0x004000086050783b */ /* 0x000fe80008000200 */
[----:B------:R-:W0:Y:S04]  /*b850*/  LDSM.16.M88.4 R64, [R12+UR8+0x14000] ;  /* 0x014000080c40783b */ /* 0x000e280008000200 */
[----:B------:R-:W1:Y:S01]  /*b860*/  LDSM.16.M88.4 R52, [R12+UR8+0x15000] ;  /* 0x015000080c34783b */ /* 0x000e620008000200 */
[----:B---3--:R-:W-:Y:S01]  /*b870*/  HMMA.16816.F32.BF16 R36, R44, R16, R36 ;  /* 0x000000102c24723c */ /* 0x008fe20000041824 */
[----:B------:R-:W-:-:S02]  /*b880*/  LOP3.LUT R13, R160, 0x40, RZ, 0x3c, !PT ;  /* 0x00000040a00d7812 */ /* 0x000fc400078e3cff */
[----:B------:R-:W-:Y:S04]  /*b890*/  LDSM.16.M88.4 R92, [R161+UR8+0xc080] ;  /* 0x00c08008a15c783b */ /* 0x000fe80008000200 */
[----:B------:R-:W-:Y:S01]  /*b8a0*/  LDSM.16.M88.4 R88, [R13+UR8+0x14000] ;  /* 0x014000080d58783b */ /* 0x000fe20008000200 */
[C---:B----4-:R-:W-:Y:S03]  /*b8b0*/  HMMA.16816.F32.BF16 R40, R44.reuse, R24, R40 ;  /* 0x000000182c28723c */ /* 0x050fe60000041828 */
[----:B------:R-:W-:Y:S05]  /*b8c0*/  LDSM.16.M88.4 R76, [R13+UR8+0x15000] ;  /* 0x015000080d4c783b */ /* 0x000fea0008000200 */
[----:B-----5:R-:W-:Y:S01]  /*b8d0*/  HMMA.16816.F32.BF16 R44, R44, R20, R56 ;  /* 0x000000142c2c723c */ /* 0x020fe20000041838 */
[C---:B------:R-:W-:Y:S01]  /*b8e0*/  FMUL R56, R122.reuse, R84 ;  /* 0x000000547a387220 */ /* 0x040fe20000400000 */
[----:B------:R-:W-:Y:S01]  /*b8f0*/  FMUL R57, R122, R85 ;  /* 0x000000557a397220 */ /* 0x000fe20000400000 */
[C---:B------:R-:W-:Y:S01]  /*b900*/  FMUL R58, R123.reuse, R86 ;  /* 0x000000567b3a7220 */ /* 0x040fe20000400000 */
[----:B------:R-:W-:-:S02]  /*b910*/  FMUL R59, R123, R87 ;  /* 0x000000577b3b7220 */ /* 0x000fc40000400000 */
[----:B------:R-:W2:Y:S02]  /*b920*/  LDSM.16.M88.4 R84, [R96+UR8] ;  /* 0x000000086054783b */ /* 0x000ea40008000200 */
[C---:B------:R-:W-:Y:S08]  /*b930*/  HMMA.16816.F32.BF16 R60, R32.reuse, R24, R60 ;  /* 0x00000018203c723c */ /* 0x040ff0000004183c */
[C---:B------:R-:W-:Y:S08]  /*b940*/  HMMA.16816.F32.BF16 R56, R32.reuse, R16, R56 ;  /* 0x000000102038723c */ /* 0x040ff00000041838 */
[----:B------:R-:W-:Y:S01]  /*b950*/  HMMA.16816.F32.BF16 R68, R32, R20, R68 ;  /* 0x000000142044723c */ /* 0x000fe20000041844 */
[----:B------:R-:W3:Y:S07]  /*b960*/  LDSM.16.M88.4 R32, [R96+UR8+0x8000] ;  /* 0x008000086020783b */ /* 0x000eee0008000200 */
[C---:B0-----:R-:W-:Y:S08]  /*b970*/  HMMA.16816.F32.BF16 R28, R64.reuse, R14, R28 ;  /* 0x0000000e401c723c */ /* 0x041ff0000004181c */
[C---:B------:R-:W-:Y:S08]  /*b980*/  HMMA.16816.F32.BF16 R36, R64.reuse, R18, R36 ;  /* 0x000000124024723c */ /* 0x040ff00000041824 */
[C---:B------:R-:W-:Y:S08]  /*b990*/  HMMA.16816.F32.BF16 R40, R64.reuse, R26, R40 ;  /* 0x0000001a4028723c */ /* 0x040ff00000041828 */
[----:B------:R-:W-:Y:S08]  /*b9a0*/  HMMA.16816.F32.BF16 R44, R64, R22, R44 ;  /* 0x00000016402c723c */ /* 0x000ff0000004182c */
[----:B-1----:R-:W-:Y:S01]  /*b9b0*/  HMMA.16816.F32.BF16 R64, R52, R14, R48 ;  /* 0x0000000e3440723c */ /* 0x002fe20000041830 */
[----:B------:R-:W-:-:S05]  /*b9c0*/  LOP3.LUT R14, R160, 0x60, RZ, 0x3c, !PT ;  /* 0x00000060a00e7812 */ /* 0x000fca00078e3cff */
[----:B------:R-:W0:Y:S02]  /*b9d0*/  LDSM.16.M88.4 R48, [R14+UR8+0x14000] ;  /* 0x014000080e30783b */ /* 0x000e240008000200 */
[C---:B------:R-:W-:Y:S02]  /*b9e0*/  HMMA.16816.F32.BF16 R56, R52.reuse, R18, R56 ;  /* 0x000000123438723c */ /* 0x040fe40000041838 */
[----:B------:R-:W1:Y:S06]  /*b9f0*/  LDSM.16.M88.4 R16, [R14+UR8+0x15000] ;  /* 0x015000080e10783b */ /* 0x000e6c0008000200 */
[C---:B------:R-:W-:Y:S01]  /*ba00*/  HMMA.16816.F32.BF16 R60, R52.reuse, R26, R60 ;  /* 0x0000001a343c723c */ /* 0x040fe2000004183c */
[----:B------:R-:W-:Y:S07]  /*ba10*/  LDSM.16.M88.4 R24, [R161+UR8+0x4080] ;  /* 0x00408008a118783b */ /* 0x000fee0008000200 */
[----:B------:R-:W-:Y:S01]  /*ba20*/  HMMA.16816.F32.BF16 R68, R52, R22, R68 ;  /* 0x000000163444723c */ /* 0x000fe20000041844 */
[----:B------:R-:W-:Y:S04]  /*ba30*/  LDSM.16.M88.4 R52, [R161+UR8+0x80] ;  /* 0x00008008a134783b */ /* 0x000fe80008000200 */
[----:B------:R-:W-:Y:S03]  /*ba40*/  LDSM.16.M88.4 R20, [R161+UR8+0x8080] ;  /* 0x00808008a114783b */ /* 0x000fe60008000200 */
[C---:B--2---:R-:W-:Y:S08]  /*ba50*/  HMMA.16816.F32.BF16 R28, R88.reuse, R84, R28 ;  /* 0x00000054581c723c */ /* 0x044ff0000004181c */
[C---:B------:R-:W-:Y:S08]  /*ba60*/  HMMA.16816.F32.BF16 R36, R88.reuse, R80, R36 ;  /* 0x000000505824723c */ /* 0x040ff00000041824 */
[C---:B---3--:R-:W-:Y:S08]  /*ba70*/  HMMA.16816.F32.BF16 R40, R88.reuse, R32, R40 ;  /* 0x000000205828723c */ /* 0x048ff00000041828 */
[----:B------:R-:W-:Y:S01]  /*ba80*/  HMMA.16816.F32.BF16 R44, R88, R72, R44 ;  /* 0x00000048582c723c */ /* 0x000fe2000004182c */
[----:B------:R-:W2:Y:S04]  /*ba90*/  LDSM.16.M88.4 R88, [R160+UR8+0x14080] ;  /* 0x01408008a058783b */ /* 0x000ea80008000200 */
[----:B------:R-:W3:Y:S03]  /*baa0*/  LDSM.16.M88.4 R160, [R160+UR8+0x15080] ;  /* 0x01508008a0a0783b */ /* 0x000ee60008000200 */
[C---:B------:R-:W-:Y:S08]  /*bab0*/  HMMA.16816.F32.BF16 R56, R76.reuse, R80, R56 ;  /* 0x000000504c38723c */ /* 0x040ff00000041838 */
[C---:B------:R-:W-:Y:S08]  /*bac0*/  HMMA.16816.F32.BF16 R60, R76.reuse, R32, R60 ;  /* 0x000000204c3c723c */ /* 0x040ff0000004183c */
[C---:B------:R-:W-:Y:S08]  /*bad0*/  HMMA.16816.F32.BF16 R64, R76.reuse, R84, R64 ;  /* 0x000000544c40723c */ /* 0x040ff00000041840 */
[----:B------:R-:W-:Y:S01]  /*bae0*/  HMMA.16816.F32.BF16 R68, R76, R72, R68 ;  /* 0x000000484c44723c */ /* 0x000fe20000041844 */
[----:B------:R-:W-:Y:S07]  /*baf0*/  LDSM.16.M88.4 R76, [R12+UR8+0x15080] ;  /* 0x015080080c4c783b */ /* 0x000fee0008000200 */
[C---:B0-----:R-:W-:Y:S08]  /*bb00*/  HMMA.16816.F32.BF16 R28, R48.reuse, R86, R28 ;  /* 0x00000056301c723c */ /* 0x041ff0000004181c */
[C---:B------:R-:W-:Y:S08]  /*bb10*/  HMMA.16816.F32.BF16 R36, R48.reuse, R82, R36 ;  /* 0x000000523024723c */ /* 0x040ff00000041824 */
[C---:B------:R-:W-:Y:S08]  /*bb20*/  HMMA.16816.F32.BF16 R40, R48.reuse, R34, R40 ;  /* 0x000000223028723c */ /* 0x040ff00000041828 */
[----:B------:R-:W-:Y:S01]  /*bb30*/  HMMA.16816.F32.BF16 R44, R48, R74, R44 ;  /* 0x0000004a302c723c */ /* 0x000fe2000004182c */
[----:B------:R-:W0:Y:S07]  /*bb40*/  LDSM.16.M88.4 R48, [R12+UR8+0x14080] ;  /* 0x014080080c30783b */ /* 0x000e2e0008000200 */
[C---:B-1----:R-:W-:Y:S01]  /*bb50*/  HMMA.16816.F32.BF16 R56, R16.reuse, R82, R56 ;  /* 0x000000521038723c */ /* 0x042fe20000041838 */
[----:B------:R-:W-:Y:S07]  /*bb60*/  LDSM.16.M88.4 R80, [R96+UR8+0xc080] ;  /* 0x00c080086050783b */ /* 0x000fee0008000200 */
[C---:B------:R-:W-:Y:S08]  /*bb70*/  HMMA.16816.F32.BF16 R60, R16.reuse, R34, R60 ;  /* 0x00000022103c723c */ /* 0x040ff0000004183c */
[C---:B------:R-:W-:Y:S01]  /*bb80*/  HMMA.16816.F32.BF16 R64, R16.reuse, R86, R64 ;  /* 0x000000561040723c */ /* 0x040fe20000041840 */
[----:B------:R-:W-:Y:S07]  /*bb90*/  LDSM.16.M88.4 R84, [R96+UR8+0x4080] ;  /* 0x004080086054783b */ /* 0x000fee0008000200 */
[----:B------:R-:W-:Y:S01]  /*bba0*/  HMMA.16816.F32.BF16 R68, R16, R74, R68 ;  /* 0x0000004a1044723c */ /* 0x000fe20000041844 */
[----:B------:R-:W-:Y:S04]  /*bbb0*/  LDSM.16.M88.4 R72, [R13+UR8+0x14080] ;  /* 0x014080080d48783b */ /* 0x000fe80008000200 */
[----:B------:R-:W1:Y:S03]  /*bbc0*/  LDSM.16.M88.4 R16, [R96+UR8+0x80] ;  /* 0x000080086010783b */ /* 0x000e660008000200 */
[C---:B--2---:R-:W-:Y:S08]  /*bbd0*/  HMMA.16816.F32.BF16 R36, R88.reuse, R24, R36 ;  /* 0x000000185824723c */ /* 0x044ff00000041824 */
[C---:B------:R-:W-:Y:S08]  /*bbe0*/  HMMA.16816.F32.BF16 R28, R88.reuse, R52, R28 ;  /* 0x00000034581c723c */ /* 0x040ff0000004181c */
[C---:B------:R-:W-:Y:S08]  /*bbf0*/  HMMA.16816.F32.BF16 R40, R88.reuse, R20, R40 ;  /* 0x000000145828723c */ /* 0x040ff00000041828 */
[----:B------:R-:W-:Y:S01]  /*bc00*/  HMMA.16816.F32.BF16 R44, R88, R92, R44 ;  /* 0x0000005c582c723c */ /* 0x000fe2000004182c */
[----:B------:R-:W-:Y:S07]  /*bc10*/  LDSM.16.M88.4 R88, [R13+UR8+0x15080] ;  /* 0x015080080d58783b */ /* 0x000fee0008000200 */
[C---:B---3--:R-:W-:Y:S08]  /*bc20*/  HMMA.16816.F32.BF16 R56, R160.reuse, R24, R56 ;  /* 0x00000018a038723c */ /* 0x048ff00000041838 */
[C---:B------:R-:W-:Y:S01]  /*bc30*/  HMMA.16816.F32.BF16 R32, R160.reuse, R20, R60 ;  /* 0x00000014a020723c */ /* 0x040fe2000004183c */
[----:B------:R-:W2:Y:S07]  /*bc40*/  LDSM.16.M88.4 R60, [R96+UR8+0x8080] ;  /* 0x00808008603c783b */ /* 0x000eae0008000200 */
[C---:B------:R-:W-:Y:S01]  /*bc50*/  HMMA.16816.F32.BF16 R64, R160.reuse, R52, R64 ;  /* 0x00000034a040723c */ /* 0x040fe20000041840 */
[----:B------:R-:W3:Y:S07]  /*bc60*/  S2R R97, SR_CTAID.X ;  /* 0x0000000000617919 */ /* 0x000eee0000002500 */
[----:B------:R-:W-:Y:S08]  /*bc70*/  HMMA.16816.F32.BF16 R68, R160, R92, R68 ;  /* 0x0000005ca044723c */ /* 0x000ff00000041844 */
[-C--:B0-----:R-:W-:Y:S08]  /*bc80*/  HMMA.16816.F32.BF16 R36, R48, R26.reuse, R36 ;  /* 0x0000001a3024723c */ /* 0x081ff00000041824 */
[----:B------:R-:W-:Y:S01]  /*bc90*/  HMMA.16816.F32.BF16 R24, R76, R26, R56 ;  /* 0x0000001a4c18723c */ /* 0x000fe20000041838 */
[----:B------:R-:W0:Y:S04]  /*bca0*/  LDSM.16.M88.4 R56, [R14+UR8+0x14080] ;  /* 0x014080080e38783b */ /* 0x000e280008000200 */
[----:B------:R-:W4:Y:S03]  /*bcb0*/  LDSM.16.M88.4 R12, [R14+UR8+0x15080] ;  /* 0x015080080e0c783b */ /* 0x000f260008000200 */
[C---:B------:R-:W-:Y:S08]  /*bcc0*/  HMMA.16816.F32.BF16 R28, R48.reuse, R54, R28 ;  /* 0x00000036301c723c */ /* 0x040ff0000004181c */
[----:B------:R-:W-:Y:S08]  /*bcd0*/  HMMA.16816.F32.BF16 R40, R48, R22, R40 ;  /* 0x000000163028723c */ /* 0x000ff00000041828 */
[----:B------:R-:W-:Y:S08]  /*bce0*/  HMMA.16816.F32.BF16 R64, R76, R54, R64 ;  /* 0x000000364c40723c */ /* 0x000ff00000041840 */
[----:B------:R-:W-:Y:S08]  /*bcf0*/  HMMA.16816.F32.BF16 R44, R48, R94, R44 ;  /* 0x0000005e302c723c */ /* 0x000ff0000004182c */
[C---:B------:R-:W-:Y:S08]  /*bd00*/  HMMA.16816.F32.BF16 R32, R76.reuse, R22, R32 ;  /* 0x000000164c20723c */ /* 0x040ff00000041820 */
[----:B------:R-:W-:Y:S01]  /*bd10*/  HMMA.16816.F32.BF16 R68, R76, R94, R68 ;  /* 0x0000005e4c44723c */ /* 0x000fe20000041844 */
[----:B---3--:R-:W-:Y:S01]  /*bd20*/  IMAD.SHL.U32 R97, R97, 0x20, RZ ;  /* 0x0000002061617824 */ /* 0x008fe200078e00ff */
[----:B------:R-:W-:-:S06]  /*bd30*/  UIADD3 UR4, UPT, UPT, UR4, 0x80, URZ ;  /* 0x0000008004047890 */ /* 0x000fcc000fffe0ff */
[----:B-1----:R-:W-:Y:S01]  /*bd40*/  HMMA.16816.F32.BF16 R28, R72, R16, R28 ;  /* 0x00000010481c723c */ /* 0x002fe2000004181c */
[----:B------:R-:W-:-:S07]  /*bd50*/  VIADD R97, R97, 0x20 ;  /* 0x0000002061617836 */ /* 0x000fce0000000000 */
[C---:B------:R-:W-:Y:S08]  /*bd60*/  HMMA.16816.F32.BF16 R36, R72.reuse, R84, R36 ;  /* 0x000000544824723c */ /* 0x040ff00000041824 */
[----:B--2---:R-:W-:Y:S08]  /*bd70*/  HMMA.16816.F32.BF16 R40, R72, R60, R40 ;  /* 0x0000003c4828723c */ /* 0x004ff00000041828 */
[----:B------:R-:W-:Y:S01]  /*bd80*/  HMMA.16816.F32.BF16 R20, R88, R16, R64 ;  /* 0x000000105814723c */ /* 0x000fe20000041840 */
[----:B------:R-:W1:Y:S07]  /*bd90*/  LDC R17, c[0x0][0x3d4] ;  /* 0x0000f500ff117b82 */ /* 0x000e6e0000000800 */
[----:B------:R-:W-:Y:S01]  /*bda0*/  HMMA.16816.F32.BF16 R44, R72, R80, R44 ;  /* 0x00000050482c723c */ /* 0x000fe2000004182c */
[----:B------:R-:W2:Y:S07]  /*bdb0*/  LDC R16, c[0x0][0x3c4] ;  /* 0x0000f100ff107b82 */ /* 0x000eae0000000800 */
[C---:B------:R-:W-:Y:S08]  /*bdc0*/  HMMA.16816.F32.BF16 R24, R88.reuse, R84, R24 ;  /* 0x000000545818723c */ /* 0x040ff00000041818 */
[C---:B------:R-:W-:Y:S08]  /*bdd0*/  HMMA.16816.F32.BF16 R32, R88.reuse, R60, R32 ;  /* 0x0000003c5820723c */ /* 0x040ff00000041820 */
[----:B------:R-:W-:Y:S01]  /*bde0*/  HMMA.16816.F32.BF16 R88, R88, R80, R68 ;  /* 0x000000505858723c */ /* 0x000fe20000041844 */
[----:B------:R-:W-:Y:S01]  /*bdf0*/  ISETP.LE.AND P2, PT, R97, UR4, PT ;  /* 0x0000000461007c0c */ /* 0x000fe2000bf43270 */
[----:B------:R-:W-:Y:S01]  /*be00*/  FFMA2 R154, R154.F32x2.HI_LO, R122.F32x2.HI_LO, R158.F32x2.HI_LO ;  /* 0x0000007a9a9a7249 */ /* 0x000fe2000000009e */
[----:B-1----:R-:W-:-:S05]  /*be10*/  LEA R2, R17, R2, 0x7 ;  /* 0x0000000211027211 */ /* 0x002fca00078e38ff */
[----:B0-----:R-:W-:Y:S01]  /*be20*/  HMMA.16816.F32.BF16 R72, R56, R18, R28 ;  /* 0x000000123848723c */ /* 0x001fe2000004181c */
[----:B--2---:R-:W-:Y:S01]  /*be30*/  IMAD R0, R16, 0x80, R0 ;  /* 0x0000008010007824 */ /* 0x004fe200078e0200 */
[----:B------:R-:W-:Y:S01]  /*be40*/  MOV R29, R5 ;  /* 0x00000005001d7202 */ /* 0x000fe20000000f00 */
[----:B------:R-:W-:-:S05]  /*be50*/  IMAD.MOV.U32 R30, RZ, RZ, R3 ;  /* 0x000000ffff1e7224 */ /* 0x000fca00078e0003 */
[----:B------:R-:W-:Y:S01]  /*be60*/  HMMA.16816.F32.BF16 R76, R56, R86, R36 ;  /* 0x00000056384c723c */ /* 0x000fe20000041824 */
[----:B------:R-:W-:Y:S02]  /*be70*/  IMAD.MOV.U32 R31, RZ, RZ, R4 ;  /* 0x000000ffff1f7224 */ /* 0x000fe400078e0004 */
[----:B------:R-:W-:-:S05]  /*be80*/  IMAD.MOV.U32 R28, RZ, RZ, R6 ;  /* 0x000000ffff1c7224 */ /* 0x000fca00078e0006 */
[C---:B------:R-:W-:Y:S08]  /*be90*/  HMMA.16816.F32.BF16 R64, R56.reuse, R62, R40 ;  /* 0x0000003e3840723c */ /* 0x040ff00000041828 */
[----:B------:R-:W-:Y:S08]  /*bea0*/  HMMA.16816.F32.BF16 R56, R56, R82, R44 ;  /* 0x000000523838723c */ /* 0x000ff0000004182c */
[C---:B----4-:R-:W-:Y:S08]  /*beb0*/  HMMA.16816.F32.BF16 R68, R12.reuse, R18, R20 ;  /* 0x000000120c44723c */ /* 0x050ff00000041814 */
[C---:B------:R-:W-:Y:S08]  /*bec0*/  HMMA.16816.F32.BF16 R84, R12.reuse, R86, R24 ;  /* 0x000000560c54723c */ /* 0x040ff00000041818 */
[C---:B------:R-:W-:Y:S08]  /*bed0*/  HMMA.16816.F32.BF16 R60, R12.reuse, R62, R32 ;  /* 0x0000003e0c3c723c */ /* 0x040ff00000041820 */
[----:B------:R-:W-:Y:S01]  /*bee0*/  HMMA.16816.F32.BF16 R80, R12, R82, R88 ;  /* 0x000000520c50723c */ /* 0x000fe20000041858 */
[----:B------:R-:W-:-:S04]  /*bef0*/  NOP ;  /* 0x0000000000007918 */ /* 0x000fc80000000000 */
[----:B------:R-:W-:-:S15]  /*bf00*/  @!P2 BRA `(.L_x_9) ;  /* 0xffffff9c0094a947 */ /* 0x000fde000383ffff */
.L_x_0:
[----:B------:R-:W0:Y:S01]  /*bf10*/  S2R R0, SR_TID.X ;  /* 0x0000000000007919 */ /* 0x000e220000002100 */
[----:B------:R-:W-:Y:S01]  /*bf20*/  FSETP.GT.AND P2, PT, |R157|, 8.50705917302346158658e+37, PT ;  /* 0x7e8000009d00780b */ /* 0x000fe20003f44200 */
[----:B------:R-:W-:Y:S01]  /*bf30*/  FMUL R12, R155, 8388608 ;  /* 0x4b0000009b0c7820 */ /* 0x000fe20000400000 */
[C---:B------:R-:W-:Y:S01]  /*bf40*/  FSETP.GEU.AND P3, PT, |R157|.reuse, 1.175494350822287508e-38, PT ;  /* 0x008000009d00780b */ /* 0x040fe20003f6e200 */
[----:B------:R-:W-:Y:S01]  /*bf50*/  BAR.SYNC.DEFER_BLOCKING 0x0 ;  /* 0x0000000000007b1d */ /* 0x000fe20000010000 */
[----:B------:R-:W-:Y:S02]  /*bf60*/  FSETP.GEU.AND P6, PT, R157, 1.175494350822287508e-38, PT ;  /* 0x008000009d00780b */ /* 0x000fe40003fce000 */
[----:B------:R-:W-:Y:S02]  /*bf70*/  FSETP.GT.AND P1, PT, |R156|, 8.50705917302346158658e+37, PT ;  /* 0x7e8000009c00780b */ /* 0x000fe40003f24200 */
[C---:B------:R-:W-:Y:S01]  /*bf80*/  FSETP.GEU.AND P5, PT, |R155|.reuse, 1.175494350822287508e-38, PT ;  /* 0x008000009b00780b */ /* 0x040fe20003fae200 */
[----:B------:R-:W1:Y:S01]  /*bf90*/  LDCU.64 UR6, c[0x0][0x3e0] ;  /* 0x00007c00ff0677ac */ /* 0x000e620008000a00 */
[----:B------:R-:W-:Y:S01]  /*bfa0*/  FSETP.GEU.AND P4, PT, R155, 1.175494350822287508e-38, PT ;  /* 0x008000009b00780b */ /* 0x000fe20003f8e000 */
[----:B------:R-:W2:Y:S02]  /*bfb0*/  S2R R95, SR_CTAID.X ;  /* 0x00000000005f7919 */ /* 0x000ea40000002500 */
[----:B------:R-:W-:Y:S01]  /*bfc0*/  @P2 FMUL R59, R59, 0.25 ;  /* 0x3e8000003b3b2820 */ /* 0x000fe20000400000 */
[----:B------:R-:W-:Y:S01]  /*bfd0*/  @P2 FMUL R58, R58, 0.25 ;  /* 0x3e8000003a3a2820 */ /* 0x000fe20000400000 */
[----:B------:R-:W-:Y:S01]  /*bfe0*/  @P2 FMUL R67, R67, 0.25 ;  /* 0x3e80000043432820 */ /* 0x000fe20000400000 */
[----:B------:R-:W-:Y:S01]  /*bff0*/  @P2 FMUL R66, R66, 0.25 ;  /* 0x3e80000042422820 */ /* 0x000fe20000400000 */
[----:B------:R-:W-:Y:S01]  /*c000*/  @P2 FMUL R79, R79, 0.25 ;  /* 0x3e8000004f4f2820 */ /* 0x000fe20000400000 */
[----:B------:R-:W-:Y:S01]  /*c010*/  @P2 FMUL R78, R78, 0.25 ;  /* 0x3e8000004e4e2820 */ /* 0x000fe20000400000 */
[----:B------:R-:W-:Y:S01]  /*c020*/  @P2 FMUL R75, R75, 0.25 ;  /* 0x3e8000004b4b2820 */ /* 0x000fe20000400000 */
[----:B------:R-:W-:Y:S01]  /*c030*/  @P2 FMUL R74, R74, 0.25 ;  /* 0x3e8000004a4a2820 */ /* 0x000fe20000400000 */
[----:B------:R-:W-:Y:S01]  /*c040*/  @!P3 FMUL R59, R59, 16777216 ;  /* 0x4b8000003b3bb820 */ /* 0x000fe20000400000 */
[----:B------:R-:W-:Y:S01]  /*c050*/  @!P3 FMUL R58, R58, 16777216 ;  /* 0x4b8000003a3ab820 */ /* 0x000fe20000400000 */
[----:B------:R-:W-:Y:S01]  /*c060*/  @!P3 FMUL R67, R67, 16777216 ;  /* 0x4b8000004343b820 */ /* 0x000fe20000400000 */
[----:B------:R-:W-:Y:S01]  /*c070*/  @!P3 FMUL R66, R66, 16777216 ;  /* 0x4b8000004242b820 */ /* 0x000fe20000400000 */
[----:B------:R-:W-:Y:S01]  /*c080*/  @!P3 FMUL R79, R79, 16777216 ;  /* 0x4b8000004f4fb820 */ /* 0x000fe20000400000 */
[----:B------:R-:W-:Y:S01]  /*c090*/  @!P3 FMUL R78, R78, 16777216 ;  /* 0x4b8000004e4eb820 */ /* 0x000fe20000400000 */
[----:B------:R-:W-:Y:S01]  /*c0a0*/  @!P3 FMUL R75, R75, 16777216 ;  /* 0x4b8000004b4bb820 */ /* 0x000fe20000400000 */
[----:B------:R-:W-:Y:S01]  /*c0b0*/  @!P3 FMUL R74, R74, 16777216 ;  /* 0x4b8000004a4ab820 */ /* 0x000fe20000400000 */
[----:B------:R-:W-:Y:S01]  /*c0c0*/  @P1 FMUL R57, R57, 0.25 ;  /* 0x3e80000039391820 */ /* 0x000fe20000400000 */
[----:B------:R-:W-:Y:S01]  /*c0d0*/  @P1 FMUL R56, R56, 0.25 ;  /* 0x3e80000038381820 */ /* 0x000fe20000400000 */
[C---:B0-----:R-:W-:Y:S01]  /*c0e0*/  LOP3.LUT R11, R0.reuse, 0x3, RZ, 0xc0, !PT ;  /* 0x00000003000b7812 */ /* 0x041fe200078ec0ff */
[C---:B------:R-:W-:Y:S01]  /*c0f0*/  IMAD.SHL.U32 R10, R0.reuse, 0x8, RZ ;  /* 0x00000008000a7824 */ /* 0x040fe200078e00ff */
[----:B------:R-:W-:Y:S01]  /*c100*/  LOP3.LUT R2, R0, 0xe0, RZ, 0xc0, !PT ;  /* 0x000000e000027812 */ /* 0x000fe200078ec0ff */
[----:B------:R-:W-:Y:S01]  /*c110*/  @P1 FMUL R65, R65, 0.25 ;  /* 0x3e80000041411820 */ /* 0x000fe20000400000 */
[----:B------:R-:W-:Y:S01]  /*c120*/  SHF.R.S32.HI R7, RZ, 0x4, R0 ;  /* 0x00000004ff077819 */ /* 0x000fe20000011400 */
[----:B------:R-:W-:Y:S01]  /*c130*/  @P1 FMUL R64, R64, 0.25 ;  /* 0x3e80000040401820 */ /* 0x000fe20000400000 */
[----:B------:R-:W-:Y:S01]  /*c140*/  LOP3.LUT R10, R10, 0x1f8, RZ, 0xc0, !PT ;  /* 0x000001f80a0a7812 */ /* 0x000fe200078ec0ff */
[----:B------:R-:W-:Y:S01]  /*c150*/  IMAD R11, R11, 0x2, R2 ;  /* 0x000000020b0b7824 */ /* 0x000fe200078e0202 */
[----:B------:R-:W-:Y:S01]  /*c160*/  SGXT R2, R7, 0x1 ;  /* 0x000000010702781a */ /* 0x000fe20000000200 */
[----:B------:R-:W-:Y:S01]  /*c170*/  @P1 FMUL R77, R77, 0.25 ;  /* 0x3e8000004d4d1820 */ /* 0x000fe20000400000 */
[----:B------:R-:W-:Y:S01]  /*c180*/  LOP3.LUT R7, R0, 0xc, RZ, 0xc0, !PT ;  /* 0x0000000c00077812 */ /* 0x000fe200078ec0ff */
[----:B------:R-:W-:Y:S01]  /*c190*/  @P1 FMUL R76, R76, 0.25 ;  /* 0x3e8000004c4c1820 */ /* 0x000fe20000400000 */
[----:B------:R-:W-:Y:S01]  /*c1a0*/  LOP3.LUT R8, R2, 0x1020, RZ, 0xc0, !PT ;  /* 0x0000102002087812 */ /* 0x000fe200078ec0ff */
[----:B------:R-:W-:Y:S01]  /*c1b0*/  FMUL R2, R157, 8388608 ;  /* 0x4b0000009d027820 */ /* 0x000fe20000400000 */
[----:B------:R-:W-:Y:S01]  /*c1c0*/  LEA R10, R7, R10, 0xa ;  /* 0x0000000a070a7211 */ /* 0x000fe200078e50ff */
[----:B------:R-:W-:Y:S01]  /*c1d0*/  @P1 FMUL R73, R73, 0.25 ;  /* 0x3e80000049491820 */ /* 0x000fe20000400000 */
[----:B------:R-:W-:Y:S01]  /*c1e0*/  @P1 FMUL R72, R72, 0.25 ;  /* 0x3e80000048481820 */ /* 0x000fe20000400000 */
[----:B------:R-:W-:Y:S01]  /*c1f0*/  IMAD R9, R7, 0x2, R8 ;  /* 0x0000000207097824 */ /* 0x000fe200078e0208 */
[----:B------:R-:W-:Y:S01]  /*c200*/  FSEL R88, R2, R157, !P6 ;  /* 0x0000009d02587208 */ /* 0x000fe20007000000 */
[----:B------:R-:W-:Y:S01]  /*c210*/  @P2 FMUL R157, R157, 0.25 ;  /* 0x3e8000009d9d2820 */ /* 0x000fe20000400000 */
[----:B------:R-:W-:Y:S01]  /*c220*/  IMAD.SHL.U32 R2, R11, 0x10, RZ ;  /* 0x000000100b027824 */ /* 0x000fe200078e00ff */
[C---:B------:R-:W-:Y:S01]  /*c230*/  FSETP.GEU.AND P2, PT, R156.reuse, 1.175494350822287508e-38, PT ;  /* 0x008000009c00780b */ /* 0x040fe20003f4e000 */
[----:B------:R-:W0:Y:S01]  /*c240*/  S2R R96, SR_TID.X ;  /* 0x0000000000607919 */ /* 0x000e220000002100 */
[----:B------:R-:W-:Y:S01]  /*c250*/  @!P3 FMUL R157, R157, 16777216 ;  /* 0x4b8000009d9db820 */ /* 0x000fe20000400000 */
[----:B------:R-:W-:Y:S01]  /*c260*/  FSETP.GEU.AND P3, PT, |R156|, 1.175494350822287508e-38, PT ;  /* 0x008000009c00780b */ /* 0x000fe20003f6e200 */
[----:B-1----:R-:W-:Y:S01]  /*c270*/  UIMAD UR6, UR9, UR6, URZ ;  /* 0x00000006090672a4 */ /* 0x002fe2000f8e02ff */
[----:B------:R-:W-:-:S02]  /*c280*/  LOP3.LUT R54, R9, R2, RZ, 0x3c, !PT ;  /* 0x0000000209367212 */ /* 0x000fc400078e3cff */
[----:B------:R-:W1:Y:S01]  /*c290*/  MUFU.RCP R2, R157 ;  /* 0x0000009d00027308 */ /* 0x000e620000001000 */
[C---:B------:R-:W-:Y:S01]  /*c2a0*/  LOP3.LUT R7, R0.reuse, 0xc0, RZ, 0xc0, !PT ;  /* 0x000000c000077812 */ /* 0x040fe200078ec0ff */
[----:B------:R-:W-:Y:S01]  /*c2b0*/  USHF.L.U32 UR5, UR6, 0x1, URZ ;  /* 0x0000000106057899 */ /* 0x000fe200080006ff */
[----:B------:R-:W-:Y:S02]  /*c2c0*/  LOP3.LUT R8, R0, 0xff, RZ, 0xc0, !PT ;  /* 0x000000ff00087812 */ /* 0x000fe400078ec0ff */
[----:B------:R-:W-:Y:S02]  /*c2d0*/  SHF.R.U32.HI R7, RZ, 0x1, R7 ;  /* 0x00000001ff077819 */ /* 0x000fe40000011607 */
[----:B------:R-:W-:Y:S02]  /*c2e0*/  ISETP.GE.U32.AND P0, PT, R8, 0x20, PT ;  /* 0x000000200800780c */ /* 0x000fe40003f06070 */
[----:B------:R-:W-:Y:S01]  /*c2f0*/  LOP3.LUT R7, R10, R7, RZ, 0x3c, !PT ;  /* 0x000000070a077212 */ /* 0x000fe200078e3cff */
[----:B------:R-:W-:Y:S01]  /*c300*/  @!P3 FMUL R57, R57, 16777216 ;  /* 0x4b8000003939b820 */ /* 0x000fe20000400000 */
[----:B------:R-:W-:Y:S01]  /*c310*/  FSEL R10, RZ, -23, P6 ;  /* 0xc1b80000ff0a7808 */ /* 0x000fe20003000000 */
[----:B------:R-:W-:Y:S01]  /*c320*/  @!P3 FMUL R56, R56, 16777216 ;  /* 0x4b8000003838b820 */ /* 0x000fe20000400000 */
[----:B------:R-:W-:Y:S01]  /*c330*/  FSETP.GT.AND P6, PT, |R155|, 8.50705917302346158658e+37, PT ;  /* 0x7e8000009b00780b */ /* 0x000fe20003fc4200 */
[----:B------:R-:W-:Y:S01]  /*c340*/  @!P3 FMUL R65, R65, 16777216 ;  /* 0x4b8000004141b820 */ /* 0x000fe20000400000 */
[----:B------:R-:W-:Y:S01]  /*c350*/  IADD3 R9, PT, PT, R88, -0x3f3504f3, RZ ;  /* 0xc0cafb0d58097810 */ /* 0x000fe20007ffe0ff */
[----:B------:R-:W-:Y:S01]  /*c360*/  @!P3 FMUL R64, R64, 16777216 ;  /* 0x4b8000004040b820 */ /* 0x000fe20000400000 */
[C---:B-1----:R-:W-:Y:S01]  /*c370*/  FMUL R32, R2.reuse, R59 ;  /* 0x0000003b02207220 */ /* 0x042fe20000400000 */
[C---:B------:R-:W-:Y:S01]  /*c380*/  FMUL R34, R2.reuse, R58 ;  /* 0x0000003a02227220 */ /* 0x040fe20000400000 */
[C---:B------:R-:W-:Y:S01]  /*c390*/  FMUL R37, R2.reuse, R67 ;  /* 0x0000004302257220 */ /* 0x040fe20000400000 */
[C---:B------:R-:W-:Y:S01]  /*c3a0*/  FMUL R39, R2.reuse, R66 ;  /* 0x0000004202277220 */ /* 0x040fe20000400000 */
[C---:B------:R-:W-:Y:S01]  /*c3b0*/  FMUL R40, R2.reuse, R79 ;  /* 0x0000004f02287220 */ /* 0x040fe20000400000 */
[C---:B------:R-:W-:Y:S01]  /*c3c0*/  FMUL R42, R2.reuse, R78 ;  /* 0x0000004e022a7220 */ /* 0x040fe20000400000 */
[C---:B------:R-:W-:Y:S01]  /*c3d0*/  FMUL R45, R2.reuse, R75 ;  /* 0x0000004b022d7220 */ /* 0x040fe20000400000 */
[----:B------:R-:W-:Y:S01]  /*c3e0*/  FMUL R47, R2, R74 ;  /* 0x0000004a022f7220 */ /* 0x000fe20000400000 */
[----:B------:R-:W-:Y:S01]  /*c3f0*/  FMUL R2, R156, 8388608 ;  /* 0x4b0000009c027820 */ /* 0x000fe20000400000 */
[----:B------:R-:W-:Y:S01]  /*c400*/  LOP3.LUT R11, R9, 0xff800000, RZ, 0xc0, !PT ;  /* 0xff800000090b7812 */ /* 0x000fe200078ec0ff */
[----:B------:R-:W-:Y:S01]  /*c410*/  @!P3 FMUL R77, R77, 16777216 ;  /* 0x4b8000004d4db820 */ /* 0x000fe20000400000 */
[----:B------:R-:W-:Y:S01]  /*c420*/  @!P3 FMUL R76, R76, 16777216 ;  /* 0x4b8000004c4cb820 */ /* 0x000fe20000400000 */
[----:B------:R-:W-:Y:S01]  /*c430*/  @!P3 FMUL R73, R73, 16777216 ;  /* 0x4b8000004949b820 */ /* 0x000fe20000400000 */
[----:B------:R-:W-:Y:S01]  /*c440*/  FSEL R55, R2, R156, !P2 ;  /* 0x0000009c02377208 */ /* 0x000fe20005000000 */
[----:B------:R-:W-:Y:S01]  /*c450*/  @P1 FMUL R156, R156, 0.25 ;  /* 0x3e8000009c9c1820 */ /* 0x000fe20000400000 */
[----:B------:R-:W-:Y:S01]  /*c460*/  FSEL R2, RZ, -23, P2 ;  /* 0xc1b80000ff027808 */ /* 0x000fe20001000000 */
[----:B------:R-:W-:Y:S01]  /*c470*/  @!P3 FMUL R72, R72, 16777216 ;  /* 0x4b8000004848b820 */ /* 0x000fe20000400000 */
[----:B------:R-:W-:Y:S01]  /*c480*/  FSETP.GT.AND P1, PT, |R154|, 8.50705917302346158658e+37, PT ;  /* 0x7e8000009a00780b */ /* 0x000fe20003f24200 */
[----:B------:R-:W-:-:S02]  /*c490*/  VIADD R8, R55, 0xc0cafb0d ;  /* 0xc0cafb0d37087836 */ /* 0x000fc40000000000 */
[----:B------:R-:W-:Y:S01]  /*c4a0*/  @!P3 FMUL R156, R156, 16777216 ;  /* 0x4b8000009c9cb820 */ /* 0x000fe20000400000 */
[----:B------:R-:W-:Y:S01]  /*c4b0*/  I2FP.F32.S32 R13, R11 ;  /* 0x0000000b000d7245 */ /* 0x000fe20000201400 */
[----:B------:R-:W-:Y:S01]  /*c4c0*/  @P6 FMUL R83, R83, 0.25 ;  /* 0x3e80000053536820 */ /* 0x000fe20000400000 */
[----:B------:R-:W-:Y:S01]  /*c4d0*/  FSETP.GEU.AND P3, PT, |R154|, 1.175494350822287508e-38, PT ;  /* 0x008000009a00780b */ /* 0x000fe20003f6e200 */
[----:B------:R-:W1:Y:S01]  /*c4e0*/  MUFU.RCP R14, R156 ;  /* 0x0000009c000e7308 */ /* 0x000e620000001000 */
[----:B------:R-:W-:Y:S01]  /*c4f0*/  LOP3.LUT R8, R8, 0xff800000, RZ, 0xc0, !PT ;  /* 0xff80000008087812 */ /* 0x000fe200078ec0ff */
[----:B------:R-:W-:Y:S01]  /*c500*/  FFMA.FTZ R10, R13, 1.1920928955078125e-07, R10 ;  /* 0x340000000d0a7823 */ /* 0x000fe2000001000a */
[----:B------:R-:W-:Y:S01]  /*c510*/  FSETP.GEU.AND P2, PT, R154, 1.175494350822287508e-38, PT ;  /* 0x008000009a00780b */ /* 0x000fe20003f4e000 */
[----:B------:R-:W-:Y:S01]  /*c520*/  @P6 FMUL R82, R82, 0.25 ;  /* 0x3e80000052526820 */ /* 0x000fe20000400000 */
[----:B------:R-:W-:Y:S01]  /*c530*/  I2FP.F32.S32 R9, R8 ;  /* 0x0000000800097245 */ /* 0x000fe20000201400 */
[----:B------:R-:W-:Y:S01]  /*c540*/  @P6 FMUL R63, R63, 0.25 ;  /* 0x3e8000003f3f6820 */ /* 0x000fe20000400000 */
[----:B------:R-:W-:Y:S01]  /*c550*/  @P6 FMUL R62, R62, 0.25 ;  /* 0x3e8000003e3e6820 */ /* 0x000fe20000400000 */
[----:B------:R-:W-:Y:S01]  /*c560*/  @P6 FMUL R87, R87, 0.25 ;  /* 0x3e80000057576820 */ /* 0x000fe20000400000 */
[----:B------:R-:W-:Y:S01]  /*c570*/  @P6 FMUL R86, R86, 0.25 ;  /* 0x3e80000056566820 */ /* 0x000fe20000400000 */
[----:B------:R-:W-:Y:S01]  /*c580*/  FFMA.FTZ R9, R9, 1.1920928955078125e-07, R2 ;  /* 0x3400000009097823 */ /* 0x000fe20000010002 */
[----:B------:R-:W-:Y:S01]  /*c590*/  FSEL R2, R12, R155, !P4 ;  /* 0x0000009b0c027208 */ /* 0x000fe20006000000 */
[----:B------:R-:W-:Y:S01]  /*c5a0*/  @P6 FMUL R155, R155, 0.25 ;  /* 0x3e8000009b9b6820 */ /* 0x000fe20000400000 */
[----:B------:R-:W-:Y:S01]  /*c5b0*/  FMUL R12, R154, 8388608 ;  /* 0x4b0000009a0c7820 */ /* 0x000fe20000400000 */
[----:B------:R-:W-:Y:S01]  /*c5c0*/  @P6 FMUL R71, R71, 0.25 ;  /* 0x3e80000047476820 */ /* 0x000fe20000400000 */
[----:B------:R-:W-:Y:S01]  /*c5d0*/  @P6 FMUL R70, R70, 0.25 ;  /* 0x3e80000046466820 */ /* 0x000fe20000400000 */
[----:B------:R-:W-:Y:S01]  /*c5e0*/  @!P5 FMUL R155, R155, 16777216 ;  /* 0x4b8000009b9bd820 */ /* 0x000fe20000400000 */
[----:B-1----:R-:W-:Y:S01]  /*c5f0*/  FMUL R19, R14, R56 ;  /* 0x000000380e137220 */ /* 0x002fe20000400000 */
[----:B------:R-:W-:Y:S01]  /*c600*/  FSEL R56, R12, R154, !P2 ;  /* 0x0000009a0c387208 */ /* 0x000fe20005000000 */
[----:B------:R-:W-:Y:S01]  /*c610*/  @P1 FMUL R154, R154, 0.25 ;  /* 0x3e8000009a9a1820 */ /* 0x000fe20000400000 */
[----:B------:R-:W1:Y:S01]  /*c620*/  MUFU.RCP R13, R155 ;  /* 0x0000009b000d7308 */ /* 0x000e620000001000 */
[----:B------:R-:W-:Y:S01]  /*c630*/  @!P5 FMUL R83, R83, 16777216 ;  /* 0x4b8000005353d820 */ /* 0x000fe20000400000 */
[----:B------:R-:W-:Y:S01]  /*c640*/  @!P5 FMUL R82, R82, 16777216 ;  /* 0x4b8000005252d820 */ /* 0x000fe20000400000 */
[----:B------:R-:W-:Y:S01]  /*c650*/  @!P3 FMUL R154, R154, 16777216 ;  /* 0x4b8000009a9ab820 */ /* 0x000fe20000400000 */
[----:B------:R-:W-:Y:S01]  /*c660*/  @!P5 FMUL R63, R63, 16777216 ;  /* 0x4b8000003f3fd820 */ /* 0x000fe20000400000 */
[----:B------:R-:W-:Y:S01]  /*c670*/  @!P5 FMUL R62, R62, 16777216 ;  /* 0x4b8000003e3ed820 */ /* 0x000fe20000400000 */
[----:B------:R-:W-:Y:S01]  /*c680*/  @!P5 FMUL R87, R87, 16777216 ;  /* 0x4b8000005757d820 */ /* 0x000fe20000400000 */
[----:B------:R-:W-:Y:S01]  /*c690*/  @!P5 FMUL R86, R86, 16777216 ;  /* 0x4b8000005656d820 */ /* 0x000fe20000400000 */
[----:B------:R-:W3:Y:S01]  /*c6a0*/  MUFU.RCP R17, R154 ;  /* 0x0000009a00117308 */ /* 0x000ee20000001000 */
[----:B------:R-:W-:Y:S01]  /*c6b0*/  @!P5 FMUL R71, R71, 16777216 ;  /* 0x4b8000004747d820 */ /* 0x000fe20000400000 */
[----:B------:R-:W-:Y:S01]  /*c6c0*/  @!P5 FMUL R70, R70, 16777216 ;  /* 0x4b8000004646d820 */ /* 0x000fe20000400000 */
[----:B------:R-:W-:Y:S01]  /*c6d0*/  @P1 FMUL R81, R81, 0.25 ;  /* 0x3e80000051511820 */ /* 0x000fe20000400000 */
[----:B------:R-:W-:Y:S01]  /*c6e0*/  @P1 FMUL R80, R80, 0.25 ;  /* 0x3e80000050501820 */ /* 0x000fe20000400000 */
[----:B------:R-:W-:Y:S01]  /*c6f0*/  @P1 FMUL R61, R61, 0.25 ;  /* 0x3e8000003d3d1820 */ /* 0x000fe20000400000 */
[----:B------:R-:W-:Y:S01]  /*c700*/  @P1 FMUL R60, R60, 0.25 ;  /* 0x3e8000003c3c1820 */ /* 0x000fe20000400000 */
[----:B------:R-:W-:Y:S01]  /*c710*/  @P1 FMUL R85, R85, 0.25 ;  /* 0x3e80000055551820 */ /* 0x000fe20000400000 */
[----:B------:R-:W-:Y:S01]  /*c720*/  @P1 FMUL R84, R84, 0.25 ;  /* 0x3e80000054541820 */ /* 0x000fe20000400000 */
        /* <DEDUP_REMOVED lines=8> */
[----:B------:R-:W-:-:S02]  /*c7b0*/  VIADD R13, R56, 0xc0cafb0d ;  /* 0xc0cafb0d380d7836 */ /* 0x000fc40000000000 */
[----:B------:R-:W-:Y:S01]  /*c7c0*/  @P1 FMUL R69, R69, 0.25 ;  /* 0x3e80000045451820 */ /* 0x000fe20000400000 */
[----:B------:R-:W-:Y:S01]  /*c7d0*/  @P1 FMUL R68, R68, 0.25 ;  /* 0x3e80000044441820 */ /* 0x000fe20000400000 */
[C---:B------:R-:W-:Y:S01]  /*c7e0*/  FMUL R36, R14.reuse, R57 ;  /* 0x000000390e247220 */ /* 0x040fe20000400000 */
[C---:B------:R-:W-:Y:S01]  /*c7f0*/  FMUL R41, R14.reuse, R65 ;  /* 0x000000410e297220 */ /* 0x040fe20000400000 */
[C---:B------:R-:W-:Y:S01]  /*c800*/  FMUL R38, R14.reuse, R64 ;  /* 0x000000400e267220 */ /* 0x040fe20000400000 */
[C---:B------:R-:W-:Y:S01]  /*c810*/  FMUL R43, R14.reuse, R77 ;  /* 0x0000004d0e2b7220 */ /* 0x040fe20000400000 */
[C---:B------:R-:W-:Y:S01]  /*c820*/  FMUL R44, R14.reuse, R76 ;  /* 0x0000004c0e2c7220 */ /* 0x040fe20000400000 */
[C---:B------:R-:W-:Y:S01]  /*c830*/  FMUL R46, R14.reuse, R73 ;  /* 0x000000490e2e7220 */ /* 0x040fe20000400000 */
[----:B------:R-:W-:Y:S01]  /*c840*/  FMUL R49, R14, R72 ;  /* 0x000000480e317220 */ /* 0x000fe20000400000 */
[----:B------:R-:W-:Y:S01]  /*c850*/  LOP3.LUT R13, R13, 0xff800000, RZ, 0xc0, !PT ;  /* 0xff8000000d0d7812 */ /* 0x000fe200078ec0ff */
        /* <DEDUP_REMOVED lines=8> */
[----:B------:R-:W-:Y:S01]  /*c8e0*/  VIADD R14, R2, 0xc0cafb0d ;  /* 0xc0cafb0d020e7836 */ /* 0x000fe20000000000 */
[----:B------:R-:W-:Y:S01]  /*c8f0*/  FSEL R12, RZ, -23, P2 ;  /* 0xc1b80000ff0c7808 */ /* 0x000fe20001000000 */
[C---:B---3--:R-:W-:Y:S01]  /*c900*/  FMUL R20, R17.reuse, R81 ;  /* 0x0000005111147220 */ /* 0x048fe20000400000 */
[----:B------:R-:W-:Y:S01]  /*c910*/  I2FP.F32.S32 R15, R13 ;  /* 0x0000000d000f7245 */ /* 0x000fe20000201400 */
        /* <DEDUP_REMOVED lines=8> */
[----:B------:R-:W-:Y:S01]  /*c9a0*/  FFMA.FTZ R15, R15, 1.1920928955078125e-07, R12 ;  /* 0x340000000f0f7823 */ /* 0x000fe2000001000c */
[----:B------:R-:W-:Y:S01]  /*c9b0*/  F2FP.BF16.F32.PACK_AB R51, R19, R38 ;  /* 0x000000261333723e */ /* 0x000fe200000010ff */
[----:B------:R-:W-:Y:S01]  /*c9c0*/  IMAD.IADD R8, R55, 0x1, -R8 ;  /* 0x0000000137087824 */ /* 0x000fe200078e0a08 */
[----:B------:R-:W-:Y:S01]  /*c9d0*/  FSEL R12, RZ, -23, P4 ;  /* 0xc1b80000ff0c7808 */ /* 0x000fe20002000000 */
[----:B------:R-:W-:Y:S01]  /*c9e0*/  IMAD.IADD R13, R56, 0x1, -R13 ;  /* 0x00000001380d7824 */ /* 0x000fe200078e0a0d */
[----:B------:R-:W-:Y:S01]  /*c9f0*/  I2FP.F32.S32 R19, R17 ;  /* 0x0000001100137245 */ /* 0x000fe20000201400 */
[----:B------:R-:W-:Y:S01]  /*ca00*/  FADD R8, R8, -1 ;  /* 0xbf80000008087421 */ /* 0x000fe20000000000 */
[----:B------:R-:W-:Y:S01]  /*ca10*/  IADD3 R11, PT, PT, R88, -R11, RZ ;  /* 0x8000000b580b7210 */ /* 0x000fe20007ffe0ff */
[----:B------:R-:W-:Y:S01]  /*ca20*/  IMAD.IADD R17, R2, 0x1, -R17 ;  /* 0x0000000102117824 */ /* 0x000fe200078e0a11 */
[----:B------:R-:W-:Y:S01]  /*ca30*/  F2FP.BF16.F32.PACK_AB R53, R21, R22 ;  /* 0x000000161535723e */ /* 0x000fe200000010ff */
[----:B------:R-:W-:-:S02]  /*ca40*/  IMAD.MOV.U32 R21, RZ, RZ, 0x3dc6b27f ;  /* 0x3dc6b27fff157424 */ /* 0x000fc400078e00ff */
[----:B------:R-:W-:Y:S01]  /*ca50*/  FFMA.FTZ R19, R19, 1.1920928955078125e-07, R12 ;  /* 0x3400000013137823 */ /* 0x000fe2000001000c */
[----:B------:R-:W-:Y:S01]  /*ca60*/  FADD R12, R11, -1 ;  /* 0xbf8000000b0c7421 */ /* 0x000fe20000000000 */
[----:B------:R-:W-:Y:S01]  /*ca70*/  FADD R14, R13, -1 ;  /* 0xbf8000000d0e7421 */ /* 0x000fe20000000000 */
[----:B------:R-:W-:Y:S01]  /*ca80*/  FFMA.FTZ R11, R8, R21, -0.16845393180847167969 ;  /* 0xbe2c7f30080b7423 */ /* 0x000fe20000010015 */
[----:B------:R-:W-:Y:S01]  /*ca90*/  F2FP.BF16.F32.PACK_AB R23, R16, R23 ;  /* 0x000000171017723e */ /* 0x000fe200000010ff */
[----:B------:R-:W-:Y:S01]  /*caa0*/  FFMA.FTZ R13, R12, R21, -0.16845393180847167969 ;  /* 0xbe2c7f300c0d7423 */ /* 0x000fe20000010015 */
[----:B------:R-:W-:Y:S01]  /*cab0*/  FADD R16, R17, -1 ;  /* 0xbf80000011107421 */ /* 0x000fe20000000000 */
[----:B------:R-:W-:Y:S01]  /*cac0*/  FFMA.FTZ R11, R8, R11, 0.1716887056827545166 ;  /* 0x3e2fcf2a080b7423 */ /* 0x000fe2000001000b */
[----:B------:R-:W-:Y:S01]  /*cad0*/  FFMA.FTZ R17, R14, R21, -0.16845393180847167969 ;  /* 0xbe2c7f300e117423 */ /* 0x000fe20000010015 */
[----:B------:R-:W-:Y:S01]  /*cae0*/  FFMA.FTZ R13, R12, R13, 0.1716887056827545166 ;  /* 0x3e2fcf2a0c0d7423 */ /* 0x000fe2000001000d */
[----:B------:R-:W-:Y:S01]  /*caf0*/  FFMA.FTZ R21, R16, R21, -0.16845393180847167969 ;  /* 0xbe2c7f3010157423 */ /* 0x000fe20000010015 */
[----:B------:R-:W-:Y:S01]  /*cb00*/  FFMA.FTZ R11, R8, R11, -0.17900948226451873779 ;  /* 0xbe374e43080b7423 */ /* 0x000fe2000001000b */
[----:B------:R-:W-:Y:S01]  /*cb10*/  FFMA.FTZ R17, R14, R17, 0.1716887056827545166 ;  /* 0x3e2fcf2a0e117423 */ /* 0x000fe20000010011 */
[----:B------:R-:W-:Y:S01]  /*cb20*/  FFMA.FTZ R13, R12, R13, -0.17900948226451873779 ;  /* 0xbe374e430c0d7423 */ /* 0x000fe2000001000d */
[----:B------:R-:W1:Y:S01]  /*cb30*/  LDC R68, c[0x0][0x3e8] ;  /* 0x0000fa00ff447b82 */ /* 0x000e620000000800 */
[----:B------:R-:W-:Y:S01]  /*cb40*/  FFMA.FTZ R11, R8, R11, 0.20512372255325317383 ;  /* 0x3e520bf4080b7423 */ /* 0x000fe2000001000b */
[----:B------:R-:W-:Y:S01]  /*cb50*/  FFMA.FTZ R17, R14, R17, -0.17900948226451873779 ;  /* 0xbe374e430e117423 */ /* 0x000fe20000010011 */
[----:B------:R-:W-:Y:S01]  /*cb60*/  FFMA.FTZ R13, R12, R13, 0.20512372255325317383 ;  /* 0x3e520bf40c0d7423 */ /* 0x000fe2000001000d */
[----:B------:R-:W-:Y:S01]  /*cb70*/  FFMA.FTZ R21, R16, R21, 0.1716887056827545166 ;  /* 0x3e2fcf2a10157423 */ /* 0x000fe20000010015 */
[----:B------:R-:W-:Y:S01]  /*cb80*/  FFMA.FTZ R11, R8, R11, -0.24046532809734344482 ;  /* 0xbe763c8b080b7423 */ /* 0x000fe2000001000b */
[----:B------:R-:W-:Y:S01]  /*cb90*/  FFMA.FTZ R17, R14, R17, 0.20512372255325317383 ;  /* 0x3e520bf40e117423 */ /* 0x000fe20000010011 */
[----:B------:R-:W-:Y:S01]  /*cba0*/  FFMA.FTZ R13, R12, R13, -0.24046532809734344482 ;  /* 0xbe763c8b0c0d7423 */ /* 0x000fe2000001000d */
[----:B------:R-:W-:Y:S01]  /*cbb0*/  FFMA.FTZ R21, R16, R21, -0.17900948226451873779 ;  /* 0xbe374e4310157423 */ /* 0x000fe20000010015 */
[----:B------:R-:W-:Y:S01]  /*cbc0*/  FFMA.FTZ R11, R8, R11, 0.28857114911079406738 ;  /* 0x3e93bf99080b7423 */ /* 0x000fe2000001000b */
[----:B------:R-:W-:Y:S01]  /*cbd0*/  FFMA.FTZ R17, R14, R17, -0.24046532809734344482 ;  /* 0xbe763c8b0e117423 */ /* 0x000fe20000010011 */
[----:B------:R-:W-:Y:S01]  /*cbe0*/  FFMA.FTZ R13, R12, R13, 0.28857114911079406738 ;  /* 0x3e93bf990c0d7423 */ /* 0x000fe2000001000d */
[----:B------:R-:W-:Y:S01]  /*cbf0*/  FFMA.FTZ R21, R16, R21, 0.20512372255325317383 ;  /* 0x3e520bf410157423 */ /* 0x000fe20000010015 */
[----:B------:R-:W-:Y:S01]  /*cc00*/  FFMA.FTZ R11, R8, R11, -0.36067417263984680176 ;  /* 0xbeb8aa49080b7423 */ /* 0x000fe2000001000b */
[----:B------:R-:W-:Y:S01]  /*cc10*/  FFMA.FTZ R17, R14, R17, 0.28857114911079406738 ;  /* 0x3e93bf990e117423 */ /* 0x000fe20000010011 */
[----:B------:R-:W-:Y:S01]  /*cc20*/  FFMA.FTZ R13, R12, R13, -0.36067417263984680176 ;  /* 0xbeb8aa490c0d7423 */ /* 0x000fe2000001000d */
[----:B------:R-:W-:Y:S01]  /*cc30*/  FFMA.FTZ R21, R16, R21, -0.24046532809734344482 ;  /* 0xbe763c8b10157423 */ /* 0x000fe20000010015 */
[----:B------:R-:W-:Y:S01]  /*cc40*/  FFMA.FTZ R11, R8, R11, 0.48089820146560668945 ;  /* 0x3ef6384a080b7423 */ /* 0x000fe2000001000b */
[----:B------:R-:W-:Y:S01]  /*cc50*/  FFMA.FTZ R17, R14, R17, -0.36067417263984680176 ;  /* 0xbeb8aa490e117423 */ /* 0x000fe20000010011 */
[----:B------:R-:W-:Y:S01]  /*cc60*/  FFMA.FTZ R13, R12, R13, 0.48089820146560668945 ;  /* 0x3ef6384a0c0d7423 */ /* 0x000fe2000001000d */
[----:B------:R-:W-:Y:S01]  /*cc70*/  FFMA.FTZ R21, R16, R21, 0.28857114911079406738 ;  /* 0x3e93bf9910157423 */ /* 0x000fe20000010015 */
[----:B------:R-:W-:Y:S01]  /*cc80*/  FFMA.FTZ R11, R8, R11, -0.72134751081466674805 ;  /* 0xbf38aa3b080b7423 */ /* 0x000fe2000001000b */
[----:B------:R-:W-:Y:S01]  /*cc90*/  FFMA.FTZ R17, R14, R17, 0.48089820146560668945 ;  /* 0x3ef6384a0e117423 */ /* 0x000fe20000010011 */
[----:B------:R-:W-:Y:S01]  /*cca0*/  FFMA.FTZ R13, R12, R13, -0.72134751081466674805 ;  /* 0xbf38aa3b0c0d7423 */ /* 0x000fe2000001000d */
[----:B------:R-:W-:Y:S01]  /*ccb0*/  FFMA.FTZ R21, R16, R21, -0.36067417263984680176 ;  /* 0xbeb8aa4910157423 */ /* 0x000fe20000010015 */
[----:B------:R-:W-:Y:S01]  /*ccc0*/  FMUL R11, R8, R11 ;  /* 0x0000000b080b7220 */ /* 0x000fe20000400000 */
[----:B------:R-:W-:Y:S01]  /*ccd0*/  FFMA.FTZ R17, R14, R17, -0.72134751081466674805 ;  /* 0xbf38aa3b0e117423 */ /* 0x000fe20000010011 */
[----:B------:R-:W-:Y:S01]  /*cce0*/  FMUL R13, R12, R13 ;  /* 0x0000000d0c0d7220 */ /* 0x000fe20000400000 */
[----:B------:R-:W-:Y:S01]  /*ccf0*/  FFMA.FTZ R21, R16, R21, 0.48089820146560668945 ;  /* 0x3ef6384a10157423 */ /* 0x000fe20000010015 */
[----:B------:R-:W-:Y:S01]  /*cd00*/  FMUL R11, R8, R11 ;  /* 0x0000000b080b7220 */ /* 0x000fe20000400000 */
[----:B------:R-:W-:Y:S01]  /*cd10*/  FMUL R17, R14, R17 ;  /* 0x000000110e117220 */ /* 0x000fe20000400000 */
[----:B------:R-:W-:Y:S01]  /*cd20*/  FMUL R13, R12, R13 ;  /* 0x0000000d0c0d7220 */ /* 0x000fe20000400000 */
[----:B------:R-:W-:Y:S01]  /*cd30*/  FFMA.FTZ R21, R16, R21, -0.72134751081466674805 ;  /* 0xbf38aa3b10157423 */ /* 0x000fe20000010015 */
[----:B------:R-:W-:Y:S01]  /*cd40*/  FFMA.FTZ R8, R8, 1.4426950216293334961, R11 ;  /* 0x3fb8aa3b08087823 */ /* 0x000fe2000001000b */
[----:B------:R-:W-:Y:S01]  /*cd50*/  SHF.R.U32.HI R11, RZ, 0x5, R0 ;  /* 0x00000005ff0b7819 */ /* 0x000fe20000011600 */
[----:B------:R-:W-:Y:S01]  /*cd60*/  FMUL R17, R14, R17 ;  /* 0x000000110e117220 */ /* 0x000fe20000400000 */
[----:B------:R-:W-:Y:S01]  /*cd70*/  FFMA.FTZ R13, R12, 1.4426950216293334961, R13 ;  /* 0x3fb8aa3b0c0d7823 */ /* 0x000fe2000001000d */
[----:B------:R-:W-:Y:S01]  /*cd80*/  ISETP.GE.U32.AND P2, PT, R2, 0x7f800000, PT ;  /* 0x7f8000000200780c */ /* 0x000fe20003f46070 */
[----:B------:R-:W-:Y:S01]  /*cd90*/  FMUL R21, R16, R21 ;  /* 0x0000001510157220 */ /* 0x000fe20000400000 */
[----:B------:R-:W-:Y:S01]  /*cda0*/  SGXT.U32 R11, R11, 0x3 ;  /* 0x000000030b0b781a */ /* 0x000fe20000000000 */
[----:B------:R-:W-:Y:S01]  /*cdb0*/  FFMA.FTZ R14, R14, 1.4426950216293334961, R17 ;  /* 0x3fb8aa3b0e0e7823 */ /* 0x000fe20000010011 */
[----:B------:R-:W-:Y:S01]  /*cdc0*/  FADD R73, R10, R13 ;  /* 0x0000000d0a497221 */ /* 0x000fe20000000000 */
[----:B------:R-:W-:Y:S01]  /*cdd0*/  FMUL R21, R16, R21 ;  /* 0x0000001510157220 */ /* 0x000fe20000400000 */
[----:B------:R-:W-:Y:S01]  /*cde0*/  F2FP.BF16.F32.PACK_AB R52, R29, R30 ;  /* 0x0000001e1d34723e */ /* 0x000fe200000010ff */
[----:B-1----:R-:W-:-:S02]  /*cdf0*/  IMAD R11, R11, R68, RZ ;  /* 0x000000440b0b7224 */ /* 0x002fc400078e02ff */
[----:B------:R-:W-:Y:S01]  /*ce00*/  FADD R74, R15, R14 ;  /* 0x0000000e0f4a7221 */ /* 0x000fe20000000000 */
[----:B------:R-:W-:Y:S01]  /*ce10*/  FFMA.FTZ R16, R16, 1.4426950216293334961, R21 ;  /* 0x3fb8aa3b10107823 */ /* 0x000fe20000010015 */
[----:B------:R-:W-:Y:S01]  /*ce20*/  F2FP.BF16.F32.PACK_AB R50, R44, R49 ;  /* 0x000000312c32723e */ /* 0x000fe200000010ff */
[----:B------:R-:W-:Y:S01]  /*ce30*/  IMAD R12, R68, 0x8, R11 ;  /* 0x00000008440c7824 */ /* 0x000fe200078e020b */
[----:B------:R-:W-:Y:S01]  /*ce40*/  F2FP.BF16.F32.PACK_AB R29, R20, R27 ;  /* 0x0000001b141d723e */ /* 0x000fe200000010ff */
[----:B------:R-:W-:Y:S01]  /*ce50*/  FADD R75, R19, R16 ;  /* 0x00000010134b7221 */ /* 0x000fe20000000000 */
[----:B------:R-:W-:Y:S01]  /*ce60*/  @P2 IMAD.MOV.U32 R21, RZ, RZ, 0x7f800000 ;  /* 0x7f800000ff152424 */ /* 0x000fe200078e00ff */
[----:B------:R-:W-:Y:S01]  /*ce70*/  F2FP.BF16.F32.PACK_AB R49, R36, R41 ;  /* 0x000000292431723e */ /* 0x000fe200000010ff */
[----:B------:R-:W-:Y:S01]  /*ce80*/  IMAD R13, R68, 0x8, R12 ;  /* 0x00000008440d7824 */ /* 0x000fe200078e020c */
[----:B------:R-:W-:Y:S01]  /*ce90*/  F2FP.BF16.F32.PACK_AB R48, R43, R46 ;  /* 0x0000002e2b30723e */ /* 0x000fe200000010ff */
[----:B------:R-:W-:Y:S01]  /*cea0*/  @P2 FFMA.FTZ R75, R2, R21, +INF ;  /* 0x7f800000024b2423 */ /* 0x000fe20000010015 */
[----:B------:R-:W-:Y:S01]  /*ceb0*/  F2FP.BF16.F32.PACK_AB R28, R28, R35 ;  /* 0x000000231c1c723e */ /* 0x000fe200000010ff */
[----:B------:R-:W-:Y:S01]  /*cec0*/  IMAD R15, R68, 0x8, R13 ;  /* 0x00000008440f7824 */ /* 0x000fe200078e020d */
[----:B------:R-:W-:Y:S01]  /*ced0*/  F2FP.BF16.F32.PACK_AB R27, R18, R25 ;  /* 0x00000019121b723e */ /* 0x000fe200000010ff */
[----:B------:R-:W-:Y:S01]  /*cee0*/  STS.64 [R54+UR8], R50 ;  /* 0x0000003236007988 */ /* 0x000fe20008000a08 */
[----:B------:R-:W-:Y:S01]  /*cef0*/  LOP3.LUT R18, R54, 0x40, RZ, 0x3c, !PT ;  /* 0x0000004036127812 */ /* 0x000fe200078e3cff */
[----:B------:R-:W1:Y:S01]  /*cf00*/  LDC.64 R70, c[0x0][0x398] ;  /* 0x0000e600ff467b82 */ /* 0x000e620000000a00 */
[----:B------:R-:W-:Y:S01]  /*cf10*/  LEA R17, R68, R15, 0x3 ;  /* 0x0000000f44117211 */ /* 0x000fe200078e18ff */
[----:B------:R-:W-:Y:S01]  /*cf20*/  STS.64 [R54+UR8+0x100], R48 ;  /* 0x0001003036007988 */ /* 0x000fe20008000a08 */
[----:B------:R-:W-:Y:S01]  /*cf30*/  F2FP.BF16.F32.PACK_AB R22, R24, R31 ;  /* 0x0000001f1816723e */ /* 0x000fe200000010ff */
[----:B------:R-:W-:Y:S01]  /*cf40*/  FADD R72, R9, R8 ;  /* 0x0000000809487221 */ /* 0x000fe20000000000 */
[----:B------:R-:W-:Y:S01]  /*cf50*/  F2FP.BF16.F32.PACK_AB R26, R26, R33 ;  /* 0x000000211a1a723e */ /* 0x000fe200000010ff */
[----:B------:R-:W-:Y:S01]  /*cf60*/  IMAD R19, R68, 0x8, R17 ;  /* 0x0000000844137824 */ /* 0x000fe200078e0211 */
[----:B------:R-:W-:Y:S01]  /*cf70*/  STS.64 [R54+UR8+0x80], R52 ;  /* 0x0000803436007988 */ /* 0x000fe20008000a08 */
[----:B------:R-:W-:-:S02]  /*cf80*/  ISETP.GE.U32.AND P4, PT, R55, 0x7f800000, PT ;  /* 0x7f8000003700780c */ /* 0x000fc40003f86070 */
[----:B------:R-:W-:Y:S01]  /*cf90*/  IMAD R21, R68, 0x8, R19 ;  /* 0x0000000844157824 */ /* 0x000fe200078e0213 */
[----:B------:R-:W-:Y:S01]  /*cfa0*/  STS.64 [R54+UR8+0x180], R28 ;  /* 0x0001801c36007988 */ /* 0x000fe20008000a08 */
[----:B------:R-:W-:Y:S02]  /*cfb0*/  ISETP.GE.U32.AND P5, PT, R88, 0x7f800000, PT ;  /* 0x7f8000005800780c */ /* 0x000fe40003fa6070 */
[----:B------:R-:W-:Y:S01]  /*cfc0*/  F2FP.BF16.F32.PACK_AB R37, R32, R37 ;  /* 0x000000252025723e */ /* 0x000fe200000010ff */
[----:B------:R3:W-:Y:S01]  /*cfd0*/  STS.64 [R18+UR8+0x2180], R22 ;  /* 0x0021801612007988 */ /* 0x0007e20008000a08 */
[----:B------:R-:W-:Y:S02]  /*cfe0*/  F2FP.BF16.F32.PACK_AB R36, R40, R45 ;  /* 0x0000002d2824723e */ /* 0x000fe400000010ff */
[----:B------:R-:W-:Y:S01]  /*cff0*/  ISETP.GE.U32.AND P1, PT, R56, 0x7f800000, PT ;  /* 0x7f8000003800780c */ /* 0x000fe20003f26070 */
[----:B------:R4:W-:Y:S01]  /*d000*/  STS.64 [R18+UR8+0x2080], R26 ;  /* 0x0020801a12007988 */ /* 0x0009e20008000a08 */
[----:B------:R-:W-:-:S02]  /*d010*/  F2FP.BF16.F32.PACK_AB R39, R34, R39 ;  /* 0x000000272227723e */ /* 0x000fc400000010ff */
[----:B------:R-:W-:Y:S01]  /*d020*/  F2FP.BF16.F32.PACK_AB R38, R42, R47 ;  /* 0x0000002f2a26723e */ /* 0x000fe200000010ff */
[----:B------:R5:W-:Y:S01]  /*d030*/  STS.64 [R18+UR8+0x2100], R36 ;  /* 0x0021002412007988 */ /* 0x000be20008000a08 */
[----:B--2---:R-:W-:Y:S01]  /*d040*/  SHF.L.U32 R95, R95, 0x5, RZ ;  /* 0x000000055f5f7819 */ /* 0x004fe200000006ff */
[----:B------:R-:W-:Y:S01]  /*d050*/  @P5 IMAD.MOV.U32 R9, RZ, RZ, 0x7f800000 ;  /* 0x7f800000ff095424 */ /* 0x000fe200078e00ff */
[----:B------:R-:W-:Y:S01]  /*d060*/  @P4 MOV R8, 0x7f800000 ;  /* 0x7f80000000084802 */ /* 0x000fe20000000f00 */
[----:B---3--:R-:W-:Y:S01]  /*d070*/  IMAD R23, R68, 0x8, R21 ;  /* 0x0000000844177824 */ /* 0x008fe200078e0215 */
[----:B------:R2:W-:Y:S01]  /*d080*/  STS.64 [R18+UR8+0x2000], R38 ;  /* 0x0020002612007988 */ /* 0x0005e20008000a08 */
[----:B0-----:R-:W-:Y:S01]  /*d090*/  LOP3.LUT R95, R95, 0x1f, R96, 0xf8, !PT ;  /* 0x0000001f5f5f7812 */ /* 0x001fe200078ef860 */
[----:B------:R-:W-:Y:S01]  /*d0a0*/  @P5 FFMA.FTZ R73, R88, R9, +INF ;  /* 0x7f80000058495423 */ /* 0x000fe20000010009 */
[C---:B------:R-:W-:Y:S01]  /*d0b0*/  IMAD R25, R68.reuse, 0x8, R23 ;  /* 0x0000000844197824 */ /* 0x040fe200078e0217 */
[----:B------:R-:W-:Y:S01]  /*d0c0*/  BAR.SYNC.DEFER_BLOCKING 0x0 ;  /* 0x0000000000007b1d */ /* 0x000fe20000010000 */
[----:B------:R-:W-:Y:S01]  /*d0d0*/  @P4 FFMA.FTZ R72, R55, R8, +INF ;  /* 0x7f80000037484423 */ /* 0x000fe20000010008 */
[----:B------:R-:W-:Y:S01]  /*d0e0*/  @P1 IMAD.MOV.U32 R9, RZ, RZ, 0x7f800000 ;  /* 0x7f800000ff091424 */ /* 0x000fe200078e00ff */
[----:B------:R-:W-:Y:S01]  /*d0f0*/  SHF.R.U32.HI R14, RZ, 0x1, R0 ;  /* 0x00000001ff0e7819 */ /* 0x000fe20000011600 */
[----:B----4-:R-:W-:Y:S01]  /*d100*/  IMAD R27, R68, 0x8, R25 ;  /* 0x00000008441b7824 */ /* 0x010fe200078e0219 */
[----:B------:R-:W-:Y:S01]  /*d110*/  FSETP.NEU.AND P4, PT, R88, RZ, PT ;  /* 0x000000ff5800720b */ /* 0x000fe20003f8d000 */
[----:B------:R-:W-:-:S02]  /*d120*/  IMAD R8, R95, UR7, RZ ;  /* 0x000000075f087c24 */ /* 0x000fc4000f8e02ff */
[----:B------:R-:W-:Y:S01]  /*d130*/  @P1 FFMA.FTZ R74, R56, R9, +INF ;  /* 0x7f800000384a1423 */ /* 0x000fe20000010009 */
[----:B------:R-:W-:Y:S01]  /*d140*/  UIMAD.WIDE UR6, UR6, 0x2, URZ ;  /* 0x00000002060678a5 */ /* 0x000fe2000f8e02ff */
[----:B------:R-:W-:Y:S01]  /*d150*/  LEA R29, R68, R27, 0x3 ;  /* 0x0000001b441d7211 */ /* 0x000fe200078e18ff */
[----:B------:R-:W-:Y:S01]  /*d160*/  IMAD.SHL.U32 R9, R8, 0x2, RZ ;  /* 0x0000000208097824 */ /* 0x000fe200078e00ff */
[----:B------:R-:W-:Y:S01]  /*d170*/  LOP3.LUT R76, R14, 0xc, RZ, 0xc0, !PT ;  /* 0x0000000c0e4c7812 */ /* 0x000fe200078ec0ff */
[----:B------:R-:W-:Y:S01]  /*d180*/  IMAD.HI R8, R8, 0x2, RZ ;  /* 0x0000000208087827 */ /* 0x000fe200078e02ff */
[----:B------:R-:W-:Y:S02]  /*d190*/  FSETP.NEU.AND P3, PT, R55, RZ, PT ;  /* 0x000000ff3700720b */ /* 0x000fe40003f6d000 */
[----:B-1----:R-:W-:Y:S01]  /*d1a0*/  IADD3 R70, P1, P2, R9, UR5, R70 ;  /* 0x0000000509467c10 */ /* 0x002fe2000fa3e046 */
[----:B------:R-:W-:Y:S01]  /*d1b0*/  IMAD R31, R68, 0x8, R29 ;  /* 0x00000008441f7824 */ /* 0x000fe200078e021d */
[----:B------:R-:W-:-:S02]  /*d1c0*/  SHF.L.U32 R9, R0, 0x4, RZ ;  /* 0x0000000400097819 */ /* 0x000fc400000006ff */
[----:B------:R-:W-:Y:S01]  /*d1d0*/  IADD3.X R94, PT, PT, R8, UR7, R71, P1, P2 ;  /* 0x00000007085e7c10 */ /* 0x000fe20008fe4447 */
[----:B------:R-:W-:Y:S01]  /*d1e0*/  IMAD R33, R68, 0x8, R31 ;  /* 0x0000000844217824 */ /* 0x000fe200078e021f */
[-C--:B------:R-:W-:Y:S01]  /*d1f0*/  LEA R8, P1, R11, R70.reuse, 0x1 ;  /* 0x000000460b087211 */ /* 0x080fe200078208ff */
[----:B------:R-:W0:Y:S01]  /*d200*/  LDCU UR6, c[0x0][0x3ec] ;  /* 0x00007d80ff0677ac */ /* 0x000e220008000800 */
[----:B------:R-:W-:Y:S01]  /*d210*/  LEA R10, P2, R12, R70, 0x1 ;  /* 0x000000460c0a7211 */ /* 0x000fe200078408ff */
[C---:B------:R-:W-:Y:S01]  /*d220*/  IMAD R35, R68.reuse, 0x8, R33 ;  /* 0x0000000844237824 */ /* 0x040fe200078e0221 */
[----:B------:R-:W-:Y:S01]  /*d230*/  LOP3.LUT R69, R9, 0x70, RZ, 0xc0, !PT ;  /* 0x0000007009457812 */ /* 0x000fe200078ec0ff */
[----:B------:R-:W1:Y:S01]  /*d240*/  LDS.64 R78, [R7+UR8] ;  /* 0x00000008074e7984 */ /* 0x000e620008000a00 */
[-C--:B------:R-:W-:Y:S02]  /*d250*/  LEA.HI.X.SX32 R9, R11, R94.reuse, 0x1, P1 ;  /* 0x0000005e0b097211 */ /* 0x080fe400008f0eff */
[----:B-----5:R-:W-:Y:S01]  /*d260*/  LEA R37, R68, R35, 0x3 ;  /* 0x0000002344257211 */ /* 0x020fe200078e18ff */
[----:B------:R-:W3:Y:S01]  /*d270*/  LDS.64 R80, [R7+UR8+0x200] ;  /* 0x0002000807507984 */ /* 0x000ee20008000a00 */
[----:B------:R-:W-:-:S02]  /*d280*/  LEA.HI.X.SX32 R11, R12, R94, 0x1, P2 ;  /* 0x0000005e0c0b7211 */ /* 0x000fc400010f0eff */
[-C--:B------:R-:W-:Y:S01]  /*d290*/  LEA R14, P2, R15, R70.reuse, 0x1 ;  /* 0x000000460f0e7211 */ /* 0x080fe200078408ff */
[C---:B--2---:R-:W-:Y:S01]  /*d2a0*/  IMAD R39, R68.reuse, 0x8, R37 ;  /* 0x0000000844277824 */ /* 0x044fe200078e0225 */
[----:B------:R-:W2:Y:S01]  /*d2b0*/  LDS.64 R82, [R7+UR8+0x400] ;  /* 0x0004000807527984 */ /* 0x000ea20008000a00 */
[-C--:B------:R-:W-:Y:S02]  /*d2c0*/  LEA R16, P6, R17, R70.reuse, 0x1 ;  /* 0x0000004611107211 */ /* 0x080fe400078c08ff */
[C---:B------:R-:W-:Y:S01]  /*d2d0*/  IMAD R41, R68.reuse, 0x8, R39 ;  /* 0x0000000844297824 */ /* 0x040fe200078e0227 */
[----:B------:R-:W4:Y:S01]  /*d2e0*/  LDS.64 R84, [R7+UR8+0x600] ;  /* 0x0006000807547984 */ /* 0x000f220008000a00 */
[----:B------:R-:W-:Y:S01]  /*d2f0*/  LEA R12, P1, R13, R70, 0x1 ;  /* 0x000000460d0c7211 */ /* 0x000fe200078208ff */
[----:B0-----:R-:W-:Y:S01]  /*d300*/  UIMAD UR6, UR9, UR6, URZ ;  /* 0x00000006090672a4 */ /* 0x001fe2000f8e02ff */
[C---:B------:R-:W-:Y:S01]  /*d310*/  IMAD R43, R68.reuse, 0x8, R41 ;  /* 0x00000008442b7824 */ /* 0x040fe200078e0229 */
[----:B------:R-:W0:Y:S01]  /*d320*/  LDS.64 R86, [R7+UR8+0x800] ;  /* 0x0008000807567984 */ /* 0x000e220008000a00 */
[-C--:B------:R-:W-:Y:S01]  /*d330*/  LEA.HI.X.SX32 R15, R15, R94.reuse, 0x1, P2 ;  /* 0x0000005e0f0f7211 */ /* 0x080fe200010f0eff */
[----:B------:R-:W-:Y:S01]  /*d340*/  USHF.L.U32 UR5, UR6, 0x2, URZ ;  /* 0x0000000206057899 */ /* 0x000fe200080006ff */
[----:B------:R-:W-:Y:S01]  /*d350*/  LEA.HI.X.SX32 R17, R17, R94, 0x1, P6 ;  /* 0x0000005e11117211 */ /* 0x000fe200030f0eff */
[----:B------:R-:W5:Y:S01]  /*d360*/  LDS.64 R88, [R7+UR8+0xa00] ;  /* 0x000a000807587984 */ /* 0x000f620008000a00 */
[C---:B------:R-:W-:Y:S01]  /*d370*/  LEA R45, R68.reuse, R43, 0x3 ;  /* 0x0000002b442d7211 */ /* 0x040fe200078e18ff */
[----:B------:R-:W-:Y:S01]  /*d380*/  UIMAD.WIDE UR6, UR6, 0x4, URZ ;  /* 0x00000004060678a5 */ /* 0x000fe2000f8e02ff */
[----:B------:R-:W-:Y:S01]  /*d390*/  LEA R20, P2, R21, R70, 0x1 ;  /* 0x0000004615147211 */ /* 0x000fe200078408ff */
[----:B------:R-:W5:Y:S01]  /*d3a0*/  LDS.64 R90, [R7+UR8+0xc00] ;  /* 0x000c0008075a7984 */ /* 0x000f620008000a00 */
[----:B------:R-:W-:Y:S01]  /*d3b0*/  LEA.HI.X.SX32 R13, R13, R94, 0x1, P1 ;  /* 0x0000005e0d0d7211 */ /* 0x000fe200008f0eff */
[----:B------:R-:W-:Y:S01]  /*d3c0*/  IMAD R47, R68, 0x8, R45 ;  /* 0x00000008442f7824 */ /* 0x000fe200078e022d */
[-C--:B------:R-:W-:Y:S01]  /*d3d0*/  LEA R30, P6, R31, R70.reuse, 0x1 ;  /* 0x000000461f1e7211 */ /* 0x080fe200078c08ff */
[----:B------:R1:W5:Y:S01]  /*d3e0*/  LDS.64 R92, [R7+UR8+0xe00] ;  /* 0x000e0008075c7984 */ /* 0x0003620008000a00 */
[----:B------:R-:W-:-:S02]  /*d3f0*/  LEA R18, P1, R19, R70, 0x1 ;  /* 0x0000004613127211 */ /* 0x000fc400078208ff */
[----:B------:R-:W-:Y:S02]  /*d400*/  LEA.HI.X.SX32 R21, R21, R94, 0x1, P2 ;  /* 0x0000005e15157211 */ /* 0x000fe400010f0eff */
[----:B------:R-:W-:Y:S02]  /*d410*/  LEA R24, P2, R25, R70, 0x1 ;  /* 0x0000004619187211 */ /* 0x000fe400078408ff */
[-C--:B------:R-:W-:Y:S01]  /*d420*/  LEA.HI.X.SX32 R31, R31, R94.reuse, 0x1, P6 ;  /* 0x0000005e1f1f7211 */ /* 0x080fe200030f0eff */
[C---:B-1----:R-:W-:Y:S01]  /*d430*/  IMAD R7, R68.reuse, 0x8, R47 ;  /* 0x0000000844077824 */ /* 0x042fe200078e022f */
[----:B------:R-:W-:Y:S02]  /*d440*/  LEA.HI.X.SX32 R19, R19, R94, 0x1, P1 ;  /* 0x0000005e13137211 */ /* 0x000fe400008f0eff */
[-C--:B------:R-:W-:Y:S01]  /*d450*/  LEA R36, P6, R37, R70.reuse, 0x1 ;  /* 0x0000004625247211 */ /* 0x080fe200078c08ff */
[----:B------:R-:W-:Y:S01]  /*d460*/  IMAD R51, R68, 0x8, R7 ;  /* 0x0000000844337824 */ /* 0x000fe200078e0207 */
[----:B------:R-:W-:Y:S01]  /*d470*/  LEA R22, P1, R23, R70, 0x1 ;  /* 0x0000004617167211 */ /* 0x000fe200078208ff */
[----:B------:R1:W-:Y:S01]  /*d480*/  STG.E.U16 desc[UR10][R8.64], R78 ;  /* 0x0000004e08007986 */ /* 0x0003e2000c10150a */
[----:B------:R-:W-:-:S02]  /*d490*/  LEA.HI.X.SX32 R25, R25, R94, 0x1, P2 ;  /* 0x0000005e19197211 */ /* 0x000fc400010f0eff */
[C---:B------:R-:W-:Y:S01]  /*d4a0*/  LEA R53, R68.reuse, R51, 0x3 ;  /* 0x0000003344357211 */ /* 0x040fe200078e18ff */
[----:B---3--:R-:W-:Y:S01]  /*d4b0*/  STG.E.U16 desc[UR10][R10.64], R80 ;  /* 0x000000500a007986 */ /* 0x008fe2000c10150a */
[----:B------:R-:W-:Y:S02]  /*d4c0*/  LEA R28, P2, R29, R70, 0x1 ;  /* 0x000000461d1c7211 */ /* 0x000fe400078408ff */
[-C--:B------:R-:W-:Y:S01]  /*d4d0*/  LEA.HI.X.SX32 R37, R37, R94.reuse, 0x1, P6 ;  /* 0x0000005e25257211 */ /* 0x080fe200030f0eff */
[C---:B------:R-:W-:Y:S01]  /*d4e0*/  IMAD R55, R68.reuse, 0x8, R53 ;  /* 0x0000000844377824 */ /* 0x040fe200078e0235 */
[----:B------:R-:W-:Y:S01]  /*d4f0*/  LEA.HI.X.SX32 R23, R23, R94, 0x1, P1 ;  /* 0x0000005e17177211 */ /* 0x000fe200008f0eff */
[----:B--2---:R2:W-:Y:S01]  /*d500*/  STG.E.U16 desc[UR10][R12.64], R82 ;  /* 0x000000520c007986 */ /* 0x0045e2000c10150a */
[-C--:B------:R-:W-:Y:S01]  /*d510*/  LEA R42, P6, R43, R70.reuse, 0x1 ;  /* 0x000000462b2a7211 */ /* 0x080fe200078c08ff */
[C---:B------:R-:W-:Y:S01]  /*d520*/  IMAD R57, R68.reuse, 0x8, R55 ;  /* 0x0000000844397824 */ /* 0x040fe200078e0237 */
[----:B------:R-:W-:Y:S01]  /*d530*/  LEA R26, P1, R27, R70, 0x1 ;  /* 0x000000461b1a7211 */ /* 0x000fe200078208ff */
[----:B----4-:R3:W-:Y:S01]  /*d540*/  STG.E.U16 desc[UR10][R14.64], R84 ;  /* 0x000000540e007986 */ /* 0x0107e2000c10150a */
[----:B------:R-:W-:Y:S01]  /*d550*/  LEA.HI.X.SX32 R29, R29, R94, 0x1, P2 ;  /* 0x0000005e1d1d7211 */ /* 0x000fe200010f0eff */
[----:B------:R-:W-:Y:S01]  /*d560*/  IMAD R59, R68, 0x8, R57 ;  /* 0x00000008443b7824 */ /* 0x000fe200078e0239 */
[----:B------:R-:W-:Y:S01]  /*d570*/  LEA R34, P2, R35, R70, 0x1 ;  /* 0x0000004623227211 */ /* 0x000fe200078408ff */
[----:B0-----:R0:W-:Y:S01]  /*d580*/  STG.E.U16 desc[UR10][R16.64], R86 ;  /* 0x0000005610007986 */ /* 0x0011e2000c10150a */
[-C--:B------:R-:W-:Y:S01]  /*d590*/  LEA.HI.X.SX32 R43, R43, R94.reuse, 0x1, P6 ;  /* 0x0000005e2b2b7211 */ /* 0x080fe200030f0eff */
[----:B-1----:R-:W1:Y:S01]  /*d5a0*/  LDC.64 R8, c[0x0][0x3a0] ;  /* 0x0000e800ff087b82 */ /* 0x002e620000000a00 */
[----:B------:R-:W-:Y:S01]  /*d5b0*/  LEA.HI.X.SX32 R27, R27, R94, 0x1, P1 ;  /* 0x0000005e1b1b7211 */ /* 0x000fe200008f0eff */
[----:B-----5:R4:W-:Y:S01]  /*d5c0*/  STG.E.U16 desc[UR10][R18.64], R88 ;  /* 0x0000005812007986 */ /* 0x0209e2000c10150a */
[----:B------:R-:W-:-:S02]  /*d5d0*/  LEA R48, P6, R7, R70, 0x1 ;  /* 0x0000004607307211 */ /* 0x000fc400078c08ff */
[----:B------:R-:W-:Y:S01]  /*d5e0*/  LEA R32, P1, R33, R70, 0x1 ;  /* 0x0000004621207211 */ /* 0x000fe200078208ff */
[----:B------:R-:W-:Y:S01]  /*d5f0*/  STG.E.U16 desc[UR10][R20.64], R90 ;  /* 0x0000005a14007986 */ /* 0x000fe2000c10150a */
[----:B------:R-:W-:Y:S02]  /*d600*/  LEA.HI.X.SX32 R35, R35, R94, 0x1, P2 ;  /* 0x0000005e23237211 */ /* 0x000fe400010f0eff */
[----:B------:R-:W-:Y:S01]  /*d610*/  LEA R40, P2, R41, R70, 0x1 ;  /* 0x0000004629287211 */ /* 0x000fe200078408ff */
[----:B------:R-:W-:Y:S01]  /*d620*/  STG.E.U16 desc[UR10][R22.64], R92 ;  /* 0x0000005c16007986 */ /* 0x000fe2000c10150a */
[-C--:B------:R-:W-:Y:S02]  /*d630*/  LEA.HI.X.SX32 R49, R7, R94.reuse, 0x1, P6 ;  /* 0x0000005e07317211 */ /* 0x080fe400030f0eff */
[----:B------:R-:W-:Y:S02]  /*d640*/  LEA.HI.X.SX32 R33, R33, R94, 0x1, P1 ;  /* 0x0000005e21217211 */ /* 0x000fe400008f0eff */
[----:B------:R-:W-:-:S02]  /*d650*/  LEA R7, R68, R59, 0x3 ;  /* 0x0000003b44077211 */ /* 0x000fc400078e18ff */
[----:B------:R-:W-:Y:S02]  /*d660*/  LEA R38, P1, R39, R70, 0x1 ;  /* 0x0000004627267211 */ /* 0x000fe400078208ff */
[----:B------:R-:W-:Y:S01]  /*d670*/  LEA.HI.X.SX32 R41, R41, R94, 0x1, P2 ;  /* 0x0000005e29297211 */ /* 0x000fe200010f0eff */
[C---:B------:R-:W-:Y:S01]  /*d680*/  IMAD R63, R68.reuse, 0x8, R7 ;  /* 0x00000008443f7824 */ /* 0x040fe200078e0207 */
[----:B------:R-:W-:Y:S02]  /*d690*/  LEA R46, P2, R47, R70, 0x1 ;  /* 0x000000462f2e7211 */ /* 0x000fe400078408ff */
[----:B------:R-:W-:Y:S01]  /*d6a0*/  LEA.HI.X.SX32 R39, R39, R94, 0x1, P1 ;  /* 0x0000005e27277211 */ /* 0x000fe200008f0eff */
[C---:B------:R-:W-:Y:S01]  /*d6b0*/  IMAD R65, R68.reuse, 0x8, R63 ;  /* 0x0000000844417824 */ /* 0x040fe200078e023f */
[----:B------:R-:W-:Y:S02]  /*d6c0*/  LEA R44, P1, R45, R70, 0x1 ;  /* 0x000000462d2c7211 */ /* 0x000fe400078208ff */
[----:B------:R-:W-:Y:S01]  /*d6d0*/  LEA.HI.X.SX32 R47, R47, R94, 0x1, P2 ;  /* 0x0000005e2f2f7211 */ /* 0x000fe200010f0eff */
[----:B------:R-:W-:Y:S01]  /*d6e0*/  IMAD R67, R68, 0x8, R65 ;  /* 0x0000000844437824 */ /* 0x000fe200078e0241 */
[----:B------:R-:W-:-:S02]  /*d6f0*/  LEA R54, P6, R55, R70, 0x1 ;  /* 0x0000004637367211 */ /* 0x000fc400078c08ff */
[----:B------:R-:W-:Y:S02]  /*d700*/  LEA R52, P2, R53, R70, 0x1 ;  /* 0x0000004635347211 */ /* 0x000fe400078408ff */
[----:B------:R-:W-:Y:S02]  /*d710*/  LEA.HI.X.SX32 R45, R45, R94, 0x1, P1 ;  /* 0x0000005e2d2d7211 */ /* 0x000fe400008f0eff */
[----:B------:R-:W-:Y:S02]  /*d720*/  LEA R50, P1, R51, R70, 0x1 ;  /* 0x0000004633327211 */ /* 0x000fe400078208ff */
[-C--:B------:R-:W-:Y:S02]  /*d730*/  LEA.HI.X.SX32 R55, R55, R94.reuse, 0x1, P6 ;  /* 0x0000005e37377211 */ /* 0x080fe400030f0eff */
[----:B------:R-:W-:Y:S02]  /*d740*/  LEA.HI.X.SX32 R53, R53, R94, 0x1, P2 ;  /* 0x0000005e35357211 */ /* 0x000fe400010f0eff */
[----:B------:R-:W-:-:S02]  /*d750*/  LEA R60, P6, R7, R70, 0x1 ;  /* 0x00000046073c7211 */ /* 0x000fc400078c08ff */
[----:B------:R-:W-:Y:S02]  /*d760*/  LEA R58, P2, R59, R70, 0x1 ;  /* 0x000000463b3a7211 */ /* 0x000fe400078408ff */
[----:B------:R-:W-:Y:S02]  /*d770*/  FSETP.NEU.AND P5, PT, R56, RZ, PT ;  /* 0x000000ff3800720b */ /* 0x000fe40003fad000 */
[----:B------:R-:W-:Y:S02]  /*d780*/  LEA.HI.X.SX32 R51, R51, R94, 0x1, P1 ;  /* 0x0000005e33337211 */ /* 0x000fe400008f0eff */
[----:B------:R-:W-:Y:S02]  /*d790*/  LEA R56, P1, R57, R70, 0x1 ;  /* 0x0000004639387211 */ /* 0x000fe400078208ff */
[-C--:B------:R-:W-:Y:S02]  /*d7a0*/  LEA.HI.X.SX32 R61, R7, R94.reuse, 0x1, P6 ;  /* 0x0000005e073d7211 */ /* 0x080fe400030f0eff */
[----:B------:R-:W-:-:S02]  /*d7b0*/  LEA.HI.X.SX32 R59, R59, R94, 0x1, P2 ;  /* 0x0000005e3b3b7211 */ /* 0x000fc400010f0eff */
[C---:B------:R-:W-:Y:S02]  /*d7c0*/  LEA R7, R68.reuse, R67, 0x3 ;  /* 0x0000004344077211 */ /* 0x040fe400078e18ff */
[----:B------:R-:W-:Y:S02]  /*d7d0*/  LEA R64, P2, R65, R70, 0x1 ;  /* 0x0000004641407211 */ /* 0x000fe400078408ff */
[----:B------:R-:W-:Y:S01]  /*d7e0*/  LEA.HI.X.SX32 R57, R57, R94, 0x1, P1 ;  /* 0x0000005e39397211 */ /* 0x000fe200008f0eff */
[----:B------:R-:W-:Y:S01]  /*d7f0*/  IMAD R71, R68, 0x8, R7 ;  /* 0x0000000844477824 */ /* 0x000fe200078e0207 */
[----:B------:R-:W-:Y:S02]  /*d800*/  LEA R62, P1, R63, R70, 0x1 ;  /* 0x000000463f3e7211 */ /* 0x000fe400078208ff */
[----:B------:R-:W-:Y:S02]  /*d810*/  LEA.HI.X.SX32 R65, R65, R94, 0x1, P2 ;  /* 0x0000005e41417211 */ /* 0x000fe400010f0eff */
[----:B------:R-:W-:-:S02]  /*d820*/  LEA R68, P2, R7, R70, 0x1 ;  /* 0x0000004607447211 */ /* 0x000fc400078408ff */
[-C--:B------:R-:W-:Y:S02]  /*d830*/  LEA.HI.X.SX32 R63, R63, R94.reuse, 0x1, P1 ;  /* 0x0000005e3f3f7211 */ /* 0x080fe400008f0eff */
[----:B------:R-:W-:Y:S02]  /*d840*/  FSETP.NEU.AND P1, PT, R2, RZ, PT ;  /* 0x000000ff0200720b */ /* 0x000fe40003f2d000 */
[----:B------:R-:W-:Y:S02]  /*d850*/  IADD3 R76, PT, PT, R76, UR8, R69 ;  /* 0x000000084c4c7c10 */ /* 0x000fe4000fffe045 */
[----:B------:R-:W-:Y:S02]  /*d860*/  PRMT R2, R78, 0x7632, R2 ;  /* 0x000076324e027816 */ /* 0x000fe40000000002 */
[----:B------:R-:W-:Y:S02]  /*d870*/  LEA.HI.X.SX32 R69, R7, R94, 0x1, P2 ;  /* 0x0000005e07457211 */ /* 0x000fe400010f0eff */
[----:B--2---:R-:W-:Y:S01]  /*d880*/  PRMT R13, R80, 0x7632, R13 ;  /* 0x00007632500d7816 */ /* 0x004fe2000000000d */
[----:B------:R2:W-:Y:S01]  /*d890*/  STG.E.U16 desc[UR10][R24.64], R2 ;  /* 0x0000000218007986 */ /* 0x0005e2000c10150a */
[----:B------:R-:W-:-:S02]  /*d8a0*/  PRMT R7, R82, 0x7632, R7 ;  /* 0x0000763252077816 */ /* 0x000fc40000000007 */
[----:B---3--:R-:W-:Y:S01]  /*d8b0*/  PRMT R15, R84, 0x7632, R15 ;  /* 0x00007632540f7816 */ /* 0x008fe2000000000f */
[----:B------:R-:W-:Y:S01]  /*d8c0*/  STG.E.U16 desc[UR10][R26.64], R13 ;  /* 0x0000000d1a007986 */ /* 0x000fe2000c10150a */
[----:B0-----:R-:W-:Y:S02]  /*d8d0*/  PRMT R16, R86, 0x7632, R16 ;  /* 0x0000763256107816 */ /* 0x001fe40000000010 */
[----:B------:R-:W-:Y:S01]  /*d8e0*/  PRMT R17, R88, 0x7632, R17 ;  /* 0x0000763258117816 */ /* 0x000fe20000000011 */
[----:B------:R0:W-:Y:S01]  /*d8f0*/  STG.E.U16 desc[UR10][R28.64], R7 ;  /* 0x000000071c007986 */ /* 0x0001e2000c10150a */
[----:B----4-:R-:W-:Y:S02]  /*d900*/  PRMT R18, R90, 0x7632, R18 ;  /* 0x000076325a127816 */ /* 0x010fe40000000012 */
[----:B------:R-:W-:Y:S01]  /*d910*/  PRMT R19, R92, 0x7632, R19 ;  /* 0x000076325c137816 */ /* 0x000fe20000000013 */
[----:B------:R3:W-:Y:S01]  /*d920*/  STG.E.U16 desc[UR10][R30.64], R15 ;  /* 0x0000000f1e007986 */ /* 0x0007e2000c10150a */
[----:B------:R-:W-:-:S02]  /*d930*/  LEA R66, P6, R67, R70, 0x1 ;  /* 0x0000004643427211 */ /* 0x000fc400078c08ff */
[----:B--2---:R-:W-:Y:S01]  /*d940*/  PRMT R2, R79, 0x7632, R2 ;  /* 0x000076324f027816 */ /* 0x004fe20000000002 */
[----:B------:R2:W-:Y:S01]  /*d950*/  STG.E.U16 desc[UR10][R32.64], R16 ;  /* 0x0000001020007986 */ /* 0x0005e2000c10150a */
[----:B------:R-:W-:Y:S02]  /*d960*/  LEA.HI.X.SX32 R67, R67, R94, 0x1, P6 ;  /* 0x0000005e43437211 */ /* 0x000fe400030f0eff */
[----:B------:R-:W-:Y:S01]  /*d970*/  LEA R70, P6, R71, R70, 0x1 ;  /* 0x0000004647467211 */ /* 0x000fe200078c08ff */
[----:B------:R4:W-:Y:S01]  /*d980*/  STG.E.U16 desc[UR10][R34.64], R17 ;  /* 0x0000001122007986 */ /* 0x0009e2000c10150a */
[----:B0-----:R-:W-:Y:S02]  /*d990*/  PRMT R29, R81, 0x7632, R29 ;  /* 0x00007632511d7816 */ /* 0x001fe4000000001d */
[----:B------:R-:W-:Y:S01]  /*d9a0*/  LEA.HI.X.SX32 R71, R71, R94, 0x1, P6 ;  /* 0x0000005e47477211 */ /* 0x000fe200030f0eff */
[----:B------:R-:W-:Y:S01]  /*d9b0*/  STG.E.U16 desc[UR10][R36.64], R18 ;  /* 0x0000001224007986 */ /* 0x000fe2000c10150a */
[----:B---3--:R-:W-:-:S02]  /*d9c0*/  PRMT R30, R83, 0x7632, R30 ;  /* 0x00007632531e7816 */ /* 0x008fc4000000001e */
[----:B------:R-:W-:Y:S01]  /*d9d0*/  PRMT R31, R85, 0x7632, R31 ;  /* 0x00007632551f7816 */ /* 0x000fe2000000001f */
[----:B------:R-:W-:Y:S01]  /*d9e0*/  STG.E.U16 desc[UR10][R38.64], R19 ;  /* 0x0000001326007986 */ /* 0x000fe2000c10150a */
[----:B--2---:R-:W-:Y:S02]  /*d9f0*/  PRMT R32, R87, 0x7632, R32 ;  /* 0x0000763257207816 */ /* 0x004fe40000000020 */
[----:B------:R-:W-:Y:S01]  /*da00*/  PRMT R33, R89, 0x7632, R33 ;  /* 0x0000763259217816 */ /* 0x000fe20000000021 */
[----:B------:R-:W-:Y:S01]  /*da10*/  STG.E.U16 desc[UR10][R40.64], R79 ;  /* 0x0000004f28007986 */ /* 0x000fe2000c10150a */
[----:B----4-:R-:W-:Y:S02]  /*da20*/  PRMT R34, R91, 0x7632, R34 ;  /* 0x000076325b227816 */ /* 0x010fe40000000022 */
[----:B------:R-:W-:Y:S01]  /*da30*/  PRMT R35, R93, 0x7632, R35 ;  /* 0x000076325d237816 */ /* 0x000fe20000000023 */
[----:B------:R-:W-:Y:S01]  /*da40*/  STG.E.U16 desc[UR10][R42.64], R81 ;  /* 0x000000512a007986 */ /* 0x000fe2000c10150a */
[----:B------:R-:W-:-:S02]  /*da50*/  FSEL R73, R73, -INF , P4 ;  /* 0xff80000049497808 */ /* 0x000fc40002000000 */
[----:B------:R-:W-:Y:S01]  /*da60*/  FSEL R72, R72, -INF , P3 ;  /* 0xff80000048487808 */ /* 0x000fe20001800000 */
[----:B------:R-:W-:Y:S01]  /*da70*/  STG.E.U16 desc[UR10][R44.64], R83 ;  /* 0x000000532c007986 */ /* 0x000fe2000c10150a */
[----:B------:R-:W-:Y:S01]  /*da80*/  FSEL R74, R74, -INF , P5 ;  /* 0xff8000004a4a7808 */ /* 0x000fe20002800000 */
[----:B------:R-:W-:Y:S01]  /*da90*/  FFMA R73, R73, 0.69314718246459960938, R4 ;  /* 0x3f31721849497823 */ /* 0x000fe20000000004 */
[----:B------:R-:W-:Y:S01]  /*daa0*/  FSEL R75, R75, -INF , P1 ;  /* 0xff8000004b4b7808 */ /* 0x000fe20000800000 */
[----:B------:R-:W-:Y:S01]  /*dab0*/  STG.E.U16 desc[UR10][R46.64], R85 ;  /* 0x000000552e007986 */ /* 0x000fe2000c10150a */
[----:B------:R-:W-:Y:S01]  /*dac0*/  LOP3.LUT R4, R0, 0x1c, RZ, 0xc0, !PT ;  /* 0x0000001c00047812 */ /* 0x000fe200078ec0ff */
[----:B------:R-:W-:Y:S01]  /*dad0*/  FFMA R72, R72, 0.69314718246459960938, R3 ;  /* 0x3f31721848487823 */ /* 0x000fe20000000003 */
[----:B------:R-:W-:Y:S01]  /*dae0*/  FFMA R74, R74, 0.69314718246459960938, R5 ;  /* 0x3f3172184a4a7823 */ /* 0x000fe20000000005 */
[----:B------:R-:W-:Y:S01]  /*daf0*/  STG.E.U16 desc[UR10][R48.64], R87 ;  /* 0x0000005730007986 */ /* 0x000fe2000c10150a */
[----:B------:R-:W-:Y:S01]  /*db00*/  FFMA R75, R75, 0.69314718246459960938, R6 ;  /* 0x3f3172184b4b7823 */ /* 0x000fe20000000006 */
[----:B------:R-:W-:Y:S01]  /*db10*/  LEA R4, R4, UR8, 0x2 ;  /* 0x0000000804047c11 */ /* 0x000fe2000f8e10ff */
[C---:B------:R-:W-:Y:S01]  /*db20*/  IMAD.SHL.U32 R3, R95.reuse, 0x4, RZ ;  /* 0x000000045f037824 */ /* 0x040fe200078e00ff */
[----:B------:R-:W-:Y:S01]  /*db30*/  STG.E.U16 desc[UR10][R50.64], R89 ;  /* 0x0000005932007986 */ /* 0x000fe2000c10150a */
[----:B------:R-:W-:-:S03]  /*db40*/  IMAD.HI R0, R95, 0x4, RZ ;  /* 0x000000045f007827 */ /* 0x000fc600078e02ff */
[----:B------:R-:W-:Y:S04]  /*db50*/  STG.E.U16 desc[UR10][R52.64], R91 ;  /* 0x0000005b34007986 */ /* 0x000fe8000c10150a */
[----:B------:R-:W-:Y:S04]  /*db60*/  STG.E.U16 desc[UR10][R54.64], R93 ;  /* 0x0000005d36007986 */ /* 0x000fe8000c10150a */
[----:B------:R1:W-:Y:S04]  /*db70*/  STG.E.U16 desc[UR10][R56.64], R2 ;  /* 0x0000000238007986 */ /* 0x0003e8000c10150a */
[----:B------:R0:W-:Y:S04]  /*db80*/  STG.E.U16 desc[UR10][R58.64], R29 ;  /* 0x0000001d3a007986 */ /* 0x0001e8000c10150a */
[----:B------:R0:W-:Y:S04]  /*db90*/  STG.E.U16 desc[UR10][R60.64], R30 ;  /* 0x0000001e3c007986 */ /* 0x0001e8000c10150a */
[----:B------:R0:W-:Y:S01]  /*dba0*/  STG.E.U16 desc[UR10][R62.64], R31 ;  /* 0x0000001f3e007986 */ /* 0x0001e2000c10150a */
[----:B-1----:R-:W-:-:S03]  /*dbb0*/  IADD3 R2, P1, P2, R3, UR5, R8 ;  /* 0x0000000503027c10 */ /* 0x002fc6000fa3e008 */
[----:B------:R0:W-:Y:S01]  /*dbc0*/  STG.E.U16 desc[UR10][R64.64], R32 ;  /* 0x0000002040007986 */ /* 0x0001e2000c10150a */
[----:B------:R-:W-:-:S03]  /*dbd0*/  IADD3.X R3, PT, PT, R0, UR7, R9, P1, P2 ;  /* 0x0000000700037c10 */ /* 0x000fc60008fe4409 */
[----:B------:R0:W-:Y:S04]  /*dbe0*/  STG.E.U16 desc[UR10][R66.64], R33 ;  /* 0x0000002142007986 */ /* 0x0001e8000c10150a */
[----:B------:R0:W-:Y:S04]  /*dbf0*/  STG.E.U16 desc[UR10][R68.64], R34 ;  /* 0x0000002244007986 */ /* 0x0001e8000c10150a */
[----:B------:R0:W-:Y:S01]  /*dc00*/  STG.E.U16 desc[UR10][R70.64], R35 ;  /* 0x0000002346007986 */ /* 0x0001e2000c10150a */
[----:B------:R-:W-:Y:S06]  /*dc10*/  BAR.SYNC.DEFER_BLOCKING 0x0 ;  /* 0x0000000000007b1d */ /* 0x000fec0000010000 */
[----:B------:R0:W-:Y:S02]  /*dc20*/  STS.128 [R4], R72 ;  /* 0x0000004804007388 */ /* 0x0001e40000000c00 */
[----:B------:R-:W-:Y:S06]  /*dc30*/  BAR.SYNC.DEFER_BLOCKING 0x0 ;  /* 0x0000000000007b1d */ /* 0x000fec0000010000 */
[----:B------:R-:W-:Y:S05]  /*dc40*/  @P0 EXIT ;  /* 0x000000000000094d */ /* 0x000fea0003800000 */
[----:B------:R-:W1:Y:S04]  /*dc50*/  LDS R5, [R76] ;  /* 0x000000004c057984 */ /* 0x000e680000000800 */
[----:B-1----:R-:W-:Y:S01]  /*dc60*/  STG.E desc[UR10][R2.64], R5 ;  /* 0x0000000502007986 */ /* 0x002fe2000c10190a */
[----:B------:R-:W-:Y:S05]  /*dc70*/  EXIT ;  /* 0x000000000000794d */ /* 0x000fea0003800000 */
.L_x_10:
[----:B------:R-:W-:-:S00]  /*dc80*/  BRA `(.L_x_10) ;  /* 0xfffffffc00fc7947 */ /* 0x000fc0000383ffff */
[----:B------:R-:W-:-:S00]  /*dc90*/  NOP ;  /* 0x0000000000007918 */ /* 0x000fc00000000000 */
        /* <DEDUP_REMOVED lines=14> */
.L_x_11:


//--------------------- .nv.global.init           --------------------------
	.section	.nv.global.init,"aw",@progbits
.nv.global.init:
	.type		_$_str,@object
	.size		_$_str,(.L_0 - _$_str)
_$_str:
        /*0000*/ 	.byte	0x5f, 0x5f, 0x43, 0x55, 0x44, 0x41, 0x5f, 0x46, 0x54, 0x5a, 0x00
.L_0:


//--------------------- .nv.shared.attn_fwd       --------------------------
	.section	.nv.shared.attn_fwd,"aw",@nobits
	.sectionflags	@""
	.align	16
	.zero		1024


//--------------------- .nv.shared.reserved.0     --------------------------
	.section	.nv.shared.reserved.0,"aw",@nobits
	.weak		__nv_reservedSMEM_offset_0_alias
	.size		__nv_reservedSMEM_offset_0_alias, 0, 64
	.other		__nv_reservedSMEM_offset_0_alias,@"STO_CUDA_RESERVED_SHARED STV_DEFAULT"
__nv_reservedSMEM_offset_0_alias:
	.zero		0
	.zero		64


//--------------------- .nv.constant0.attn_fwd    --------------------------
	.section	.nv.constant0.attn_fwd,"a",@progbits
	.sectionflags	@""
	.align	4
.nv.constant0.attn_fwd:
	.zero		1032


//--------------------- SYMBOLS --------------------------

	.type		.nv.reservedSmem.offset0,@object
	.size		.nv.reservedSmem.offset0,0x4
	.type		.nv.reservedSmem.cap,@object
	.size		.nv.reservedSmem.cap,0x4
